	.target	sm_103a

	.elftype	@"ET_EXEC"


//--------------------- .note.nv.tkinfo           --------------------------
	.section	.note.nv.tkinfo,"",@"SHT_NOTE"
	.sectionflags	@"SHF_NOTE_NV_TKINFO"
	.tkinfo
        /*0018*/ 	.word	0x00000002
        /*0030*/ 	.string	""
        /*0030*/ 	.string	"ptxas"
        /*0030*/ 	.string	"Cuda compilation tools, release 13.0, V13.0.88"
        /*0030*/ 	.string	"Build cuda_13.0.r13.0/compiler.36424714_0"
        /*0030*/ 	.string	"-arch sm_103a -m 64 "



//--------------------- .note.nv.cuinfo           --------------------------
	.section	.note.nv.cuinfo,"",@"SHT_NOTE"
	.sectionflags	@"SHF_NOTE_NV_CUINFO"
        /*0018*/ 	.short	0x0002
        /*001a*/ 	.short	0x0067
        /*001c*/ 	.short	0x0082
	.zero		2


//--------------------- .nv.info                  --------------------------
	.section	.nv.info,"",@"SHT_CUDA_INFO"
	.align	4


	//----- nvinfo : EIATTR_REGCOUNT
	.align		4
        /*0000*/ 	.byte	0x04, 0x2f
        /*0002*/ 	.short	(.L_12 - .L_11)
	.align		4
.L_11:
        /*0004*/ 	.word	index@(_ZN7cutlass13device_kernelIN5flash19enable_sm80_to_sm89INS1_16FlashAttnFwdSm80INS1_25CollectiveMainloopFwdSm80ILi8ELi1ELb0EN4cute5tupleIJNS5_1CILi128EEENS7_ILi48EEENS7_ILi256EEEEEELi256ENS_10bfloat16_tEfNS_4arch4Sm80ELb1ELb0ELb0ELb1ELb0ELb1ELb1ELb0EEENS1_21CollectiveEpilogueFwdINS6_IJS8_SA_S9_EEENS6_IJNS7_ILi1EEESI_SI_EEESC_SE_Li256ELb1ELb1ELb0ELb0EEENS1_19SingleTileSchedulerILb1ELb0ELb1ELi128EEEEEEEEEvNT_6ParamsE)
        /*0008*/ 	.word	0x00000004


	//----- nvinfo : EIATTR_FRAME_SIZE
	.align		4
.L_12:
        /*000c*/ 	.byte	0x04, 0x11
        /*000e*/ 	.short	(.L_14 - .L_13)
	.align		4
.L_13:
        /*0010*/ 	.word	index@(_ZN7cutlass13device_kernelIN5flash19enable_sm80_to_sm89INS1_16FlashAttnFwdSm80INS1_25CollectiveMainloopFwdSm80ILi8ELi1ELb0EN4cute5tupleIJNS5_1CILi128EEENS7_ILi48EEENS7_ILi256EEEEEELi256ENS_10bfloat16_tEfNS_4arch4Sm80ELb1ELb0ELb0ELb1ELb0ELb1ELb1ELb0EEENS1_21CollectiveEpilogueFwdINS6_IJS8_SA_S9_EEENS6_IJNS7_ILi1EEESI_SI_EEESC_SE_Li256ELb1ELb1ELb0ELb0EEENS1_19SingleTileSchedulerILb1ELb0ELb1ELi128EEEEEEEEEvNT_6ParamsE)
        /*0014*/ 	.word	0x00000000


	//----- nvinfo : EIATTR_REGCOUNT
	.align		4
.L_14:
        /*0018*/ 	.byte	0x04, 0x2f
        /*001a*/ 	.short	(.L_16 - .L_15)
	.align		4
.L_15:
        /*001c*/ 	.word	index@(_ZN7cutlass13device_kernelIN5flash19enable_sm80_to_sm89INS1_16FlashAttnFwdSm80INS1_25CollectiveMainloopFwdSm80ILi8ELi1ELb0EN4cute5tupleIJNS5_1CILi128EEENS7_ILi96EEENS7_ILi256EEEEEELi256ENS_10bfloat16_tEfNS_4arch4Sm80ELb1ELb0ELb0ELb1ELb0ELb0ELb1ELb0EEENS1_21CollectiveEpilogueFwdINS6_IJS8_SA_S9_EEENS6_IJNS7_ILi1EEESI_SI_EEESC_SE_Li256ELb1ELb1ELb0ELb0EEENS1_19SingleTileSchedulerILb1ELb0ELb1ELi128EEEEEEEEEvNT_6ParamsE)
        /*0020*/ 	.word	0x00000004


	//----- nvinfo : EIATTR_FRAME_SIZE
	.align		4
.L_16:
        /*0024*/ 	.byte	0x04, 0x11
        /*0026*/ 	.short	(.L_18 - .L_17)
	.align		4
.L_17:
        /*0028*/ 	.word	index@(_ZN7cutlass13device_kernelIN5flash19enable_sm80_to_sm89INS1_16FlashAttnFwdSm80INS1_25CollectiveMainloopFwdSm80ILi8ELi1ELb0EN4cute5tupleIJNS5_1CILi128EEENS7_ILi96EEENS7_ILi256EEEEEELi256ENS_10bfloat16_tEfNS_4arch4Sm80ELb1ELb0ELb0ELb1ELb0ELb0ELb1ELb0EEENS1_21CollectiveEpilogueFwdINS6_IJS8_SA_S9_EEENS6_IJNS7_ILi1EEESI_SI_EEESC_SE_Li256ELb1ELb1ELb0ELb0EEENS1_19SingleTileSchedulerILb1ELb0ELb1ELi128EEEEEEEEEvNT_6ParamsE)
        /*002c*/ 	.word	0x00000000


	//----- nvinfo : EIATTR_REGCOUNT
	.align		4
.L_18:
        /*0030*/ 	.byte	0x04, 0x2f
        /*0032*/ 	.short	(.L_20 - .L_19)
	.align		4
.L_19:
        /*0034*/ 	.word	index@(_ZN7cutlass13device_kernelIN5flash19enable_sm80_to_sm89INS1_16FlashAttnFwdSm80INS1_25CollectiveMainloopFwdSm80ILi8ELi1ELb0EN4cute5tupleIJNS5_1CILi128EEENS7_ILi96EEENS7_ILi256EEEEEELi256ENS_10bfloat16_tEfNS_4arch4Sm80ELb1ELb0ELb0ELb0ELb0ELb0ELb1ELb0EEENS1_21CollectiveEpilogueFwdINS6_IJS8_SA_S9_EEENS6_IJNS7_ILi1EEESI_SI_EEESC_SE_Li256ELb0ELb1ELb0ELb0EEENS1_30DynamicPersistentTileSchedulerILi256ELi256ELb0ELb1ELb0EEEEEEEEEvNT_6ParamsE)
        /*0038*/ 	.word	0x00000004


	//----- nvinfo : EIATTR_FRAME_SIZE
	.align		4
.L_20:
        /*003c*/ 	.byte	0x04, 0x11
        /*003e*/ 	.short	(.L_22 - .L_21)
	.align		4
.L_21:
        /*0040*/ 	.word	index@(_ZN7cutlass13device_kernelIN5flash19enable_sm80_to_sm89INS1_16FlashAttnFwdSm80INS1_25CollectiveMainloopFwdSm80ILi8ELi1ELb0EN4cute5tupleIJNS5_1CILi128EEENS7_ILi96EEENS7_ILi256EEEEEELi256ENS_10bfloat16_tEfNS_4arch4Sm80ELb1ELb0ELb0ELb0ELb0ELb0ELb1ELb0EEENS1_21CollectiveEpilogueFwdINS6_IJS8_SA_S9_EEENS6_IJNS7_ILi1EEESI_SI_EEESC_SE_Li256ELb0ELb1ELb0ELb0EEENS1_30DynamicPersistentTileSchedulerILi256ELi256ELb0ELb1ELb0EEEEEEEEEvNT_6ParamsE)
        /*0044*/ 	.word	0x00000000


	//----- nvinfo : EIATTR_REGCOUNT
	.align		4
.L_22:
        /*0048*/ 	.byte	0x04, 0x2f
        /*004a*/ 	.short	(.L_24 - .L_23)
	.align		4
.L_23:
        /*004c*/ 	.word	index@(_ZN7cutlass13device_kernelIN5flash19enable_sm80_to_sm89INS1_16FlashAttnFwdSm80INS1_25CollectiveMainloopFwdSm80ILi8ELi1ELb0EN4cute5tupleIJNS5_1CILi128EEENS7_ILi48EEENS7_ILi256EEEEEELi256ENS_10bfloat16_tEfNS_4arch4Sm80ELb0ELb1ELb0ELb1ELb0ELb1ELb1ELb0EEENS1_21CollectiveEpilogueFwdINS6_IJS8_SA_S9_EEENS6_IJNS7_ILi1EEESI_SI_EEESC_SE_Li256ELb1ELb1ELb0ELb0EEENS1_19SingleTileSchedulerILb1ELb0ELb1ELi128EEEEEEEEEvNT_6ParamsE)
        /*0050*/ 	.word	0x00000004


	//----- nvinfo : EIATTR_FRAME_SIZE
	.align		4
.L_24:
        /*0054*/ 	.byte	0x04, 0x11
        /*0056*/ 	.short	(.L_26 - .L_25)
	.align		4
.L_25:
        /*0058*/ 	.word	index@(_ZN7cutlass13device_kernelIN5flash19enable_sm80_to_sm89INS1_16FlashAttnFwdSm80INS1_25CollectiveMainloopFwdSm80ILi8ELi1ELb0EN4cute5tupleIJNS5_1CILi128EEENS7_ILi48EEENS7_ILi256EEEEEELi256ENS_10bfloat16_tEfNS_4arch4Sm80ELb0ELb1ELb0ELb1ELb0ELb1ELb1ELb0EEENS1_21CollectiveEpilogueFwdINS6_IJS8_SA_S9_EEENS6_IJNS7_ILi1EEESI_SI_EEESC_SE_Li256ELb1ELb1ELb0ELb0EEENS1_19SingleTileSchedulerILb1ELb0ELb1ELi128EEEEEEEEEvNT_6ParamsE)
        /*005c*/ 	.word	0x00000000


	//----- nvinfo : EIATTR_REGCOUNT
	.align		4
.L_26:
        /*0060*/ 	.byte	0x04, 0x2f
        /*0062*/ 	.short	(.L_28 - .L_27)
	.align		4
.L_27:
        /*0064*/ 	.word	index@(_ZN7cutlass13device_kernelIN5flash19enable_sm80_to_sm89INS1_16FlashAttnFwdSm80INS1_25CollectiveMainloopFwdSm80ILi8ELi1ELb0EN4cute5tupleIJNS5_1CILi128EEENS7_ILi64EEENS7_ILi256EEEEEELi256ENS_10bfloat16_tEfNS_4arch4Sm80ELb0ELb1ELb0ELb1ELb0ELb0ELb1ELb0EEENS1_21CollectiveEpilogueFwdINS6_IJS8_SA_S9_EEENS6_IJNS7_ILi1EEESI_SI_EEESC_SE_Li256ELb1ELb1ELb0ELb0EEENS1_19SingleTileSchedulerILb1ELb0ELb1ELi128EEEEEEEEEvNT_6ParamsE)
        /*0068*/ 	.word	0x00000004


	//----- nvinfo : EIATTR_FRAME_SIZE
	.align		4
.L_28:
        /*006c*/ 	.byte	0x04, 0x11
        /*006e*/ 	.short	(.L_30 - .L_29)
	.align		4
.L_29:
        /*0070*/ 	.word	index@(_ZN7cutlass13device_kernelIN5flash19enable_sm80_to_sm89INS1_16FlashAttnFwdSm80INS1_25CollectiveMainloopFwdSm80ILi8ELi1ELb0EN4cute5tupleIJNS5_1CILi128EEENS7_ILi64EEENS7_ILi256EEEEEELi256ENS_10bfloat16_tEfNS_4arch4Sm80ELb0ELb1ELb0ELb1ELb0ELb0ELb1ELb0EEENS1_21CollectiveEpilogueFwdINS6_IJS8_SA_S9_EEENS6_IJNS7_ILi1EEESI_SI_EEESC_SE_Li256ELb1ELb1ELb0ELb0EEENS1_19SingleTileSchedulerILb1ELb0ELb1ELi128EEEEEEEEEvNT_6ParamsE)
        /*0074*/ 	.word	0x00000000


	//----- nvinfo : EIATTR_REGCOUNT
	.align		4
.L_30:
        /*0078*/ 	.byte	0x04, 0x2f
        /*007a*/ 	.short	(.L_32 - .L_31)
	.align		4
.L_31:
        /*007c*/ 	.word	index@(_ZN7cutlass13device_kernelIN5flash19enable_sm80_to_sm89INS1_16FlashAttnFwdSm80INS1_25CollectiveMainloopFwdSm80ILi8ELi1ELb0EN4cute5tupleIJNS5_1CILi128EEENS7_ILi64EEENS7_ILi256EEEEEELi256ENS_10bfloat16_tEfNS_4arch4Sm80ELb0ELb1ELb0ELb0ELb0ELb0ELb1ELb0EEENS1_21CollectiveEpilogueFwdINS6_IJS8_SA_S9_EEENS6_IJNS7_ILi1EEESI_SI_EEESC_SE_Li256ELb0ELb1ELb0ELb0EEENS1_19SingleTileSchedulerILb0ELb0ELb1ELi128EEEEEEEEEvNT_6ParamsE)
        /*0080*/ 	.word	0x00000004


	//----- nvinfo : EIATTR_FRAME_SIZE
	.align		4
.L_32:
        /*0084*/ 	.byte	0x04, 0x11
        /*0086*/ 	.short	(.L_34 - .L_33)
	.align		4
.L_33:
        /*0088*/ 	.word	index@(_ZN7cutlass13device_kernelIN5flash19enable_sm80_to_sm89INS1_16FlashAttnFwdSm80INS1_25CollectiveMainloopFwdSm80ILi8ELi1ELb0EN4cute5tupleIJNS5_1CILi128EEENS7_ILi64EEENS7_ILi256EEEEEELi256ENS_10bfloat16_tEfNS_4arch4Sm80ELb0ELb1ELb0ELb0ELb0ELb0ELb1ELb0EEENS1_21CollectiveEpilogueFwdINS6_IJS8_SA_S9_EEENS6_IJNS7_ILi1EEESI_SI_EEESC_SE_Li256ELb0ELb1ELb0ELb0EEENS1_19SingleTileSchedulerILb0ELb0ELb1ELi128EEEEEEEEEvNT_6ParamsE)
        /*008c*/ 	.word	0x00000000


	//----- nvinfo : EIATTR_REGCOUNT
	.align		4
.L_34:
        /*0090*/ 	.byte	0x04, 0x2f
        /*0092*/ 	.short	(.L_36 - .L_35)
	.align		4
.L_35:
        /*0094*/ 	.word	index@(_ZN7cutlass13device_kernelIN5flash19enable_sm80_to_sm89INS1_16FlashAttnFwdSm80INS1_25CollectiveMainloopFwdSm80ILi8ELi1ELb0EN4cute5tupleIJNS5_1CILi128EEENS7_ILi48EEENS7_ILi256EEEEEELi256ENS_10bfloat16_tEfNS_4arch4Sm80ELb0ELb0ELb0ELb1ELb0ELb1ELb1ELb0EEENS1_21CollectiveEpilogueFwdINS6_IJS8_SA_S9_EEENS6_IJNS7_ILi1EEESI_SI_EEESC_SE_Li256ELb1ELb1ELb0ELb0EEENS1_19SingleTileSchedulerILb1ELb0ELb1ELi128EEEEEEEEEvNT_6ParamsE)
        /*0098*/ 	.word	0x00000004


	//----- nvinfo : EIATTR_FRAME_SIZE
	.align		4
.L_36:
        /*009c*/ 	.byte	0x04, 0x11
        /*009e*/ 	.short	(.L_38 - .L_37)
	.align		4
.L_37:
        /*00a0*/ 	.word	index@(_ZN7cutlass13device_kernelIN5flash19enable_sm80_to_sm89INS1_16FlashAttnFwdSm80INS1_25CollectiveMainloopFwdSm80ILi8ELi1ELb0EN4cute5tupleIJNS5_1CILi128EEENS7_ILi48EEENS7_ILi256EEEEEELi256ENS_10bfloat16_tEfNS_4arch4Sm80ELb0ELb0ELb0ELb1ELb0ELb1ELb1ELb0EEENS1_21CollectiveEpilogueFwdINS6_IJS8_SA_S9_EEENS6_IJNS7_ILi1EEESI_SI_EEESC_SE_Li256ELb1ELb1ELb0ELb0EEENS1_19SingleTileSchedulerILb1ELb0ELb1ELi128EEEEEEEEEvNT_6ParamsE)
        /*00a4*/ 	.word	0x00000000


	//----- nvinfo : EIATTR_REGCOUNT
	.align		4
.L_38:
        /*00a8*/ 	.byte	0x04, 0x2f
        /*00aa*/ 	.short	(.L_40 - .L_39)
	.align		4
.L_39:
        /*00ac*/ 	.word	index@(_ZN7cutlass13device_kernelIN5flash19enable_sm80_to_sm89INS1_16FlashAttnFwdSm80INS1_25CollectiveMainloopFwdSm80ILi8ELi1ELb0EN4cute5tupleIJNS5_1CILi128EEENS7_ILi96EEENS7_ILi256EEEEEELi256ENS_10bfloat16_tEfNS_4arch4Sm80ELb0ELb0ELb0ELb1ELb0ELb0ELb1ELb0EEENS1_21CollectiveEpilogueFwdINS6_IJS8_SA_S9_EEENS6_IJNS7_ILi1EEESI_SI_EEESC_SE_Li256ELb1ELb1ELb0ELb0EEENS1_19SingleTileSchedulerILb1ELb0ELb1ELi128EEEEEEEEEvNT_6ParamsE)
        /*00b0*/ 	.word	0x00000004


	//----- nvinfo : EIATTR_FRAME_SIZE
	.align		4
.L_40:
        /*00b4*/ 	.byte	0x04, 0x11
        /*00b6*/ 	.short	(.L_42 - .L_41)
	.align		4
.L_41:
        /*00b8*/ 	.word	index@(_ZN7cutlass13device_kernelIN5flash19enable_sm80_to_sm89INS1_16FlashAttnFwdSm80INS1_25CollectiveMainloopFwdSm80ILi8ELi1ELb0EN4cute5tupleIJNS5_1CILi128EEENS7_ILi96EEENS7_ILi256EEEEEELi256ENS_10bfloat16_tEfNS_4arch4Sm80ELb0ELb0ELb0ELb1ELb0ELb0ELb1ELb0EEENS1_21CollectiveEpilogueFwdINS6_IJS8_SA_S9_EEENS6_IJNS7_ILi1EEESI_SI_EEESC_SE_Li256ELb1ELb1ELb0ELb0EEENS1_19SingleTileSchedulerILb1ELb0ELb1ELi128EEEEEEEEEvNT_6ParamsE)
        /*00bc*/ 	.word	0x00000000


	//----- nvinfo : EIATTR_REGCOUNT
	.align		4
.L_42:
        /*00c0*/ 	.byte	0x04, 0x2f
        /*00c2*/ 	.short	(.L_44 - .L_43)
	.align		4
.L_43:
        /*00c4*/ 	.word	index@(_ZN7cutlass13device_kernelIN5flash19enable_sm80_to_sm89INS1_16FlashAttnFwdSm80INS1_25CollectiveMainloopFwdSm80ILi8ELi1ELb0EN4cute5tupleIJNS5_1CILi128EEENS7_ILi96EEENS7_ILi256EEEEEELi256ENS_10bfloat16_tEfNS_4arch4Sm80ELb0ELb0ELb0ELb0ELb0ELb0ELb1ELb0EEENS1_21CollectiveEpilogueFwdINS6_IJS8_SA_S9_EEENS6_IJNS7_ILi1EEESI_SI_EEESC_SE_Li256ELb0ELb1ELb0ELb0EEENS1_19SingleTileSchedulerILb0ELb0ELb1ELi128EEEEEEEEEvNT_6ParamsE)
        /*00c8*/ 	.word	0x00000004


	//----- nvinfo : EIATTR_FRAME_SIZE
	.align		4
.L_44:
        /*00cc*/ 	.byte	0x04, 0x11
        /*00ce*/ 	.short	(.L_46 - .L_45)
	.align		4
.L_45:
        /*00d0*/ 	.word	index@(_ZN7cutlass13device_kernelIN5flash19enable_sm80_to_sm89INS1_16FlashAttnFwdSm80INS1_25CollectiveMainloopFwdSm80ILi8ELi1ELb0EN4cute5tupleIJNS5_1CILi128EEENS7_ILi96EEENS7_ILi256EEEEEELi256ENS_10bfloat16_tEfNS_4arch4Sm80ELb0ELb0ELb0ELb0ELb0ELb0ELb1ELb0EEENS1_21CollectiveEpilogueFwdINS6_IJS8_SA_S9_EEENS6_IJNS7_ILi1EEESI_SI_EEESC_SE_Li256ELb0ELb1ELb0ELb0EEENS1_19SingleTileSchedulerILb0ELb0ELb1ELi128EEEEEEEEEvNT_6ParamsE)
        /*00d4*/ 	.word	0x00000000


	//----- nvinfo : EIATTR_REGCOUNT
	.align		4
.L_46:
        /*00d8*/ 	.byte	0x04, 0x2f
        /*00da*/ 	.short	(.L_48 - .L_47)
	.align		4
.L_47:
        /*00dc*/ 	.word	index@(_ZN7cutlass13device_kernelIN5flash19enable_sm80_to_sm89INS1_16FlashAttnFwdSm80INS1_25CollectiveMainloopFwdSm80ILi8ELi1ELb0EN4cute5tupleIJNS5_1CILi128EEENS7_ILi32EEENS7_ILi256EEEEEELi256ENS_10bfloat16_tEfNS_4arch4Sm80ELb1ELb0ELb0ELb1ELb0ELb1ELb1ELb0EEENS1_21CollectiveEpilogueFwdINS6_IJS8_SA_S9_EEENS6_IJNS7_ILi1EEESI_SI_EEESC_SE_Li256ELb1ELb1ELb0ELb0EEENS1_19SingleTileSchedulerILb1ELb0ELb1ELi128EEEEEEEEEvNT_6ParamsE)
        /*00e0*/ 	.word	0x00000004


	//----- nvinfo : EIATTR_FRAME_SIZE
	.align		4
.L_48:
        /*00e4*/ 	.byte	0x04, 0x11
        /*00e6*/ 	.short	(.L_50 - .L_49)
	.align		4
.L_49:
        /*00e8*/ 	.word	index@(_ZN7cutlass13device_kernelIN5flash19enable_sm80_to_sm89INS1_16FlashAttnFwdSm80INS1_25CollectiveMainloopFwdSm80ILi8ELi1ELb0EN4cute5tupleIJNS5_1CILi128EEENS7_ILi32EEENS7_ILi256EEEEEELi256ENS_10bfloat16_tEfNS_4arch4Sm80ELb1ELb0ELb0ELb1ELb0ELb1ELb1ELb0EEENS1_21CollectiveEpilogueFwdINS6_IJS8_SA_S9_EEENS6_IJNS7_ILi1EEESI_SI_EEESC_SE_Li256ELb1ELb1ELb0ELb0EEENS1_19SingleTileSchedulerILb1ELb0ELb1ELi128EEEEEEEEEvNT_6ParamsE)
        /*00ec*/ 	.word	0x00000000


	//----- nvinfo : EIATTR_REGCOUNT
	.align		4
.L_50:
        /*00f0*/ 	.byte	0x04, 0x2f
        /*00f2*/ 	.short	(.L_52 - .L_51)
	.align		4
.L_51:
        /*00f4*/ 	.word	index@(_ZN7cutlass13device_kernelIN5flash19enable_sm80_to_sm89INS1_16FlashAttnFwdSm80INS1_25CollectiveMainloopFwdSm80ILi8ELi1ELb1EN4cute5tupleIJNS5_1CILi128EEENS7_ILi64EEENS7_ILi256EEEEEELi256ENS_10bfloat16_tEfNS_4arch4Sm80ELb1ELb0ELb0ELb1ELb0ELb0ELb1ELb0EEENS1_21CollectiveEpilogueFwdINS6_IJS8_SA_S9_EEENS6_IJNS7_ILi1EEESI_SI_EEESC_SE_Li256ELb1ELb1ELb0ELb0EEENS1_19SingleTileSchedulerILb1ELb0ELb1ELi128EEEEEEEEEvNT_6ParamsE)
        /*00f8*/ 	.word	0x00000004


	//----- nvinfo : EIATTR_FRAME_SIZE
	.align		4
.L_52:
        /*00fc*/ 	.byte	0x04, 0x11
        /*00fe*/ 	.short	(.L_54 - .L_53)
	.align		4
.L_53:
        /*0100*/ 	.word	index@(_ZN7cutlass13device_kernelIN5flash19enable_sm80_to_sm89INS1_16FlashAttnFwdSm80INS1_25CollectiveMainloopFwdSm80ILi8ELi1ELb1EN4cute5tupleIJNS5_1CILi128EEENS7_ILi64EEENS7_ILi256EEEEEELi256ENS_10bfloat16_tEfNS_4arch4Sm80ELb1ELb0ELb0ELb1ELb0ELb0ELb1ELb0EEENS1_21CollectiveEpilogueFwdINS6_IJS8_SA_S9_EEENS6_IJNS7_ILi1EEESI_SI_EEESC_SE_Li256ELb1ELb1ELb0ELb0EEENS1_19SingleTileSchedulerILb1ELb0ELb1ELi128EEEEEEEEEvNT_6ParamsE)
        /*0104*/ 	.word	0x00000000


	//----- nvinfo : EIATTR_REGCOUNT
	.align		4
.L_54:
        /*0108*/ 	.byte	0x04, 0x2f
        /*010a*/ 	.short	(.L_56 - .L_55)
	.align		4
.L_55:
        /*010c*/ 	.word	index@(_ZN7cutlass13device_kernelIN5flash19enable_sm80_to_sm89INS1_16FlashAttnFwdSm80INS1_25CollectiveMainloopFwdSm80ILi8ELi1ELb1EN4cute5tupleIJNS5_1CILi128EEENS7_ILi64EEENS7_ILi256EEEEEELi256ENS_10bfloat16_tEfNS_4arch4Sm80ELb1ELb0ELb0ELb0ELb0ELb0ELb1ELb0EEENS1_21CollectiveEpilogueFwdINS6_IJS8_SA_S9_EEENS6_IJNS7_ILi1EEESI_SI_EEESC_SE_Li256ELb0ELb1ELb0ELb0EEENS1_30DynamicPersistentTileSchedulerILi256ELi256ELb0ELb1ELb0EEEEEEEEEvNT_6ParamsE)
        /*0110*/ 	.word	0x00000004


	//----- nvinfo : EIATTR_FRAME_SIZE
	.align		4
.L_56:
        /*0114*/ 	.byte	0x04, 0x11
        /*0116*/ 	.short	(.L_58 - .L_57)
	.align		4
.L_57:
        /*0118*/ 	.word	index@(_ZN7cutlass13device_kernelIN5flash19enable_sm80_to_sm89INS1_16FlashAttnFwdSm80INS1_25CollectiveMainloopFwdSm80ILi8ELi1ELb1EN4cute5tupleIJNS5_1CILi128EEENS7_ILi64EEENS7_ILi256EEEEEELi256ENS_10bfloat16_tEfNS_4arch4Sm80ELb1ELb0ELb0ELb0ELb0ELb0ELb1ELb0EEENS1_21CollectiveEpilogueFwdINS6_IJS8_SA_S9_EEENS6_IJNS7_ILi1EEESI_SI_EEESC_SE_Li256ELb0ELb1ELb0ELb0EEENS1_30DynamicPersistentTileSchedulerILi256ELi256ELb0ELb1ELb0EEEEEEEEEvNT_6ParamsE)
        /*011c*/ 	.word	0x00000000


	//----- nvinfo : EIATTR_REGCOUNT
	.align		4
.L_58:
        /*0120*/ 	.byte	0x04, 0x2f
        /*0122*/ 	.short	(.L_60 - .L_59)
	.align		4
.L_59:
        /*0124*/ 	.word	index@(_ZN7cutlass13device_kernelIN5flash19enable_sm80_to_sm89INS1_16FlashAttnFwdSm80INS1_25CollectiveMainloopFwdSm80ILi8ELi1ELb0EN4cute5tupleIJNS5_1CILi128EEENS7_ILi32EEENS7_ILi256EEEEEELi256ENS_10bfloat16_tEfNS_4arch4Sm80ELb0ELb1ELb0ELb1ELb0ELb1ELb1ELb0EEENS1_21CollectiveEpilogueFwdINS6_IJS8_SA_S9_EEENS6_IJNS7_ILi1EEESI_SI_EEESC_SE_Li256ELb1ELb1ELb0ELb0EEENS1_19SingleTileSchedulerILb1ELb0ELb1ELi128EEEEEEEEEvNT_6ParamsE)
        /*0128*/ 	.word	0x00000004


	//----- nvinfo : EIATTR_FRAME_SIZE
	.align		4
.L_60:
        /*012c*/ 	.byte	0x04, 0x11
        /*012e*/ 	.short	(.L_62 - .L_61)
	.align		4
.L_61:
        /*0130*/ 	.word	index@(_ZN7cutlass13device_kernelIN5flash19enable_sm80_to_sm89INS1_16FlashAttnFwdSm80INS1_25CollectiveMainloopFwdSm80ILi8ELi1ELb0EN4cute5tupleIJNS5_1CILi128EEENS7_ILi32EEENS7_ILi256EEEEEELi256ENS_10bfloat16_tEfNS_4arch4Sm80ELb0ELb1ELb0ELb1ELb0ELb1ELb1ELb0EEENS1_21CollectiveEpilogueFwdINS6_IJS8_SA_S9_EEENS6_IJNS7_ILi1EEESI_SI_EEESC_SE_Li256ELb1ELb1ELb0ELb0EEENS1_19SingleTileSchedulerILb1ELb0ELb1ELi128EEEEEEEEEvNT_6ParamsE)
        /*0134*/ 	.word	0x00000000


	//----- nvinfo : EIATTR_REGCOUNT
	.align		4
.L_62:
        /*0138*/ 	.byte	0x04, 0x2f
        /*013a*/ 	.short	(.L_64 - .L_63)
	.align		4
.L_63:
        /*013c*/ 	.word	index@(_ZN7cutlass13device_kernelIN5flash19enable_sm80_to_sm89INS1_16FlashAttnFwdSm80INS1_25CollectiveMainloopFwdSm80ILi8ELi1ELb1EN4cute5tupleIJNS5_1CILi128EEENS7_ILi48EEENS7_ILi256EEEEEELi256ENS_10bfloat16_tEfNS_4arch4Sm80ELb0ELb1ELb0ELb1ELb0ELb0ELb1ELb0EEENS1_21CollectiveEpilogueFwdINS6_IJS8_SA_S9_EEENS6_IJNS7_ILi1EEESI_SI_EEESC_SE_Li256ELb1ELb1ELb0ELb0EEENS1_19SingleTileSchedulerILb1ELb0ELb1ELi128EEEEEEEEEvNT_6ParamsE)
        /*0140*/ 	.word	0x00000004


	//----- nvinfo : EIATTR_FRAME_SIZE
	.align		4
.L_64:
        /*0144*/ 	.byte	0x04, 0x11
        /*0146*/ 	.short	(.L_66 - .L_65)
	.align		4
.L_65:
        /*0148*/ 	.word	index@(_ZN7cutlass13device_kernelIN5flash19enable_sm80_to_sm89INS1_16FlashAttnFwdSm80INS1_25CollectiveMainloopFwdSm80ILi8ELi1ELb1EN4cute5tupleIJNS5_1CILi128EEENS7_ILi48EEENS7_ILi256EEEEEELi256ENS_10bfloat16_tEfNS_4arch4Sm80ELb0ELb1ELb0ELb1ELb0ELb0ELb1ELb0EEENS1_21CollectiveEpilogueFwdINS6_IJS8_SA_S9_EEENS6_IJNS7_ILi1EEESI_SI_EEESC_SE_Li256ELb1ELb1ELb0ELb0EEENS1_19SingleTileSchedulerILb1ELb0ELb1ELi128EEEEEEEEEvNT_6ParamsE)
        /*014c*/ 	.word	0x00000000


	//----- nvinfo : EIATTR_REGCOUNT
	.align		4
.L_66:
        /*0150*/ 	.byte	0x04, 0x2f
        /*0152*/ 	.short	(.L_68 - .L_67)
	.align		4
.L_67:
        /*0154*/ 	.word	index@(_ZN7cutlass13device_kernelIN5flash19enable_sm80_to_sm89INS1_16FlashAttnFwdSm80INS1_25CollectiveMainloopFwdSm80ILi8ELi1ELb1EN4cute5tupleIJNS5_1CILi128EEENS7_ILi48EEENS7_ILi256EEEEEELi256ENS_10bfloat16_tEfNS_4arch4Sm80ELb0ELb1ELb0ELb0ELb0ELb0ELb1ELb0EEENS1_21CollectiveEpilogueFwdINS6_IJS8_SA_S9_EEENS6_IJNS7_ILi1EEESI_SI_EEESC_SE_Li256ELb0ELb1ELb0ELb0EEENS1_19SingleTileSchedulerILb0ELb0ELb1ELi128EEEEEEEEEvNT_6ParamsE)
        /*0158*/ 	.word	0x00000004


	//----- nvinfo : EIATTR_FRAME_SIZE
	.align		4
.L_68:
        /*015c*/ 	.byte	0x04, 0x11
        /*015e*/ 	.short	(.L_70 - .L_69)
	.align		4
.L_69:
        /*0160*/ 	.word	index@(_ZN7cutlass13device_kernelIN5flash19enable_sm80_to_sm89INS1_16FlashAttnFwdSm80INS1_25CollectiveMainloopFwdSm80ILi8ELi1ELb1EN4cute5tupleIJNS5_1CILi128EEENS7_ILi48EEENS7_ILi256EEEEEELi256ENS_10bfloat16_tEfNS_4arch4Sm80ELb0ELb1ELb0ELb0ELb0ELb0ELb1ELb0EEENS1_21CollectiveEpilogueFwdINS6_IJS8_SA_S9_EEENS6_IJNS7_ILi1EEESI_SI_EEESC_SE_Li256ELb0ELb1ELb0ELb0EEENS1_19SingleTileSchedulerILb0ELb0ELb1ELi128EEEEEEEEEvNT_6ParamsE)
        /*0164*/ 	.word	0x00000000


	//----- nvinfo : EIATTR_REGCOUNT
	.align		4
.L_70:
        /*0168*/ 	.byte	0x04, 0x2f
        /*016a*/ 	.short	(.L_72 - .L_71)
	.align		4
.L_71:
        /*016c*/ 	.word	index@(_ZN7cutlass13device_kernelIN5flash19enable_sm80_to_sm89INS1_16FlashAttnFwdSm80INS1_25CollectiveMainloopFwdSm80ILi8ELi1ELb0EN4cute5tupleIJNS5_1CILi128EEENS7_ILi32EEENS7_ILi256EEEEEELi256ENS_10bfloat16_tEfNS_4arch4Sm80ELb0ELb0ELb0ELb1ELb0ELb1ELb1ELb0EEENS1_21CollectiveEpilogueFwdINS6_IJS8_SA_S9_EEENS6_IJNS7_ILi1EEESI_SI_EEESC_SE_Li256ELb1ELb1ELb0ELb0EEENS1_19SingleTileSchedulerILb1ELb0ELb1ELi128EEEEEEEEEvNT_6ParamsE)
        /*0170*/ 	.word	0x00000004


	//----- nvinfo : EIATTR_FRAME_SIZE
	.align		4
.L_72:
        /*0174*/ 	.byte	0x04, 0x11
        /*0176*/ 	.short	(.L_74 - .L_73)
	.align		4
.L_73:
        /*0178*/ 	.word	index@(_ZN7cutlass13device_kernelIN5flash19enable_sm80_to_sm89INS1_16FlashAttnFwdSm80INS1_25CollectiveMainloopFwdSm80ILi8ELi1ELb0EN4cute5tupleIJNS5_1CILi128EEENS7_ILi32EEENS7_ILi256EEEEEELi256ENS_10bfloat16_tEfNS_4arch4Sm80ELb0ELb0ELb0ELb1ELb0ELb1ELb1ELb0EEENS1_21CollectiveEpilogueFwdINS6_IJS8_SA_S9_EEENS6_IJNS7_ILi1EEESI_SI_EEESC_SE_Li256ELb1ELb1ELb0ELb0EEENS1_19SingleTileSchedulerILb1ELb0ELb1ELi128EEEEEEEEEvNT_6ParamsE)
        /*017c*/ 	.word	0x00000000


	//----- nvinfo : EIATTR_REGCOUNT
	.align		4
.L_74:
        /*0180*/ 	.byte	0x04, 0x2f
        /*0182*/ 	.short	(.L_76 - .L_75)
	.align		4
.L_75:
        /*0184*/ 	.word	index@(_ZN7cutlass13device_kernelIN5flash19enable_sm80_to_sm89INS1_16FlashAttnFwdSm80INS1_25CollectiveMainloopFwdSm80ILi8ELi1ELb1EN4cute5tupleIJNS5_1CILi128EEENS7_ILi64EEENS7_ILi256EEEEEELi256ENS_10bfloat16_tEfNS_4arch4Sm80ELb0ELb0ELb0ELb1ELb0ELb0ELb1ELb0EEENS1_21CollectiveEpilogueFwdINS6_IJS8_SA_S9_EEENS6_IJNS7_ILi1EEESI_SI_EEESC_SE_Li256ELb1ELb1ELb0ELb0EEENS1_19SingleTileSchedulerILb1ELb0ELb1ELi128EEEEEEEEEvNT_6ParamsE)
        /*0188*/ 	.word	0x00000004


	//----- nvinfo : EIATTR_FRAME_SIZE
	.align		4
.L_76:
        /*018c*/ 	.byte	0x04, 0x11
        /*018e*/ 	.short	(.L_78 - .L_77)
	.align		4
.L_77:
        /*0190*/ 	.word	index@(_ZN7cutlass13device_kernelIN5flash19enable_sm80_to_sm89INS1_16FlashAttnFwdSm80INS1_25CollectiveMainloopFwdSm80ILi8ELi1ELb1EN4cute5tupleIJNS5_1CILi128EEENS7_ILi64EEENS7_ILi256EEEEEELi256ENS_10bfloat16_tEfNS_4arch4Sm80ELb0ELb0ELb0ELb1ELb0ELb0ELb1ELb0EEENS1_21CollectiveEpilogueFwdINS6_IJS8_SA_S9_EEENS6_IJNS7_ILi1EEESI_SI_EEESC_SE_Li256ELb1ELb1ELb0ELb0EEENS1_19SingleTileSchedulerILb1ELb0ELb1ELi128EEEEEEEEEvNT_6ParamsE)
        /*0194*/ 	.word	0x00000000


	//----- nvinfo : EIATTR_REGCOUNT
	.align		4
.L_78:
        /*0198*/ 	.byte	0x04, 0x2f
        /*019a*/ 	.short	(.L_80 - .L_79)
	.align		4
.L_79:
        /*019c*/ 	.word	index@(_ZN7cutlass13device_kernelIN5flash19enable_sm80_to_sm89INS1_16FlashAttnFwdSm80INS1_25CollectiveMainloopFwdSm80ILi8ELi1ELb1EN4cute5tupleIJNS5_1CILi128EEENS7_ILi64EEENS7_ILi256EEEEEELi256ENS_10bfloat16_tEfNS_4arch4Sm80ELb0ELb0ELb0ELb0ELb0ELb0ELb1ELb0EEENS1_21CollectiveEpilogueFwdINS6_IJS8_SA_S9_EEENS6_IJNS7_ILi1EEESI_SI_EEESC_SE_Li256ELb0ELb1ELb0ELb0EEENS1_19SingleTileSchedulerILb0ELb0ELb1ELi128EEEEEEEEEvNT_6ParamsE)
        /*01a0*/ 	.word	0x00000004


	//----- nvinfo : EIATTR_FRAME_SIZE
	.align		4
.L_80:
        /*01a4*/ 	.byte	0x04, 0x11
        /*01a6*/ 	.short	(.L_82 - .L_81)
	.align		4
.L_81:
        /*01a8*/ 	.word	index@(_ZN7cutlass13device_kernelIN5flash19enable_sm80_to_sm89INS1_16FlashAttnFwdSm80INS1_25CollectiveMainloopFwdSm80ILi8ELi1ELb1EN4cute5tupleIJNS5_1CILi128EEENS7_ILi64EEENS7_ILi256EEEEEELi256ENS_10bfloat16_tEfNS_4arch4Sm80ELb0ELb0ELb0ELb0ELb0ELb0ELb1ELb0EEENS1_21CollectiveEpilogueFwdINS6_IJS8_SA_S9_EEENS6_IJNS7_ILi1EEESI_SI_EEESC_SE_Li256ELb0ELb1ELb0ELb0EEENS1_19SingleTileSchedulerILb0ELb0ELb1ELi128EEEEEEEEEvNT_6ParamsE)
        /*01ac*/ 	.word	0x00000000


	//----- nvinfo : EIATTR_REGCOUNT
	.align		4
.L_82:
        /*01b0*/ 	.byte	0x04, 0x2f
        /*01b2*/ 	.short	(.L_84 - .L_83)
	.align		4
.L_83:
        /*01b4*/ 	.word	index@(_ZN7cutlass13device_kernelIN5flash19enable_sm80_to_sm89INS1_16FlashAttnFwdSm80INS1_25CollectiveMainloopFwdSm80ILi8ELi1ELb0EN4cute5tupleIJNS5_1CILi128EEENS7_ILi48EEENS7_ILi256EEEEEELi256ENS_10bfloat16_tEfNS_4arch4Sm80ELb1ELb0ELb1ELb1ELb0ELb1ELb1ELb0EEENS1_21CollectiveEpilogueFwdINS6_IJS8_SA_S9_EEENS6_IJNS7_ILi1EEESI_SI_EEESC_SE_Li256ELb1ELb1ELb0ELb0EEENS1_19SingleTileSchedulerILb1ELb0ELb1ELi128EEEEEEEEEvNT_6ParamsE)
        /*01b8*/ 	.word	0x00000004


	//----- nvinfo : EIATTR_FRAME_SIZE
	.align		4
.L_84:
        /*01bc*/ 	.byte	0x04, 0x11
        /*01be*/ 	.short	(.L_86 - .L_85)
	.align		4
.L_85:
        /*01c0*/ 	.word	index@(_ZN7cutlass13device_kernelIN5flash19enable_sm80_to_sm89INS1_16FlashAttnFwdSm80INS1_25CollectiveMainloopFwdSm80ILi8ELi1ELb0EN4cute5tupleIJNS5_1CILi128EEENS7_ILi48EEENS7_ILi256EEEEEELi256ENS_10bfloat16_tEfNS_4arch4Sm80ELb1ELb0ELb1ELb1ELb0ELb1ELb1ELb0EEENS1_21CollectiveEpilogueFwdINS6_IJS8_SA_S9_EEENS6_IJNS7_ILi1EEESI_SI_EEESC_SE_Li256ELb1ELb1ELb0ELb0EEENS1_19SingleTileSchedulerILb1ELb0ELb1ELi128EEEEEEEEEvNT_6ParamsE)
        /*01c4*/ 	.word	0x00000000


	//----- nvinfo : EIATTR_REGCOUNT
	.align		4
.L_86:
        /*01c8*/ 	.byte	0x04, 0x2f
        /*01ca*/ 	.short	(.L_88 - .L_87)
	.align		4
.L_87:
        /*01cc*/ 	.word	index@(_ZN7cutlass13device_kernelIN5flash19enable_sm80_to_sm89INS1_16FlashAttnFwdSm80INS1_25CollectiveMainloopFwdSm80ILi8ELi1ELb0EN4cute5tupleIJNS5_1CILi128EEENS7_ILi96EEENS7_ILi256EEEEEELi256ENS_10bfloat16_tEfNS_4arch4Sm80ELb1ELb0ELb1ELb1ELb0ELb0ELb1ELb0EEENS1_21CollectiveEpilogueFwdINS6_IJS8_SA_S9_EEENS6_IJNS7_ILi1EEESI_SI_EEESC_SE_Li256ELb1ELb1ELb0ELb0EEENS1_19SingleTileSchedulerILb1ELb0ELb1ELi128EEEEEEEEEvNT_6ParamsE)
        /*01d0*/ 	.word	0x00000004


	//----- nvinfo : EIATTR_FRAME_SIZE
	.align		4
.L_88:
        /*01d4*/ 	.byte	0x04, 0x11
        /*01d6*/ 	.short	(.L_90 - .L_89)
	.align		4
.L_89:
        /*01d8*/ 	.word	index@(_ZN7cutlass13device_kernelIN5flash19enable_sm80_to_sm89INS1_16FlashAttnFwdSm80INS1_25CollectiveMainloopFwdSm80ILi8ELi1ELb0EN4cute5tupleIJNS5_1CILi128EEENS7_ILi96EEENS7_ILi256EEEEEELi256ENS_10bfloat16_tEfNS_4arch4Sm80ELb1ELb0ELb1ELb1ELb0ELb0ELb1ELb0EEENS1_21CollectiveEpilogueFwdINS6_IJS8_SA_S9_EEENS6_IJNS7_ILi1EEESI_SI_EEESC_SE_Li256ELb1ELb1ELb0ELb0EEENS1_19SingleTileSchedulerILb1ELb0ELb1ELi128EEEEEEEEEvNT_6ParamsE)
        /*01dc*/ 	.word	0x00000000


	//----- nvinfo : EIATTR_REGCOUNT
	.align		4
.L_90:
        /*01e0*/ 	.byte	0x04, 0x2f
        /*01e2*/ 	.short	(.L_92 - .L_91)
	.align		4
.L_91:
        /*01e4*/ 	.word	index@(_ZN7cutlass13device_kernelIN5flash19enable_sm80_to_sm89INS1_16FlashAttnFwdSm80INS1_25CollectiveMainloopFwdSm80ILi8ELi1ELb0EN4cute5tupleIJNS5_1CILi128EEENS7_ILi96EEENS7_ILi256EEEEEELi256ENS_10bfloat16_tEfNS_4arch4Sm80ELb1ELb0ELb1ELb0ELb0ELb0ELb1ELb0EEENS1_21CollectiveEpilogueFwdINS6_IJS8_SA_S9_EEENS6_IJNS7_ILi1EEESI_SI_EEESC_SE_Li256ELb0ELb1ELb0ELb0EEENS1_30DynamicPersistentTileSchedulerILi256ELi256ELb0ELb1ELb0EEEEEEEEEvNT_6ParamsE)
        /*01e8*/ 	.word	0x00000004


	//----- nvinfo : EIATTR_FRAME_SIZE
	.align		4
.L_92:
        /*01ec*/ 	.byte	0x04, 0x11
        /*01ee*/ 	.short	(.L_94 - .L_93)
	.align		4
.L_93:
        /*01f0*/ 	.word	index@(_ZN7cutlass13device_kernelIN5flash19enable_sm80_to_sm89INS1_16FlashAttnFwdSm80INS1_25CollectiveMainloopFwdSm80ILi8ELi1ELb0EN4cute5tupleIJNS5_1CILi128EEENS7_ILi96EEENS7_ILi256EEEEEELi256ENS_10bfloat16_tEfNS_4arch4Sm80ELb1ELb0ELb1ELb0ELb0ELb0ELb1ELb0EEENS1_21CollectiveEpilogueFwdINS6_IJS8_SA_S9_EEENS6_IJNS7_ILi1EEESI_SI_EEESC_SE_Li256ELb0ELb1ELb0ELb0EEENS1_30DynamicPersistentTileSchedulerILi256ELi256ELb0ELb1ELb0EEEEEEEEEvNT_6ParamsE)
        /*01f4*/ 	.word	0x00000000


	//----- nvinfo : EIATTR_REGCOUNT
	.align		4
.L_94:
        /*01f8*/ 	.byte	0x04, 0x2f
        /*01fa*/ 	.short	(.L_96 - .L_95)
	.align		4
.L_95:
        /*01fc*/ 	.word	index@(_ZN7cutlass13device_kernelIN5flash19enable_sm80_to_sm89INS1_16FlashAttnFwdSm80INS1_25CollectiveMainloopFwdSm80ILi8ELi1ELb0EN4cute5tupleIJNS5_1CILi128EEENS7_ILi48EEENS7_ILi256EEEEEELi256ENS_10bfloat16_tEfNS_4arch4Sm80ELb0ELb1ELb1ELb1ELb0ELb1ELb1ELb0EEENS1_21CollectiveEpilogueFwdINS6_IJS8_SA_S9_EEENS6_IJNS7_ILi1EEESI_SI_EEESC_SE_Li256ELb1ELb1ELb0ELb0EEENS1_19SingleTileSchedulerILb1ELb0ELb1ELi128EEEEEEEEEvNT_6ParamsE)
        /*0200*/ 	.word	0x00000004


	//----- nvinfo : EIATTR_FRAME_SIZE
	.align		4
.L_96:
        /*0204*/ 	.byte	0x04, 0x11
        /*0206*/ 	.short	(.L_98 - .L_97)
	.align		4
.L_97:
        /*0208*/ 	.word	index@(_ZN7cutlass13device_kernelIN5flash19enable_sm80_to_sm89INS1_16FlashAttnFwdSm80INS1_25CollectiveMainloopFwdSm80ILi8ELi1ELb0EN4cute5tupleIJNS5_1CILi128EEENS7_ILi48EEENS7_ILi256EEEEEELi256ENS_10bfloat16_tEfNS_4arch4Sm80ELb0ELb1ELb1ELb1ELb0ELb1ELb1ELb0EEENS1_21CollectiveEpilogueFwdINS6_IJS8_SA_S9_EEENS6_IJNS7_ILi1EEESI_SI_EEESC_SE_Li256ELb1ELb1ELb0ELb0EEENS1_19SingleTileSchedulerILb1ELb0ELb1ELi128EEEEEEEEEvNT_6ParamsE)
        /*020c*/ 	.word	0x00000000


	//----- nvinfo : EIATTR_REGCOUNT
	.align		4
.L_98:
        /*0210*/ 	.byte	0x04, 0x2f
        /*0212*/ 	.short	(.L_100 - .L_99)
	.align		4
.L_99:
        /*0214*/ 	.word	index@(_ZN7cutlass13device_kernelIN5flash19enable_sm80_to_sm89INS1_16FlashAttnFwdSm80INS1_25CollectiveMainloopFwdSm80ILi8ELi1ELb0EN4cute5tupleIJNS5_1CILi128EEENS7_ILi64EEENS7_ILi256EEEEEELi256ENS_10bfloat16_tEfNS_4arch4Sm80ELb0ELb1ELb1ELb1ELb0ELb0ELb1ELb0EEENS1_21CollectiveEpilogueFwdINS6_IJS8_SA_S9_EEENS6_IJNS7_ILi1EEESI_SI_EEESC_SE_Li256ELb1ELb1ELb0ELb0EEENS1_19SingleTileSchedulerILb1ELb0ELb1ELi128EEEEEEEEEvNT_6ParamsE)
        /*0218*/ 	.word	0x00000004


	//----- nvinfo : EIATTR_FRAME_SIZE
	.align		4
.L_100:
        /*021c*/ 	.byte	0x04, 0x11
        /*021e*/ 	.short	(.L_102 - .L_101)
	.align		4
.L_101:
        /*0220*/ 	.word	index@(_ZN7cutlass13device_kernelIN5flash19enable_sm80_to_sm89INS1_16FlashAttnFwdSm80INS1_25CollectiveMainloopFwdSm80ILi8ELi1ELb0EN4cute5tupleIJNS5_1CILi128EEENS7_ILi64EEENS7_ILi256EEEEEELi256ENS_10bfloat16_tEfNS_4arch4Sm80ELb0ELb1ELb1ELb1ELb0ELb0ELb1ELb0EEENS1_21CollectiveEpilogueFwdINS6_IJS8_SA_S9_EEENS6_IJNS7_ILi1EEESI_SI_EEESC_SE_Li256ELb1ELb1ELb0ELb0EEENS1_19SingleTileSchedulerILb1ELb0ELb1ELi128EEEEEEEEEvNT_6ParamsE)
        /*0224*/ 	.word	0x00000000


	//----- nvinfo : EIATTR_REGCOUNT
	.align		4
.L_102:
        /*0228*/ 	.byte	0x04, 0x2f
        /*022a*/ 	.short	(.L_104 - .L_103)
	.align		4
.L_103:
        /*022c*/ 	.word	index@(_ZN7cutlass13device_kernelIN5flash19enable_sm80_to_sm89INS1_16FlashAttnFwdSm80INS1_25CollectiveMainloopFwdSm80ILi8ELi1ELb0EN4cute5tupleIJNS5_1CILi128EEENS7_ILi64EEENS7_ILi256EEEEEELi256ENS_10bfloat16_tEfNS_4arch4Sm80ELb0ELb1ELb1ELb0ELb0ELb0ELb1ELb0EEENS1_21CollectiveEpilogueFwdINS6_IJS8_SA_S9_EEENS6_IJNS7_ILi1EEESI_SI_EEESC_SE_Li256ELb0ELb1ELb0ELb0EEENS1_19SingleTileSchedulerILb0ELb0ELb1ELi128EEEEEEEEEvNT_6ParamsE)
        /*0230*/ 	.word	0x00000004


	//----- nvinfo : EIATTR_FRAME_SIZE
	.align		4
.L_104:
        /*0234*/ 	.byte	0x04, 0x11
        /*0236*/ 	.short	(.L_106 - .L_105)
	.align		4
.L_105:
        /*0238*/ 	.word	index@(_ZN7cutlass13device_kernelIN5flash19enable_sm80_to_sm89INS1_16FlashAttnFwdSm80INS1_25CollectiveMainloopFwdSm80ILi8ELi1ELb0EN4cute5tupleIJNS5_1CILi128EEENS7_ILi64EEENS7_ILi256EEEEEELi256ENS_10bfloat16_tEfNS_4arch4Sm80ELb0ELb1ELb1ELb0ELb0ELb0ELb1ELb0EEENS1_21CollectiveEpilogueFwdINS6_IJS8_SA_S9_EEENS6_IJNS7_ILi1EEESI_SI_EEESC_SE_Li256ELb0ELb1ELb0ELb0EEENS1_19SingleTileSchedulerILb0ELb0ELb1ELi128EEEEEEEEEvNT_6ParamsE)
        /*023c*/ 	.word	0x00000000


	//----- nvinfo : EIATTR_REGCOUNT
	.align		4
.L_106:
        /*0240*/ 	.byte	0x04, 0x2f
        /*0242*/ 	.short	(.L_108 - .L_107)
	.align		4
.L_107:
        /*0244*/ 	.word	index@(_ZN7cutlass13device_kernelIN5flash19enable_sm80_to_sm89INS1_16FlashAttnFwdSm80INS1_25CollectiveMainloopFwdSm80ILi8ELi1ELb0EN4cute5tupleIJNS5_1CILi128EEENS7_ILi48EEENS7_ILi256EEEEEELi256ENS_10bfloat16_tEfNS_4arch4Sm80ELb0ELb0ELb1ELb1ELb0ELb1ELb1ELb0EEENS1_21CollectiveEpilogueFwdINS6_IJS8_SA_S9_EEENS6_IJNS7_ILi1EEESI_SI_EEESC_SE_Li256ELb1ELb1ELb0ELb0EEENS1_19SingleTileSchedulerILb1ELb0ELb1ELi128EEEEEEEEEvNT_6ParamsE)
        /*0248*/ 	.word	0x00000004


	//----- nvinfo : EIATTR_FRAME_SIZE
	.align		4
.L_108:
        /*024c*/ 	.byte	0x04, 0x11
        /*024e*/ 	.short	(.L_110 - .L_109)
	.align		4
.L_109:
        /*0250*/ 	.word	index@(_ZN7cutlass13device_kernelIN5flash19enable_sm80_to_sm89INS1_16FlashAttnFwdSm80INS1_25CollectiveMainloopFwdSm80ILi8ELi1ELb0EN4cute5tupleIJNS5_1CILi128EEENS7_ILi48EEENS7_ILi256EEEEEELi256ENS_10bfloat16_tEfNS_4arch4Sm80ELb0ELb0ELb1ELb1ELb0ELb1ELb1ELb0EEENS1_21CollectiveEpilogueFwdINS6_IJS8_SA_S9_EEENS6_IJNS7_ILi1EEESI_SI_EEESC_SE_Li256ELb1ELb1ELb0ELb0EEENS1_19SingleTileSchedulerILb1ELb0ELb1ELi128EEEEEEEEEvNT_6ParamsE)
        /*0254*/ 	.word	0x00000000


	//----- nvinfo : EIATTR_REGCOUNT
	.align		4
.L_110:
        /*0258*/ 	.byte	0x04, 0x2f
        /*025a*/ 	.short	(.L_112 - .L_111)
	.align		4
.L_111:
        /*025c*/ 	.word	index@(_ZN7cutlass13device_kernelIN5flash19enable_sm80_to_sm89INS1_16FlashAttnFwdSm80INS1_25CollectiveMainloopFwdSm80ILi8ELi1ELb0EN4cute5tupleIJNS5_1CILi128EEENS7_ILi96EEENS7_ILi256EEEEEELi256ENS_10bfloat16_tEfNS_4arch4Sm80ELb0ELb0ELb1ELb1ELb0ELb0ELb1ELb0EEENS1_21CollectiveEpilogueFwdINS6_IJS8_SA_S9_EEENS6_IJNS7_ILi1EEESI_SI_EEESC_SE_Li256ELb1ELb1ELb0ELb0EEENS1_19SingleTileSchedulerILb1ELb0ELb1ELi128EEEEEEEEEvNT_6ParamsE)
        /*0260*/ 	.word	0x00000004


	//----- nvinfo : EIATTR_FRAME_SIZE
	.align		4
.L_112:
        /*0264*/ 	.byte	0x04, 0x11
        /*0266*/ 	.short	(.L_114 - .L_113)
	.align		4
.L_113:
        /*0268*/ 	.word	index@(_ZN7cutlass13device_kernelIN5flash19enable_sm80_to_sm89INS1_16FlashAttnFwdSm80INS1_25CollectiveMainloopFwdSm80ILi8ELi1ELb0EN4cute5tupleIJNS5_1CILi128EEENS7_ILi96EEENS7_ILi256EEEEEELi256ENS_10bfloat16_tEfNS_4arch4Sm80ELb0ELb0ELb1ELb1ELb0ELb0ELb1ELb0EEENS1_21CollectiveEpilogueFwdINS6_IJS8_SA_S9_EEENS6_IJNS7_ILi1EEESI_SI_EEESC_SE_Li256ELb1ELb1ELb0ELb0EEENS1_19SingleTileSchedulerILb1ELb0ELb1ELi128EEEEEEEEEvNT_6ParamsE)
        /*026c*/ 	.word	0x00000000


	//----- nvinfo : EIATTR_REGCOUNT
	.align		4
.L_114:
        /*0270*/ 	.byte	0x04, 0x2f
        /*0272*/ 	.short	(.L_116 - .L_115)
	.align		4
.L_115:
        /*0274*/ 	.word	index@(_ZN7cutlass13device_kernelIN5flash19enable_sm80_to_sm89INS1_16FlashAttnFwdSm80INS1_25CollectiveMainloopFwdSm80ILi8ELi1ELb0EN4cute5tupleIJNS5_1CILi128EEENS7_ILi96EEENS7_ILi256EEEEEELi256ENS_10bfloat16_tEfNS_4arch4Sm80ELb0ELb0ELb1ELb0ELb0ELb0ELb1ELb0EEENS1_21CollectiveEpilogueFwdINS6_IJS8_SA_S9_EEENS6_IJNS7_ILi1EEESI_SI_EEESC_SE_Li256ELb0ELb1ELb0ELb0EEENS1_19SingleTileSchedulerILb0ELb0ELb1ELi128EEEEEEEEEvNT_6ParamsE)
        /*0278*/ 	.word	0x00000004


	//----- nvinfo : EIATTR_FRAME_SIZE
	.align		4
.L_116:
        /*027c*/ 	.byte	0x04, 0x11
        /*027e*/ 	.short	(.L_118 - .L_117)
	.align		4
.L_117:
        /*0280*/ 	.word	index@(_ZN7cutlass13device_kernelIN5flash19enable_sm80_to_sm89INS1_16FlashAttnFwdSm80INS1_25CollectiveMainloopFwdSm80ILi8ELi1ELb0EN4cute5tupleIJNS5_1CILi128EEENS7_ILi96EEENS7_ILi256EEEEEELi256ENS_10bfloat16_tEfNS_4arch4Sm80ELb0ELb0ELb1ELb0ELb0ELb0ELb1ELb0EEENS1_21CollectiveEpilogueFwdINS6_IJS8_SA_S9_EEENS6_IJNS7_ILi1EEESI_SI_EEESC_SE_Li256ELb0ELb1ELb0ELb0EEENS1_19SingleTileSchedulerILb0ELb0ELb1ELi128EEEEEEEEEvNT_6ParamsE)
        /*0284*/ 	.word	0x00000000


	//----- nvinfo : EIATTR_REGCOUNT
	.align		4
.L_118:
        /*0288*/ 	.byte	0x04, 0x2f
        /*028a*/ 	.short	(.L_120 - .L_119)
	.align		4
.L_119:
        /*028c*/ 	.word	index@(_ZN7cutlass13device_kernelIN5flash19enable_sm80_to_sm89INS1_16FlashAttnFwdSm80INS1_25CollectiveMainloopFwdSm80ILi8ELi1ELb0EN4cute5tupleIJNS5_1CILi128EEENS7_ILi32EEENS7_ILi256EEEEEELi256ENS_10bfloat16_tEfNS_4arch4Sm80ELb1ELb0ELb1ELb1ELb0ELb1ELb1ELb0EEENS1_21CollectiveEpilogueFwdINS6_IJS8_SA_S9_EEENS6_IJNS7_ILi1EEESI_SI_EEESC_SE_Li256ELb1ELb1ELb0ELb0EEENS1_19SingleTileSchedulerILb1ELb0ELb1ELi128EEEEEEEEEvNT_6ParamsE)
        /*0290*/ 	.word	0x00000004


	//----- nvinfo : EIATTR_FRAME_SIZE
	.align		4
.L_120:
        /*0294*/ 	.byte	0x04, 0x11
        /*0296*/ 	.short	(.L_122 - .L_121)
	.align		4
.L_121:
        /*0298*/ 	.word	index@(_ZN7cutlass13device_kernelIN5flash19enable_sm80_to_sm89INS1_16FlashAttnFwdSm80INS1_25CollectiveMainloopFwdSm80ILi8ELi1ELb0EN4cute5tupleIJNS5_1CILi128EEENS7_ILi32EEENS7_ILi256EEEEEELi256ENS_10bfloat16_tEfNS_4arch4Sm80ELb1ELb0ELb1ELb1ELb0ELb1ELb1ELb0EEENS1_21CollectiveEpilogueFwdINS6_IJS8_SA_S9_EEENS6_IJNS7_ILi1EEESI_SI_EEESC_SE_Li256ELb1ELb1ELb0ELb0EEENS1_19SingleTileSchedulerILb1ELb0ELb1ELi128EEEEEEEEEvNT_6ParamsE)
        /*029c*/ 	.word	0x00000000


	//----- nvinfo : EIATTR_REGCOUNT
	.align		4
.L_122:
        /*02a0*/ 	.byte	0x04, 0x2f
        /*02a2*/ 	.short	(.L_124 - .L_123)
	.align		4
.L_123:
        /*02a4*/ 	.word	index@(_ZN7cutlass13device_kernelIN5flash19enable_sm80_to_sm89INS1_16FlashAttnFwdSm80INS1_25CollectiveMainloopFwdSm80ILi8ELi1ELb1EN4cute5tupleIJNS5_1CILi128EEENS7_ILi64EEENS7_ILi256EEEEEELi256ENS_10bfloat16_tEfNS_4arch4Sm80ELb1ELb0ELb1ELb1ELb0ELb0ELb1ELb0EEENS1_21CollectiveEpilogueFwdINS6_IJS8_SA_S9_EEENS6_IJNS7_ILi1EEESI_SI_EEESC_SE_Li256ELb1ELb1ELb0ELb0EEENS1_19SingleTileSchedulerILb1ELb0ELb1ELi128EEEEEEEEEvNT_6ParamsE)
        /*02a8*/ 	.word	0x00000004


	//----- nvinfo : EIATTR_FRAME_SIZE
	.align		4
.L_124:
        /*02ac*/ 	.byte	0x04, 0x11
        /*02ae*/ 	.short	(.L_126 - .L_125)
	.align		4
.L_125:
        /*02b0*/ 	.word	index@(_ZN7cutlass13device_kernelIN5flash19enable_sm80_to_sm89INS1_16FlashAttnFwdSm80INS1_25CollectiveMainloopFwdSm80ILi8ELi1ELb1EN4cute5tupleIJNS5_1CILi128EEENS7_ILi64EEENS7_ILi256EEEEEELi256ENS_10bfloat16_tEfNS_4arch4Sm80ELb1ELb0ELb1ELb1ELb0ELb0ELb1ELb0EEENS1_21CollectiveEpilogueFwdINS6_IJS8_SA_S9_EEENS6_IJNS7_ILi1EEESI_SI_EEESC_SE_Li256ELb1ELb1ELb0ELb0EEENS1_19SingleTileSchedulerILb1ELb0ELb1ELi128EEEEEEEEEvNT_6ParamsE)
        /*02b4*/ 	.word	0x00000000


	//----- nvinfo : EIATTR_REGCOUNT
	.align		4
.L_126:
        /*02b8*/ 	.byte	0x04, 0x2f
        /*02ba*/ 	.short	(.L_128 - .L_127)
	.align		4
.L_127:
        /*02bc*/ 	.word	index@(_ZN7cutlass13device_kernelIN5flash19enable_sm80_to_sm89INS1_16FlashAttnFwdSm80INS1_25CollectiveMainloopFwdSm80ILi8ELi1ELb1EN4cute5tupleIJNS5_1CILi128EEENS7_ILi64EEENS7_ILi256EEEEEELi256ENS_10bfloat16_tEfNS_4arch4Sm80ELb1ELb0ELb1ELb0ELb0ELb0ELb1ELb0EEENS1_21CollectiveEpilogueFwdINS6_IJS8_SA_S9_EEENS6_IJNS7_ILi1EEESI_SI_EEESC_SE_Li256ELb0ELb1ELb0ELb0EEENS1_30DynamicPersistentTileSchedulerILi256ELi256ELb0ELb1ELb0EEEEEEEEEvNT_6ParamsE)
        /*02c0*/ 	.word	0x00000004


	//----- nvinfo : EIATTR_FRAME_SIZE
	.align		4
.L_128:
        /*02c4*/ 	.byte	0x04, 0x11
        /*02c6*/ 	.short	(.L_130 - .L_129)
	.align		4
.L_129:
        /*02c8*/ 	.word	index@(_ZN7cutlass13device_kernelIN5flash19enable_sm80_to_sm89INS1_16FlashAttnFwdSm80INS1_25CollectiveMainloopFwdSm80ILi8ELi1ELb1EN4cute5tupleIJNS5_1CILi128EEENS7_ILi64EEENS7_ILi256EEEEEELi256ENS_10bfloat16_tEfNS_4arch4Sm80ELb1ELb0ELb1ELb0ELb0ELb0ELb1ELb0EEENS1_21CollectiveEpilogueFwdINS6_IJS8_SA_S9_EEENS6_IJNS7_ILi1EEESI_SI_EEESC_SE_Li256ELb0ELb1ELb0ELb0EEENS1_30DynamicPersistentTileSchedulerILi256ELi256ELb0ELb1ELb0EEEEEEEEEvNT_6ParamsE)
        /*02cc*/ 	.word	0x00000000


	//----- nvinfo : EIATTR_REGCOUNT
	.align		4
.L_130:
        /*02d0*/ 	.byte	0x04, 0x2f
        /*02d2*/ 	.short	(.L_132 - .L_131)
	.align		4
.L_131:
        /*02d4*/ 	.word	index@(_ZN7cutlass13device_kernelIN5flash19enable_sm80_to_sm89INS1_16FlashAttnFwdSm80INS1_25CollectiveMainloopFwdSm80ILi8ELi1ELb0EN4cute5tupleIJNS5_1CILi128EEENS7_ILi32EEENS7_ILi256EEEEEELi256ENS_10bfloat16_tEfNS_4arch4Sm80ELb0ELb1ELb1ELb1ELb0ELb1ELb1ELb0EEENS1_21CollectiveEpilogueFwdINS6_IJS8_SA_S9_EEENS6_IJNS7_ILi1EEESI_SI_EEESC_SE_Li256ELb1ELb1ELb0ELb0EEENS1_19SingleTileSchedulerILb1ELb0ELb1ELi128EEEEEEEEEvNT_6ParamsE)
        /*02d8*/ 	.word	0x00000004


	//----- nvinfo : EIATTR_FRAME_SIZE
	.align		4
.L_132:
        /*02dc*/ 	.byte	0x04, 0x11
        /*02de*/ 	.short	(.L_134 - .L_133)
	.align		4
.L_133:
        /*02e0*/ 	.word	index@(_ZN7cutlass13device_kernelIN5flash19enable_sm80_to_sm89INS1_16FlashAttnFwdSm80INS1_25CollectiveMainloopFwdSm80ILi8ELi1ELb0EN4cute5tupleIJNS5_1CILi128EEENS7_ILi32EEENS7_ILi256EEEEEELi256ENS_10bfloat16_tEfNS_4arch4Sm80ELb0ELb1ELb1ELb1ELb0ELb1ELb1ELb0EEENS1_21CollectiveEpilogueFwdINS6_IJS8_SA_S9_EEENS6_IJNS7_ILi1EEESI_SI_EEESC_SE_Li256ELb1ELb1ELb0ELb0EEENS1_19SingleTileSchedulerILb1ELb0ELb1ELi128EEEEEEEEEvNT_6ParamsE)
        /*02e4*/ 	.word	0x00000000


	//----- nvinfo : EIATTR_REGCOUNT
	.align		4
.L_134:
        /*02e8*/ 	.byte	0x04, 0x2f
        /*02ea*/ 	.short	(.L_136 - .L_135)
	.align		4
.L_135:
        /*02ec*/ 	.word	index@(_ZN7cutlass13device_kernelIN5flash19enable_sm80_to_sm89INS1_16FlashAttnFwdSm80INS1_25CollectiveMainloopFwdSm80ILi8ELi1ELb1EN4cute5tupleIJNS5_1CILi128EEENS7_ILi48EEENS7_ILi256EEEEEELi256ENS_10bfloat16_tEfNS_4arch4Sm80ELb0ELb1ELb1ELb1ELb0ELb0ELb1ELb0EEENS1_21CollectiveEpilogueFwdINS6_IJS8_SA_S9_EEENS6_IJNS7_ILi1EEESI_SI_EEESC_SE_Li256ELb1ELb1ELb0ELb0EEENS1_19SingleTileSchedulerILb1ELb0ELb1ELi128EEEEEEEEEvNT_6ParamsE)
        /*02f0*/ 	.word	0x00000004


	//----- nvinfo : EIATTR_FRAME_SIZE
	.align		4
.L_136:
        /*02f4*/ 	.byte	0x04, 0x11
        /*02f6*/ 	.short	(.L_138 - .L_137)
	.align		4
.L_137:
        /*02f8*/ 	.word	index@(_ZN7cutlass13device_kernelIN5flash19enable_sm80_to_sm89INS1_16FlashAttnFwdSm80INS1_25CollectiveMainloopFwdSm80ILi8ELi1ELb1EN4cute5tupleIJNS5_1CILi128EEENS7_ILi48EEENS7_ILi256EEEEEELi256ENS_10bfloat16_tEfNS_4arch4Sm80ELb0ELb1ELb1ELb1ELb0ELb0ELb1ELb0EEENS1_21CollectiveEpilogueFwdINS6_IJS8_SA_S9_EEENS6_IJNS7_ILi1EEESI_SI_EEESC_SE_Li256ELb1ELb1ELb0ELb0EEENS1_19SingleTileSchedulerILb1ELb0ELb1ELi128EEEEEEEEEvNT_6ParamsE)
        /*02fc*/ 	.word	0x00000000


	//----- nvinfo : EIATTR_REGCOUNT
	.align		4
.L_138:
        /*0300*/ 	.byte	0x04, 0x2f
        /*0302*/ 	.short	(.L_140 - .L_139)
	.align		4
.L_139:
        /*0304*/ 	.word	index@(_ZN7cutlass13device_kernelIN5flash19enable_sm80_to_sm89INS1_16FlashAttnFwdSm80INS1_25CollectiveMainloopFwdSm80ILi8ELi1ELb1EN4cute5tupleIJNS5_1CILi128EEENS7_ILi48EEENS7_ILi256EEEEEELi256ENS_10bfloat16_tEfNS_4arch4Sm80ELb0ELb1ELb1ELb0ELb0ELb0ELb1ELb0EEENS1_21CollectiveEpilogueFwdINS6_IJS8_SA_S9_EEENS6_IJNS7_ILi1EEESI_SI_EEESC_SE_Li256ELb0ELb1ELb0ELb0EEENS1_19SingleTileSchedulerILb0ELb0ELb1ELi128EEEEEEEEEvNT_6ParamsE)
        /*0308*/ 	.word	0x00000004


	//----- nvinfo : EIATTR_FRAME_SIZE
	.align		4
.L_140:
        /*030c*/ 	.byte	0x04, 0x11
        /*030e*/ 	.short	(.L_142 - .L_141)
	.align		4
.L_141:
        /*0310*/ 	.word	index@(_ZN7cutlass13device_kernelIN5flash19enable_sm80_to_sm89INS1_16FlashAttnFwdSm80INS1_25CollectiveMainloopFwdSm80ILi8ELi1ELb1EN4cute5tupleIJNS5_1CILi128EEENS7_ILi48EEENS7_ILi256EEEEEELi256ENS_10bfloat16_tEfNS_4arch4Sm80ELb0ELb1ELb1ELb0ELb0ELb0ELb1ELb0EEENS1_21CollectiveEpilogueFwdINS6_IJS8_SA_S9_EEENS6_IJNS7_ILi1EEESI_SI_EEESC_SE_Li256ELb0ELb1ELb0ELb0EEENS1_19SingleTileSchedulerILb0ELb0ELb1ELi128EEEEEEEEEvNT_6ParamsE)
        /*0314*/ 	.word	0x00000000


	//----- nvinfo : EIATTR_REGCOUNT
	.align		4
.L_142:
        /*0318*/ 	.byte	0x04, 0x2f
        /*031a*/ 	.short	(.L_144 - .L_143)
	.align		4
.L_143:
        /*031c*/ 	.word	index@(_ZN7cutlass13device_kernelIN5flash19enable_sm80_to_sm89INS1_16FlashAttnFwdSm80INS1_25CollectiveMainloopFwdSm80ILi8ELi1ELb0EN4cute5tupleIJNS5_1CILi128EEENS7_ILi32EEENS7_ILi256EEEEEELi256ENS_10bfloat16_tEfNS_4arch4Sm80ELb0ELb0ELb1ELb1ELb0ELb1ELb1ELb0EEENS1_21CollectiveEpilogueFwdINS6_IJS8_SA_S9_EEENS6_IJNS7_ILi1EEESI_SI_EEESC_SE_Li256ELb1ELb1ELb0ELb0EEENS1_19SingleTileSchedulerILb1ELb0ELb1ELi128EEEEEEEEEvNT_6ParamsE)
        /*0320*/ 	.word	0x00000004


	//----- nvinfo : EIATTR_FRAME_SIZE
	.align		4
.L_144:
        /*0324*/ 	.byte	0x04, 0x11
        /*0326*/ 	.short	(.L_146 - .L_145)
	.align		4
.L_145:
        /*0328*/ 	.word	index@(_ZN7cutlass13device_kernelIN5flash19enable_sm80_to_sm89INS1_16FlashAttnFwdSm80INS1_25CollectiveMainloopFwdSm80ILi8ELi1ELb0EN4cute5tupleIJNS5_1CILi128EEENS7_ILi32EEENS7_ILi256EEEEEELi256ENS_10bfloat16_tEfNS_4arch4Sm80ELb0ELb0ELb1ELb1ELb0ELb1ELb1ELb0EEENS1_21CollectiveEpilogueFwdINS6_IJS8_SA_S9_EEENS6_IJNS7_ILi1EEESI_SI_EEESC_SE_Li256ELb1ELb1ELb0ELb0EEENS1_19SingleTileSchedulerILb1ELb0ELb1ELi128EEEEEEEEEvNT_6ParamsE)
        /*032c*/ 	.word	0x00000000


	//----- nvinfo : EIATTR_REGCOUNT
	.align		4
.L_146:
        /*0330*/ 	.byte	0x04, 0x2f
        /*0332*/ 	.short	(.L_148 - .L_147)
	.align		4
.L_147:
        /*0334*/ 	.word	index@(_ZN7cutlass13device_kernelIN5flash19enable_sm80_to_sm89INS1_16FlashAttnFwdSm80INS1_25CollectiveMainloopFwdSm80ILi8ELi1ELb1EN4cute5tupleIJNS5_1CILi128EEENS7_ILi64EEENS7_ILi256EEEEEELi256ENS_10bfloat16_tEfNS_4arch4Sm80ELb0ELb0ELb1ELb1ELb0ELb0ELb1ELb0EEENS1_21CollectiveEpilogueFwdINS6_IJS8_SA_S9_EEENS6_IJNS7_ILi1EEESI_SI_EEESC_SE_Li256ELb1ELb1ELb0ELb0EEENS1_19SingleTileSchedulerILb1ELb0ELb1ELi128EEEEEEEEEvNT_6ParamsE)
        /*0338*/ 	.word	0x00000004


	//----- nvinfo : EIATTR_FRAME_SIZE
	.align		4
.L_148:
        /*033c*/ 	.byte	0x04, 0x11
        /*033e*/ 	.short	(.L_150 - .L_149)
	.align		4
.L_149:
        /*0340*/ 	.word	index@(_ZN7cutlass13device_kernelIN5flash19enable_sm80_to_sm89INS1_16FlashAttnFwdSm80INS1_25CollectiveMainloopFwdSm80ILi8ELi1ELb1EN4cute5tupleIJNS5_1CILi128EEENS7_ILi64EEENS7_ILi256EEEEEELi256ENS_10bfloat16_tEfNS_4arch4Sm80ELb0ELb0ELb1ELb1ELb0ELb0ELb1ELb0EEENS1_21CollectiveEpilogueFwdINS6_IJS8_SA_S9_EEENS6_IJNS7_ILi1EEESI_SI_EEESC_SE_Li256ELb1ELb1ELb0ELb0EEENS1_19SingleTileSchedulerILb1ELb0ELb1ELi128EEEEEEEEEvNT_6ParamsE)
        /*0344*/ 	.word	0x00000000


	//----- nvinfo : EIATTR_REGCOUNT
	.align		4
.L_150:
        /*0348*/ 	.byte	0x04, 0x2f
        /*034a*/ 	.short	(.L_152 - .L_151)
	.align		4
.L_151:
        /*034c*/ 	.word	index@(_ZN7cutlass13device_kernelIN5flash19enable_sm80_to_sm89INS1_16FlashAttnFwdSm80INS1_25CollectiveMainloopFwdSm80ILi8ELi1ELb1EN4cute5tupleIJNS5_1CILi128EEENS7_ILi64EEENS7_ILi256EEEEEELi256ENS_10bfloat16_tEfNS_4arch4Sm80ELb0ELb0ELb1ELb0ELb0ELb0ELb1ELb0EEENS1_21CollectiveEpilogueFwdINS6_IJS8_SA_S9_EEENS6_IJNS7_ILi1EEESI_SI_EEESC_SE_Li256ELb0ELb1ELb0ELb0EEENS1_19SingleTileSchedulerILb0ELb0ELb1ELi128EEEEEEEEEvNT_6ParamsE)
        /*0350*/ 	.word	0x00000004


	//----- nvinfo : EIATTR_FRAME_SIZE
	.align		4
.L_152:
        /*0354*/ 	.byte	0x04, 0x11
        /*0356*/ 	.short	(.L_154 - .L_153)
	.align		4
.L_153:
        /*0358*/ 	.word	index@(_ZN7cutlass13device_kernelIN5flash19enable_sm80_to_sm89INS1_16FlashAttnFwdSm80INS1_25CollectiveMainloopFwdSm80ILi8ELi1ELb1EN4cute5tupleIJNS5_1CILi128EEENS7_ILi64EEENS7_ILi256EEEEEELi256ENS_10bfloat16_tEfNS_4arch4Sm80ELb0ELb0ELb1ELb0ELb0ELb0ELb1ELb0EEENS1_21CollectiveEpilogueFwdINS6_IJS8_SA_S9_EEENS6_IJNS7_ILi1EEESI_SI_EEESC_SE_Li256ELb0ELb1ELb0ELb0EEENS1_19SingleTileSchedulerILb0ELb0ELb1ELi128EEEEEEEEEvNT_6ParamsE)
        /*035c*/ 	.word	0x00000000


	//----- nvinfo : EIATTR_MIN_STACK_SIZE
	.align		4
.L_154:
        /*0360*/ 	.byte	0x04, 0x12
        /*0362*/ 	.short	(.L_156 - .L_155)
	.align		4
.L_155:
        /*0364*/ 	.word	index@(_ZN7cutlass13device_kernelIN5flash19enable_sm80_to_sm89INS1_16FlashAttnFwdSm80INS1_25CollectiveMainloopFwdSm80ILi8ELi1ELb1EN4cute5tupleIJNS5_1CILi128EEENS7_ILi64EEENS7_ILi256EEEEEELi256ENS_10bfloat16_tEfNS_4arch4Sm80ELb0ELb0ELb1ELb0ELb0ELb0ELb1ELb0EEENS1_21CollectiveEpilogueFwdINS6_IJS8_SA_S9_EEENS6_IJNS7_ILi1EEESI_SI_EEESC_SE_Li256ELb0ELb1ELb0ELb0EEENS1_19SingleTileSchedulerILb0ELb0ELb1ELi128EEEEEEEEEvNT_6ParamsE)
        /*0368*/ 	.word	0x00000000


	//----- nvinfo : EIATTR_MIN_STACK_SIZE
	.align		4
.L_156:
        /*036c*/ 	.byte	0x04, 0x12
        /*036e*/ 	.short	(.L_158 - .L_157)
	.align		4
.L_157:
        /*0370*/ 	.word	index@(_ZN7cutlass13device_kernelIN5flash19enable_sm80_to_sm89INS1_16FlashAttnFwdSm80INS1_25CollectiveMainloopFwdSm80ILi8ELi1ELb1EN4cute5tupleIJNS5_1CILi128EEENS7_ILi64EEENS7_ILi256EEEEEELi256ENS_10bfloat16_tEfNS_4arch4Sm80ELb0ELb0ELb1ELb1ELb0ELb0ELb1ELb0EEENS1_21CollectiveEpilogueFwdINS6_IJS8_SA_S9_EEENS6_IJNS7_ILi1EEESI_SI_EEESC_SE_Li256ELb1ELb1ELb0ELb0EEENS1_19SingleTileSchedulerILb1ELb0ELb1ELi128EEEEEEEEEvNT_6ParamsE)
        /*0374*/ 	.word	0x00000000


	//----- nvinfo : EIATTR_MIN_STACK_SIZE
	.align		4
.L_158:
        /*0378*/ 	.byte	0x04, 0x12
        /*037a*/ 	.short	(.L_160 - .L_159)
	.align		4
.L_159:
        /*037c*/ 	.word	index@(_ZN7cutlass13device_kernelIN5flash19enable_sm80_to_sm89INS1_16FlashAttnFwdSm80INS1_25CollectiveMainloopFwdSm80ILi8ELi1ELb0EN4cute5tupleIJNS5_1CILi128EEENS7_ILi32EEENS7_ILi256EEEEEELi256ENS_10bfloat16_tEfNS_4arch4Sm80ELb0ELb0ELb1ELb1ELb0ELb1ELb1ELb0EEENS1_21CollectiveEpilogueFwdINS6_IJS8_SA_S9_EEENS6_IJNS7_ILi1EEESI_SI_EEESC_SE_Li256ELb1ELb1ELb0ELb0EEENS1_19SingleTileSchedulerILb1ELb0ELb1ELi128EEEEEEEEEvNT_6ParamsE)
        /*0380*/ 	.word	0x00000000


	//----- nvinfo : EIATTR_MIN_STACK_SIZE
	.align		4
.L_160:
        /*0384*/ 	.byte	0x04, 0x12
        /*0386*/ 	.short	(.L_162 - .L_161)
	.align		4
.L_161:
        /*0388*/ 	.word	index@(_ZN7cutlass13device_kernelIN5flash19enable_sm80_to_sm89INS1_16FlashAttnFwdSm80INS1_25CollectiveMainloopFwdSm80ILi8ELi1ELb1EN4cute5tupleIJNS5_1CILi128EEENS7_ILi48EEENS7_ILi256EEEEEELi256ENS_10bfloat16_tEfNS_4arch4Sm80ELb0ELb1ELb1ELb0ELb0ELb0ELb1ELb0EEENS1_21CollectiveEpilogueFwdINS6_IJS8_SA_S9_EEENS6_IJNS7_ILi1EEESI_SI_EEESC_SE_Li256ELb0ELb1ELb0ELb0EEENS1_19SingleTileSchedulerILb0ELb0ELb1ELi128EEEEEEEEEvNT_6ParamsE)
        /*038c*/ 	.word	0x00000000


	//----- nvinfo : EIATTR_MIN_STACK_SIZE
	.align		4
.L_162:
        /*0390*/ 	.byte	0x04, 0x12
        /*0392*/ 	.short	(.L_164 - .L_163)
	.align		4
.L_163:
        /*0394*/ 	.word	index@(_ZN7cutlass13device_kernelIN5flash19enable_sm80_to_sm89INS1_16FlashAttnFwdSm80INS1_25CollectiveMainloopFwdSm80ILi8ELi1ELb1EN4cute5tupleIJNS5_1CILi128EEENS7_ILi48EEENS7_ILi256EEEEEELi256ENS_10bfloat16_tEfNS_4arch4Sm80ELb0ELb1ELb1ELb1ELb0ELb0ELb1ELb0EEENS1_21CollectiveEpilogueFwdINS6_IJS8_SA_S9_EEENS6_IJNS7_ILi1EEESI_SI_EEESC_SE_Li256ELb1ELb1ELb0ELb0EEENS1_19SingleTileSchedulerILb1ELb0ELb1ELi128EEEEEEEEEvNT_6ParamsE)
        /*0398*/ 	.word	0x00000000


	//----- nvinfo : EIATTR_MIN_STACK_SIZE
	.align		4
.L_164:
        /*039c*/ 	.byte	0x04, 0x12
        /*039e*/ 	.short	(.L_166 - .L_165)
	.align		4
.L_165:
        /*03a0*/ 	.word	index@(_ZN7cutlass13device_kernelIN5flash19enable_sm80_to_sm89INS1_16FlashAttnFwdSm80INS1_25CollectiveMainloopFwdSm80ILi8ELi1ELb0EN4cute5tupleIJNS5_1CILi128EEENS7_ILi32EEENS7_ILi256EEEEEELi256ENS_10bfloat16_tEfNS_4arch4Sm80ELb0ELb1ELb1ELb1ELb0ELb1ELb1ELb0EEENS1_21CollectiveEpilogueFwdINS6_IJS8_SA_S9_EEENS6_IJNS7_ILi1EEESI_SI_EEESC_SE_Li256ELb1ELb1ELb0ELb0EEENS1_19SingleTileSchedulerILb1ELb0ELb1ELi128EEEEEEEEEvNT_6ParamsE)
        /*03a4*/ 	.word	0x00000000


	//----- nvinfo : EIATTR_MIN_STACK_SIZE
	.align		4
.L_166:
        /*03a8*/ 	.byte	0x04, 0x12
        /*03aa*/ 	.short	(.L_168 - .L_167)
	.align		4
.L_167:
        /*03ac*/ 	.word	index@(_ZN7cutlass13device_kernelIN5flash19enable_sm80_to_sm89INS1_16FlashAttnFwdSm80INS1_25CollectiveMainloopFwdSm80ILi8ELi1ELb1EN4cute5tupleIJNS5_1CILi128EEENS7_ILi64EEENS7_ILi256EEEEEELi256ENS_10bfloat16_tEfNS_4arch4Sm80ELb1ELb0ELb1ELb0ELb0ELb0ELb1ELb0EEENS1_21CollectiveEpilogueFwdINS6_IJS8_SA_S9_EEENS6_IJNS7_ILi1EEESI_SI_EEESC_SE_Li256ELb0ELb1ELb0ELb0EEENS1_30DynamicPersistentTileSchedulerILi256ELi256ELb0ELb1ELb0EEEEEEEEEvNT_6ParamsE)
        /*03b0*/ 	.word	0x00000000


	//----- nvinfo : EIATTR_MIN_STACK_SIZE
	.align		4
.L_168:
        /*03b4*/ 	.byte	0x04, 0x12
        /*03b6*/ 	.short	(.L_170 - .L_169)
	.align		4
.L_169:
        /*03b8*/ 	.word	index@(_ZN7cutlass13device_kernelIN5flash19enable_sm80_to_sm89INS1_16FlashAttnFwdSm80INS1_25CollectiveMainloopFwdSm80ILi8ELi1ELb1EN4cute5tupleIJNS5_1CILi128EEENS7_ILi64EEENS7_ILi256EEEEEELi256ENS_10bfloat16_tEfNS_4arch4Sm80ELb1ELb0ELb1ELb1ELb0ELb0ELb1ELb0EEENS1_21CollectiveEpilogueFwdINS6_IJS8_SA_S9_EEENS6_IJNS7_ILi1EEESI_SI_EEESC_SE_Li256ELb1ELb1ELb0ELb0EEENS1_19SingleTileSchedulerILb1ELb0ELb1ELi128EEEEEEEEEvNT_6ParamsE)
        /*03bc*/ 	.word	0x00000000


	//----- nvinfo : EIATTR_MIN_STACK_SIZE
	.align		4
.L_170:
        /*03c0*/ 	.byte	0x04, 0x12
        /*03c2*/ 	.short	(.L_172 - .L_171)
	.align		4
.L_171:
        /*03c4*/ 	.word	index@(_ZN7cutlass13device_kernelIN5flash19enable_sm80_to_sm89INS1_16FlashAttnFwdSm80INS1_25CollectiveMainloopFwdSm80ILi8ELi1ELb0EN4cute5tupleIJNS5_1CILi128EEENS7_ILi32EEENS7_ILi256EEEEEELi256ENS_10bfloat16_tEfNS_4arch4Sm80ELb1ELb0ELb1ELb1ELb0ELb1ELb1ELb0EEENS1_21CollectiveEpilogueFwdINS6_IJS8_SA_S9_EEENS6_IJNS7_ILi1EEESI_SI_EEESC_SE_Li256ELb1ELb1ELb0ELb0EEENS1_19SingleTileSchedulerILb1ELb0ELb1ELi128EEEEEEEEEvNT_6ParamsE)
        /*03c8*/ 	.word	0x00000000


	//----- nvinfo : EIATTR_MIN_STACK_SIZE
	.align		4
.L_172:
        /*03cc*/ 	.byte	0x04, 0x12
        /*03ce*/ 	.short	(.L_174 - .L_173)
	.align		4
.L_173:
        /*03d0*/ 	.word	index@(_ZN7cutlass13device_kernelIN5flash19enable_sm80_to_sm89INS1_16FlashAttnFwdSm80INS1_25CollectiveMainloopFwdSm80ILi8ELi1ELb0EN4cute5tupleIJNS5_1CILi128EEENS7_ILi96EEENS7_ILi256EEEEEELi256ENS_10bfloat16_tEfNS_4arch4Sm80ELb0ELb0ELb1ELb0ELb0ELb0ELb1ELb0EEENS1_21CollectiveEpilogueFwdINS6_IJS8_SA_S9_EEENS6_IJNS7_ILi1EEESI_SI_EEESC_SE_Li256ELb0ELb1ELb0ELb0EEENS1_19SingleTileSchedulerILb0ELb0ELb1ELi128EEEEEEEEEvNT_6ParamsE)
        /*03d4*/ 	.word	0x00000000


	//----- nvinfo : EIATTR_MIN_STACK_SIZE
	.align		4
.L_174:
        /*03d8*/ 	.byte	0x04, 0x12
        /*03da*/ 	.short	(.L_176 - .L_175)
	.align		4
.L_175:
        /*03dc*/ 	.word	index@(_ZN7cutlass13device_kernelIN5flash19enable_sm80_to_sm89INS1_16FlashAttnFwdSm80INS1_25CollectiveMainloopFwdSm80ILi8ELi1ELb0EN4cute5tupleIJNS5_1CILi128EEENS7_ILi96EEENS7_ILi256EEEEEELi256ENS_10bfloat16_tEfNS_4arch4Sm80ELb0ELb0ELb1ELb1ELb0ELb0ELb1ELb0EEENS1_21CollectiveEpilogueFwdINS6_IJS8_SA_S9_EEENS6_IJNS7_ILi1EEESI_SI_EEESC_SE_Li256ELb1ELb1ELb0ELb0EEENS1_19SingleTileSchedulerILb1ELb0ELb1ELi128EEEEEEEEEvNT_6ParamsE)
        /*03e0*/ 	.word	0x00000000


	//----- nvinfo : EIATTR_MIN_STACK_SIZE
	.align		4
.L_176:
        /*03e4*/ 	.byte	0x04, 0x12
        /*03e6*/ 	.short	(.L_178 - .L_177)
	.align		4
.L_177:
        /*03e8*/ 	.word	index@(_ZN7cutlass13device_kernelIN5flash19enable_sm80_to_sm89INS1_16FlashAttnFwdSm80INS1_25CollectiveMainloopFwdSm80ILi8ELi1ELb0EN4cute5tupleIJNS5_1CILi128EEENS7_ILi48EEENS7_ILi256EEEEEELi256ENS_10bfloat16_tEfNS_4arch4Sm80ELb0ELb0ELb1ELb1ELb0ELb1ELb1ELb0EEENS1_21CollectiveEpilogueFwdINS6_IJS8_SA_S9_EEENS6_IJNS7_ILi1EEESI_SI_EEESC_SE_Li256ELb1ELb1ELb0ELb0EEENS1_19SingleTileSchedulerILb1ELb0ELb1ELi128EEEEEEEEEvNT_6ParamsE)
        /*03ec*/ 	.word	0x00000000


	//----- nvinfo : EIATTR_MIN_STACK_SIZE
	.align		4
.L_178:
        /*03f0*/ 	.byte	0x04, 0x12
        /*03f2*/ 	.short	(.L_180 - .L_179)
	.align		4
.L_179:
        /*03f4*/ 	.word	index@(_ZN7cutlass13device_kernelIN5flash19enable_sm80_to_sm89INS1_16FlashAttnFwdSm80INS1_25CollectiveMainloopFwdSm80ILi8ELi1ELb0EN4cute5tupleIJNS5_1CILi128EEENS7_ILi64EEENS7_ILi256EEEEEELi256ENS_10bfloat16_tEfNS_4arch4Sm80ELb0ELb1ELb1ELb0ELb0ELb0ELb1ELb0EEENS1_21CollectiveEpilogueFwdINS6_IJS8_SA_S9_EEENS6_IJNS7_ILi1EEESI_SI_EEESC_SE_Li256ELb0ELb1ELb0ELb0EEENS1_19SingleTileSchedulerILb0ELb0ELb1ELi128EEEEEEEEEvNT_6ParamsE)
        /*03f8*/ 	.word	0x00000000


	//----- nvinfo : EIATTR_MIN_STACK_SIZE
	.align		4
.L_180:
        /*03fc*/ 	.byte	0x04, 0x12
        /*03fe*/ 	.short	(.L_182 - .L_181)
	.align		4
.L_181:
        /*0400*/ 	.word	index@(_ZN7cutlass13device_kernelIN5flash19enable_sm80_to_sm89INS1_16FlashAttnFwdSm80INS1_25CollectiveMainloopFwdSm80ILi8ELi1ELb0EN4cute5tupleIJNS5_1CILi128EEENS7_ILi64EEENS7_ILi256EEEEEELi256ENS_10bfloat16_tEfNS_4arch4Sm80ELb0ELb1ELb1ELb1ELb0ELb0ELb1ELb0EEENS1_21CollectiveEpilogueFwdINS6_IJS8_SA_S9_EEENS6_IJNS7_ILi1EEESI_SI_EEESC_SE_Li256ELb1ELb1ELb0ELb0EEENS1_19SingleTileSchedulerILb1ELb0ELb1ELi128EEEEEEEEEvNT_6ParamsE)
        /*0404*/ 	.word	0x00000000


	//----- nvinfo : EIATTR_MIN_STACK_SIZE
	.align		4
.L_182:
        /*0408*/ 	.byte	0x04, 0x12
        /*040a*/ 	.short	(.L_184 - .L_183)
	.align		4
.L_183:
        /*040c*/ 	.word	index@(_ZN7cutlass13device_kernelIN5flash19enable_sm80_to_sm89INS1_16FlashAttnFwdSm80INS1_25CollectiveMainloopFwdSm80ILi8ELi1ELb0EN4cute5tupleIJNS5_1CILi128EEENS7_ILi48EEENS7_ILi256EEEEEELi256ENS_10bfloat16_tEfNS_4arch4Sm80ELb0ELb1ELb1ELb1ELb0ELb1ELb1ELb0EEENS1_21CollectiveEpilogueFwdINS6_IJS8_SA_S9_EEENS6_IJNS7_ILi1EEESI_SI_EEESC_SE_Li256ELb1ELb1ELb0ELb0EEENS1_19SingleTileSchedulerILb1ELb0ELb1ELi128EEEEEEEEEvNT_6ParamsE)
        /*0410*/ 	.word	0x00000000


	//----- nvinfo : EIATTR_MIN_STACK_SIZE
	.align		4
.L_184:
        /*0414*/ 	.byte	0x04, 0x12
        /*0416*/ 	.short	(.L_186 - .L_185)
	.align		4
.L_185:
        /*0418*/ 	.word	index@(_ZN7cutlass13device_kernelIN5flash19enable_sm80_to_sm89INS1_16FlashAttnFwdSm80INS1_25CollectiveMainloopFwdSm80ILi8ELi1ELb0EN4cute5tupleIJNS5_1CILi128EEENS7_ILi96EEENS7_ILi256EEEEEELi256ENS_10bfloat16_tEfNS_4arch4Sm80ELb1ELb0ELb1ELb0ELb0ELb0ELb1ELb0EEENS1_21CollectiveEpilogueFwdINS6_IJS8_SA_S9_EEENS6_IJNS7_ILi1EEESI_SI_EEESC_SE_Li256ELb0ELb1ELb0ELb0EEENS1_30DynamicPersistentTileSchedulerILi256ELi256ELb0ELb1ELb0EEEEEEEEEvNT_6ParamsE)
        /*041c*/ 	.word	0x00000000


	//----- nvinfo : EIATTR_MIN_STACK_SIZE
	.align		4
.L_186:
        /*0420*/ 	.byte	0x04, 0x12
        /*0422*/ 	.short	(.L_188 - .L_187)
	.align		4
.L_187:
        /*0424*/ 	.word	index@(_ZN7cutlass13device_kernelIN5flash19enable_sm80_to_sm89INS1_16FlashAttnFwdSm80INS1_25CollectiveMainloopFwdSm80ILi8ELi1ELb0EN4cute5tupleIJNS5_1CILi128EEENS7_ILi96EEENS7_ILi256EEEEEELi256ENS_10bfloat16_tEfNS_4arch4Sm80ELb1ELb0ELb1ELb1ELb0ELb0ELb1ELb0EEENS1_21CollectiveEpilogueFwdINS6_IJS8_SA_S9_EEENS6_IJNS7_ILi1EEESI_SI_EEESC_SE_Li256ELb1ELb1ELb0ELb0EEENS1_19SingleTileSchedulerILb1ELb0ELb1ELi128EEEEEEEEEvNT_6ParamsE)
        /*0428*/ 	.word	0x00000000


	//----- nvinfo : EIATTR_MIN_STACK_SIZE
	.align		4
.L_188:
        /*042c*/ 	.byte	0x04, 0x12
        /*042e*/ 	.short	(.L_190 - .L_189)
	.align		4
.L_189:
        /*0430*/ 	.word	index@(_ZN7cutlass13device_kernelIN5flash19enable_sm80_to_sm89INS1_16FlashAttnFwdSm80INS1_25CollectiveMainloopFwdSm80ILi8ELi1ELb0EN4cute5tupleIJNS5_1CILi128EEENS7_ILi48EEENS7_ILi256EEEEEELi256ENS_10bfloat16_tEfNS_4arch4Sm80ELb1ELb0ELb1ELb1ELb0ELb1ELb1ELb0EEENS1_21CollectiveEpilogueFwdINS6_IJS8_SA_S9_EEENS6_IJNS7_ILi1EEESI_SI_EEESC_SE_Li256ELb1ELb1ELb0ELb0EEENS1_19SingleTileSchedulerILb1ELb0ELb1ELi128EEEEEEEEEvNT_6ParamsE)
        /*0434*/ 	.word	0x00000000


	//----- nvinfo : EIATTR_MIN_STACK_SIZE
	.align		4
.L_190:
        /*0438*/ 	.byte	0x04, 0x12
        /*043a*/ 	.short	(.L_192 - .L_191)
	.align		4
.L_191:
        /*043c*/ 	.word	index@(_ZN7cutlass13device_kernelIN5flash19enable_sm80_to_sm89INS1_16FlashAttnFwdSm80INS1_25CollectiveMainloopFwdSm80ILi8ELi1ELb1EN4cute5tupleIJNS5_1CILi128EEENS7_ILi64EEENS7_ILi256EEEEEELi256ENS_10bfloat16_tEfNS_4arch4Sm80ELb0ELb0ELb0ELb0ELb0ELb0ELb1ELb0EEENS1_21CollectiveEpilogueFwdINS6_IJS8_SA_S9_EEENS6_IJNS7_ILi1EEESI_SI_EEESC_SE_Li256ELb0ELb1ELb0ELb0EEENS1_19SingleTileSchedulerILb0ELb0ELb1ELi128EEEEEEEEEvNT_6ParamsE)
        /*0440*/ 	.word	0x00000000


	//----- nvinfo : EIATTR_MIN_STACK_SIZE
	.align		4
.L_192:
        /*0444*/ 	.byte	0x04, 0x12
        /*0446*/ 	.short	(.L_194 - .L_193)
	.align		4
.L_193:
        /*0448*/ 	.word	index@(_ZN7cutlass13device_kernelIN5flash19enable_sm80_to_sm89INS1_16FlashAttnFwdSm80INS1_25CollectiveMainloopFwdSm80ILi8ELi1ELb1EN4cute5tupleIJNS5_1CILi128EEENS7_ILi64EEENS7_ILi256EEEEEELi256ENS_10bfloat16_tEfNS_4arch4Sm80ELb0ELb0ELb0ELb1ELb0ELb0ELb1ELb0EEENS1_21CollectiveEpilogueFwdINS6_IJS8_SA_S9_EEENS6_IJNS7_ILi1EEESI_SI_EEESC_SE_Li256ELb1ELb1ELb0ELb0EEENS1_19SingleTileSchedulerILb1ELb0ELb1ELi128EEEEEEEEEvNT_6ParamsE)
        /*044c*/ 	.word	0x00000000


	//----- nvinfo : EIATTR_MIN_STACK_SIZE
	.align		4
.L_194:
        /*0450*/ 	.byte	0x04, 0x12
        /*0452*/ 	.short	(.L_196 - .L_195)
	.align		4
.L_195:
        /*0454*/ 	.word	index@(_ZN7cutlass13device_kernelIN5flash19enable_sm80_to_sm89INS1_16FlashAttnFwdSm80INS1_25CollectiveMainloopFwdSm80ILi8ELi1ELb0EN4cute5tupleIJNS5_1CILi128EEENS7_ILi32EEENS7_ILi256EEEEEELi256ENS_10bfloat16_tEfNS_4arch4Sm80ELb0ELb0ELb0ELb1ELb0ELb1ELb1ELb0EEENS1_21CollectiveEpilogueFwdINS6_IJS8_SA_S9_EEENS6_IJNS7_ILi1EEESI_SI_EEESC_SE_Li256ELb1ELb1ELb0ELb0EEENS1_19SingleTileSchedulerILb1ELb0ELb1ELi128EEEEEEEEEvNT_6ParamsE)
        /*0458*/ 	.word	0x00000000


	//----- nvinfo : EIATTR_MIN_STACK_SIZE
	.align		4
.L_196:
        /*045c*/ 	.byte	0x04, 0x12
        /*045e*/ 	.short	(.L_198 - .L_197)
	.align		4
.L_197:
        /*0460*/ 	.word	index@(_ZN7cutlass13device_kernelIN5flash19enable_sm80_to_sm89INS1_16FlashAttnFwdSm80INS1_25CollectiveMainloopFwdSm80ILi8ELi1ELb1EN4cute5tupleIJNS5_1CILi128EEENS7_ILi48EEENS7_ILi256EEEEEELi256ENS_10bfloat16_tEfNS_4arch4Sm80ELb0ELb1ELb0ELb0ELb0ELb0ELb1ELb0EEENS1_21CollectiveEpilogueFwdINS6_IJS8_SA_S9_EEENS6_IJNS7_ILi1EEESI_SI_EEESC_SE_Li256ELb0ELb1ELb0ELb0EEENS1_19SingleTileSchedulerILb0ELb0ELb1ELi128EEEEEEEEEvNT_6ParamsE)
        /*0464*/ 	.word	0x00000000


	//----- nvinfo : EIATTR_MIN_STACK_SIZE
	.align		4
.L_198:
        /*0468*/ 	.byte	0x04, 0x12
        /*046a*/ 	.short	(.L_200 - .L_199)
	.align		4
.L_199:
        /*046c*/ 	.word	index@(_ZN7cutlass13device_kernelIN5flash19enable_sm80_to_sm89INS1_16FlashAttnFwdSm80INS1_25CollectiveMainloopFwdSm80ILi8ELi1ELb1EN4cute5tupleIJNS5_1CILi128EEENS7_ILi48EEENS7_ILi256EEEEEELi256ENS_10bfloat16_tEfNS_4arch4Sm80ELb0ELb1ELb0ELb1ELb0ELb0ELb1ELb0EEENS1_21CollectiveEpilogueFwdINS6_IJS8_SA_S9_EEENS6_IJNS7_ILi1EEESI_SI_EEESC_SE_Li256ELb1ELb1ELb0ELb0EEENS1_19SingleTileSchedulerILb1ELb0ELb1ELi128EEEEEEEEEvNT_6ParamsE)
        /*0470*/ 	.word	0x00000000


	//----- nvinfo : EIATTR_MIN_STACK_SIZE
	.align		4
.L_200:
        /*0474*/ 	.byte	0x04, 0x12
        /*0476*/ 	.short	(.L_202 - .L_201)
	.align		4
.L_201:
        /*0478*/ 	.word	index@(_ZN7cutlass13device_kernelIN5flash19enable_sm80_to_sm89INS1_16FlashAttnFwdSm80INS1_25CollectiveMainloopFwdSm80ILi8ELi1ELb0EN4cute5tupleIJNS5_1CILi128EEENS7_ILi32EEENS7_ILi256EEEEEELi256ENS_10bfloat16_tEfNS_4arch4Sm80ELb0ELb1ELb0ELb1ELb0ELb1ELb1ELb0EEENS1_21CollectiveEpilogueFwdINS6_IJS8_SA_S9_EEENS6_IJNS7_ILi1EEESI_SI_EEESC_SE_Li256ELb1ELb1ELb0ELb0EEENS1_19SingleTileSchedulerILb1ELb0ELb1ELi128EEEEEEEEEvNT_6ParamsE)
        /*047c*/ 	.word	0x00000000


	//----- nvinfo : EIATTR_MIN_STACK_SIZE
	.align		4
.L_202:
        /*0480*/ 	.byte	0x04, 0x12
        /*0482*/ 	.short	(.L_204 - .L_203)
	.align		4
.L_203:
        /*0484*/ 	.word	index@(_ZN7cutlass13device_kernelIN5flash19enable_sm80_to_sm89INS1_16FlashAttnFwdSm80INS1_25CollectiveMainloopFwdSm80ILi8ELi1ELb1EN4cute5tupleIJNS5_1CILi128EEENS7_ILi64EEENS7_ILi256EEEEEELi256ENS_10bfloat16_tEfNS_4arch4Sm80ELb1ELb0ELb0ELb0ELb0ELb0ELb1ELb0EEENS1_21CollectiveEpilogueFwdINS6_IJS8_SA_S9_EEENS6_IJNS7_ILi1EEESI_SI_EEESC_SE_Li256ELb0ELb1ELb0ELb0EEENS1_30DynamicPersistentTileSchedulerILi256ELi256ELb0ELb1ELb0EEEEEEEEEvNT_6ParamsE)
        /*0488*/ 	.word	0x00000000


	//----- nvinfo : EIATTR_MIN_STACK_SIZE
	.align		4
.L_204:
        /*048c*/ 	.byte	0x04, 0x12
        /*048e*/ 	.short	(.L_206 - .L_205)
	.align		4
.L_205:
        /*0490*/ 	.word	index@(_ZN7cutlass13device_kernelIN5flash19enable_sm80_to_sm89INS1_16FlashAttnFwdSm80INS1_25CollectiveMainloopFwdSm80ILi8ELi1ELb1EN4cute5tupleIJNS5_1CILi128EEENS7_ILi64EEENS7_ILi256EEEEEELi256ENS_10bfloat16_tEfNS_4arch4Sm80ELb1ELb0ELb0ELb1ELb0ELb0ELb1ELb0EEENS1_21CollectiveEpilogueFwdINS6_IJS8_SA_S9_EEENS6_IJNS7_ILi1EEESI_SI_EEESC_SE_Li256ELb1ELb1ELb0ELb0EEENS1_19SingleTileSchedulerILb1ELb0ELb1ELi128EEEEEEEEEvNT_6ParamsE)
        /*0494*/ 	.word	0x00000000


	//----- nvinfo : EIATTR_MIN_STACK_SIZE
	.align		4
.L_206:
        /*0498*/ 	.byte	0x04, 0x12
        /*049a*/ 	.short	(.L_208 - .L_207)
	.align		4
.L_207:
        /*049c*/ 	.word	index@(_ZN7cutlass13device_kernelIN5flash19enable_sm80_to_sm89INS1_16FlashAttnFwdSm80INS1_25CollectiveMainloopFwdSm80ILi8ELi1ELb0EN4cute5tupleIJNS5_1CILi128EEENS7_ILi32EEENS7_ILi256EEEEEELi256ENS_10bfloat16_tEfNS_4arch4Sm80ELb1ELb0ELb0ELb1ELb0ELb1ELb1ELb0EEENS1_21CollectiveEpilogueFwdINS6_IJS8_SA_S9_EEENS6_IJNS7_ILi1EEESI_SI_EEESC_SE_Li256ELb1ELb1ELb0ELb0EEENS1_19SingleTileSchedulerILb1ELb0ELb1ELi128EEEEEEEEEvNT_6ParamsE)
        /*04a0*/ 	.word	0x00000000


	//----- nvinfo : EIATTR_MIN_STACK_SIZE
	.align		4
.L_208:
        /*04a4*/ 	.byte	0x04, 0x12
        /*04a6*/ 	.short	(.L_210 - .L_209)
	.align		4
.L_209:
        /*04a8*/ 	.word	index@(_ZN7cutlass13device_kernelIN5flash19enable_sm80_to_sm89INS1_16FlashAttnFwdSm80INS1_25CollectiveMainloopFwdSm80ILi8ELi1ELb0EN4cute5tupleIJNS5_1CILi128EEENS7_ILi96EEENS7_ILi256EEEEEELi256ENS_10bfloat16_tEfNS_4arch4Sm80ELb0ELb0ELb0ELb0ELb0ELb0ELb1ELb0EEENS1_21CollectiveEpilogueFwdINS6_IJS8_SA_S9_EEENS6_IJNS7_ILi1EEESI_SI_EEESC_SE_Li256ELb0ELb1ELb0ELb0EEENS1_19SingleTileSchedulerILb0ELb0ELb1ELi128EEEEEEEEEvNT_6ParamsE)
        /*04ac*/ 	.word	0x00000000


	//----- nvinfo : EIATTR_MIN_STACK_SIZE
	.align		4
.L_210:
        /*04b0*/ 	.byte	0x04, 0x12
        /*04b2*/ 	.short	(.L_212 - .L_211)
	.align		4
.L_211:
        /*04b4*/ 	.word	index@(_ZN7cutlass13device_kernelIN5flash19enable_sm80_to_sm89INS1_16FlashAttnFwdSm80INS1_25CollectiveMainloopFwdSm80ILi8ELi1ELb0EN4cute5tupleIJNS5_1CILi128EEENS7_ILi96EEENS7_ILi256EEEEEELi256ENS_10bfloat16_tEfNS_4arch4Sm80ELb0ELb0ELb0ELb1ELb0ELb0ELb1ELb0EEENS1_21CollectiveEpilogueFwdINS6_IJS8_SA_S9_EEENS6_IJNS7_ILi1EEESI_SI_EEESC_SE_Li256ELb1ELb1ELb0ELb0EEENS1_19SingleTileSchedulerILb1ELb0ELb1ELi128EEEEEEEEEvNT_6ParamsE)
        /*04b8*/ 	.word	0x00000000


	//----- nvinfo : EIATTR_MIN_STACK_SIZE
	.align		4
.L_212:
        /*04bc*/ 	.byte	0x04, 0x12
        /*04be*/ 	.short	(.L_214 - .L_213)
	.align		4
.L_213:
        /*04c0*/ 	.word	index@(_ZN7cutlass13device_kernelIN5flash19enable_sm80_to_sm89INS1_16FlashAttnFwdSm80INS1_25CollectiveMainloopFwdSm80ILi8ELi1ELb0EN4cute5tupleIJNS5_1CILi128EEENS7_ILi48EEENS7_ILi256EEEEEELi256ENS_10bfloat16_tEfNS_4arch4Sm80ELb0ELb0ELb0ELb1ELb0ELb1ELb1ELb0EEENS1_21CollectiveEpilogueFwdINS6_IJS8_SA_S9_EEENS6_IJNS7_ILi1EEESI_SI_EEESC_SE_Li256ELb1ELb1ELb0ELb0EEENS1_19SingleTileSchedulerILb1ELb0ELb1ELi128EEEEEEEEEvNT_6ParamsE)
        /*04c4*/ 	.word	0x00000000


	//----- nvinfo : EIATTR_MIN_STACK_SIZE
	.align		4
.L_214:
        /*04c8*/ 	.byte	0x04, 0x12
        /*04ca*/ 	.short	(.L_216 - .L_215)
	.align		4
.L_215:
        /*04cc*/ 	.word	index@(_ZN7cutlass13device_kernelIN5flash19enable_sm80_to_sm89INS1_16FlashAttnFwdSm80INS1_25CollectiveMainloopFwdSm80ILi8ELi1ELb0EN4cute5tupleIJNS5_1CILi128EEENS7_ILi64EEENS7_ILi256EEEEEELi256ENS_10bfloat16_tEfNS_4arch4Sm80ELb0ELb1ELb0ELb0ELb0ELb0ELb1ELb0EEENS1_21CollectiveEpilogueFwdINS6_IJS8_SA_S9_EEENS6_IJNS7_ILi1EEESI_SI_EEESC_SE_Li256ELb0ELb1ELb0ELb0EEENS1_19SingleTileSchedulerILb0ELb0ELb1ELi128EEEEEEEEEvNT_6ParamsE)
        /*04d0*/ 	.word	0x00000000


	//----- nvinfo : EIATTR_MIN_STACK_SIZE
	.align		4
.L_216:
        /*04d4*/ 	.byte	0x04, 0x12
        /*04d6*/ 	.short	(.L_218 - .L_217)
	.align		4
.L_217:
        /*04d8*/ 	.word	index@(_ZN7cutlass13device_kernelIN5flash19enable_sm80_to_sm89INS1_16FlashAttnFwdSm80INS1_25CollectiveMainloopFwdSm80ILi8ELi1ELb0EN4cute5tupleIJNS5_1CILi128EEENS7_ILi64EEENS7_ILi256EEEEEELi256ENS_10bfloat16_tEfNS_4arch4Sm80ELb0ELb1ELb0ELb1ELb0ELb0ELb1ELb0EEENS1_21CollectiveEpilogueFwdINS6_IJS8_SA_S9_EEENS6_IJNS7_ILi1EEESI_SI_EEESC_SE_Li256ELb1ELb1ELb0ELb0EEENS1_19SingleTileSchedulerILb1ELb0ELb1ELi128EEEEEEEEEvNT_6ParamsE)
        /*04dc*/ 	.word	0x00000000


	//----- nvinfo : EIATTR_MIN_STACK_SIZE
	.align		4
.L_218:
        /*04e0*/ 	.byte	0x04, 0x12
        /*04e2*/ 	.short	(.L_220 - .L_219)
	.align		4
.L_219:
        /*04e4*/ 	.word	index@(_ZN7cutlass13device_kernelIN5flash19enable_sm80_to_sm89INS1_16FlashAttnFwdSm80INS1_25CollectiveMainloopFwdSm80ILi8ELi1ELb0EN4cute5tupleIJNS5_1CILi128EEENS7_ILi48EEENS7_ILi256EEEEEELi256ENS_10bfloat16_tEfNS_4arch4Sm80ELb0ELb1ELb0ELb1ELb0ELb1ELb1ELb0EEENS1_21CollectiveEpilogueFwdINS6_IJS8_SA_S9_EEENS6_IJNS7_ILi1EEESI_SI_EEESC_SE_Li256ELb1ELb1ELb0ELb0EEENS1_19SingleTileSchedulerILb1ELb0ELb1ELi128EEEEEEEEEvNT_6ParamsE)
        /*04e8*/ 	.word	0x00000000


	//----- nvinfo : EIATTR_MIN_STACK_SIZE
	.align		4
.L_220:
        /*04ec*/ 	.byte	0x04, 0x12
        /*04ee*/ 	.short	(.L_222 - .L_221)
	.align		4
.L_221:
        /*04f0*/ 	.word	index@(_ZN7cutlass13device_kernelIN5flash19enable_sm80_to_sm89INS1_16FlashAttnFwdSm80INS1_25CollectiveMainloopFwdSm80ILi8ELi1ELb0EN4cute5tupleIJNS5_1CILi128EEENS7_ILi96EEENS7_ILi256EEEEEELi256ENS_10bfloat16_tEfNS_4arch4Sm80ELb1ELb0ELb0ELb0ELb0ELb0ELb1ELb0EEENS1_21CollectiveEpilogueFwdINS6_IJS8_SA_S9_EEENS6_IJNS7_ILi1EEESI_SI_EEESC_SE_Li256ELb0ELb1ELb0ELb0EEENS1_30DynamicPersistentTileSchedulerILi256ELi256ELb0ELb1ELb0EEEEEEEEEvNT_6ParamsE)
        /*04f4*/ 	.word	0x00000000


	//----- nvinfo : EIATTR_MIN_STACK_SIZE
	.align		4
.L_222:
        /*04f8*/ 	.byte	0x04, 0x12
        /*04fa*/ 	.short	(.L_224 - .L_223)
	.align		4
.L_223:
        /*04fc*/ 	.word	index@(_ZN7cutlass13device_kernelIN5flash19enable_sm80_to_sm89INS1_16FlashAttnFwdSm80INS1_25CollectiveMainloopFwdSm80ILi8ELi1ELb0EN4cute5tupleIJNS5_1CILi128EEENS7_ILi96EEENS7_ILi256EEEEEELi256ENS_10bfloat16_tEfNS_4arch4Sm80ELb1ELb0ELb0ELb1ELb0ELb0ELb1ELb0EEENS1_21CollectiveEpilogueFwdINS6_IJS8_SA_S9_EEENS6_IJNS7_ILi1EEESI_SI_EEESC_SE_Li256ELb1ELb1ELb0ELb0EEENS1_19SingleTileSchedulerILb1ELb0ELb1ELi128EEEEEEEEEvNT_6ParamsE)
        /*0500*/ 	.word	0x00000000


	//----- nvinfo : EIATTR_MIN_STACK_SIZE
	.align		4
.L_224:
        /*0504*/ 	.byte	0x04, 0x12
        /*0506*/ 	.short	(.L_226 - .L_225)
	.align		4
.L_225:
        /*0508*/ 	.word	index@(_ZN7cutlass13device_kernelIN5flash19enable_sm80_to_sm89INS1_16FlashAttnFwdSm80INS1_25CollectiveMainloopFwdSm80ILi8ELi1ELb0EN4cute5tupleIJNS5_1CILi128EEENS7_ILi48EEENS7_ILi256EEEEEELi256ENS_10bfloat16_tEfNS_4arch4Sm80ELb1ELb0ELb0ELb1ELb0ELb1ELb1ELb0EEENS1_21CollectiveEpilogueFwdINS6_IJS8_SA_S9_EEENS6_IJNS7_ILi1EEESI_SI_EEESC_SE_Li256ELb1ELb1ELb0ELb0EEENS1_19SingleTileSchedulerILb1ELb0ELb1ELi128EEEEEEEEEvNT_6ParamsE)
        /*050c*/ 	.word	0x00000000
.L_226:


//--------------------- .nv.compat                --------------------------
	.section	.nv.compat,"",@"SHT_CUDA_COMPAT_INFO"
	.align	4
        /*0000*/ 	.byte	0x02, 0x09, 0x01, 0x00, 0x02, 0x02, 0x01, 0x00, 0x02, 0x05, 0x05, 0x00, 0x03, 0x07, 0x01, 0x01
        /*0010*/ 	.byte	0x02, 0x03, 0x00, 0x00, 0x02, 0x06, 0x01, 0x00, 0x04, 0x0b, 0x08, 0x00, 0x00, 0x00, 0x00, 0x00
        /*0020*/ 	.byte	0x00, 0x00, 0x00, 0x00


//--------------------- .nv.info._ZN7cutlass13device_kernelIN5flash19enable_sm80_to_sm89INS1_16FlashAttnFwdSm80INS1_25CollectiveMainloopFwdSm80ILi8ELi1ELb1EN4cute5tupleIJNS5_1CILi128EEENS7_ILi64EEENS7_ILi256EEEEEELi256ENS_10bfloat16_tEfNS_4arch4Sm80ELb0ELb0ELb1ELb0ELb0ELb0ELb1ELb0EEENS1_21CollectiveEpilogueFwdINS6_IJS8_SA_S9_EEENS6_IJNS7_ILi1EEESI_SI_EEESC_SE_Li256ELb0ELb1ELb0ELb0EEENS1_19SingleTileSchedulerILb0ELb0ELb1ELi128EEEEEEEEEvNT_6ParamsE --------------------------
	.section	.nv.info._ZN7cutlass13device_kernelIN5flash19enable_sm80_to_sm89INS1_16FlashAttnFwdSm80INS1_25CollectiveMainloopFwdSm80ILi8ELi1ELb1EN4cute5tupleIJNS5_1CILi128EEENS7_ILi64EEENS7_ILi256EEEEEELi256ENS_10bfloat16_tEfNS_4arch4Sm80ELb0ELb0ELb1ELb0ELb0ELb0ELb1ELb0EEENS1_21CollectiveEpilogueFwdINS6_IJS8_SA_S9_EEENS6_IJNS7_ILi1EEESI_SI_EEESC_SE_Li256ELb0ELb1ELb0ELb0EEENS1_19SingleTileSchedulerILb0ELb0ELb1ELi128EEEEEEEEEvNT_6ParamsE,"",@"SHT_CUDA_INFO"
	.sectionflags	@""
	.align	4


	//----- nvinfo : EIATTR_CUDA_API_VERSION
	.align		4
        /*0000*/ 	.byte	0x04, 0x37
        /*0002*/ 	.short	(.L_228 - .L_227)
.L_227:
        /*0004*/ 	.word	0x00000082


	//----- nvinfo : EIATTR_KPARAM_INFO
	.align		4
.L_228:
        /*0008*/ 	.byte	0x04, 0x17
        /*000a*/ 	.short	(.L_230 - .L_229)
.L_229:
        /*000c*/ 	.word	0x00000000
        /*0010*/ 	.short	0x0000
        /*0012*/ 	.short	0x0000
        /*0014*/ 	.byte	0x00, 0xf0, 0x61, 0x10


	//----- nvinfo : EIATTR_SPARSE_MMA_MASK
	.align		4
.L_230:
        /*0018*/ 	.byte	0x03, 0x50
        /*001a*/ 	.short	0x0000


	//----- nvinfo : EIATTR_MAXREG_COUNT
	.align		4
        /*001c*/ 	.byte	0x03, 0x1b
        /*001e*/ 	.short	0x00ff


	//----- nvinfo : EIATTR_MERCURY_ISA_VERSION
	.align		4
        /*0020*/ 	.byte	0x03, 0x5f
        /*0022*/ 	.short	0x0101


	//----- nvinfo : EIATTR_VRC_CTA_INIT_COUNT
	.align		4
        /*0024*/ 	.byte	0x02, 0x4a
	.zero		1
	.zero		1


	//----- nvinfo : EIATTR_EXIT_INSTR_OFFSETS
	.align		4
        /*0028*/ 	.byte	0x04, 0x1c
        /*002a*/ 	.short	(.L_232 - .L_231)


	//   ....[0]....
.L_231:
        /*002c*/ 	.word	0x00000010


	//----- nvinfo : EIATTR_MAX_THREADS
	.align		4
.L_232:
        /*0030*/ 	.byte	0x04, 0x05
        /*0032*/ 	.short	(.L_234 - .L_233)
.L_233:
        /*0034*/ 	.word	0x00000100
        /*0038*/ 	.word	0x00000001
        /*003c*/ 	.word	0x00000001


	//----- nvinfo : EIATTR_CBANK_PARAM_SIZE
	.align		4
.L_234:
        /*0040*/ 	.byte	0x03, 0x19
        /*0042*/ 	.short	0x0418


	//----- nvinfo : EIATTR_PARAM_CBANK
	.align		4
        /*0044*/ 	.byte	0x04, 0x0a
        /*0046*/ 	.short	(.L_236 - .L_235)
	.align		4
.L_235:
        /*0048*/ 	.word	index@(.nv.constant0._ZN7cutlass13device_kernelIN5flash19enable_sm80_to_sm89INS1_16FlashAttnFwdSm80INS1_25CollectiveMainloopFwdSm80ILi8ELi1ELb1EN4cute5tupleIJNS5_1CILi128EEENS7_ILi64EEENS7_ILi256EEEEEELi256ENS_10bfloat16_tEfNS_4arch4Sm80ELb0ELb0ELb1ELb0ELb0ELb0ELb1ELb0EEENS1_21CollectiveEpilogueFwdINS6_IJS8_SA_S9_EEENS6_IJNS7_ILi1EEESI_SI_EEESC_SE_Li256ELb0ELb1ELb0ELb0EEENS1_19SingleTileSchedulerILb0ELb0ELb1ELi128EEEEEEEEEvNT_6ParamsE)
        /*004c*/ 	.short	0x0380
        /*004e*/ 	.short	0x0418


	//----- nvinfo : EIATTR_SW_WAR
	.align		4
.L_236:
        /*0050*/ 	.byte	0x04, 0x36
        /*0052*/ 	.short	(.L_238 - .L_237)
.L_237:
        /*0054*/ 	.word	0x00000008
.L_238:


//--------------------- .nv.info._ZN7cutlass13device_kernelIN5flash19enable_sm80_to_sm89INS1_16FlashAttnFwdSm80INS1_25CollectiveMainloopFwdSm80ILi8ELi1ELb1EN4cute5tupleIJNS5_1CILi128EEENS7_ILi64EEENS7_ILi256EEEEEELi256ENS_10bfloat16_tEfNS_4arch4Sm80ELb0ELb0ELb1ELb1ELb0ELb0ELb1ELb0EEENS1_21CollectiveEpilogueFwdINS6_IJS8_SA_S9_EEENS6_IJNS7_ILi1EEESI_SI_EEESC_SE_Li256ELb1ELb1ELb0ELb0EEENS1_19SingleTileSchedulerILb1ELb0ELb1ELi128EEEEEEEEEvNT_6ParamsE --------------------------
	.section	.nv.info._ZN7cutlass13device_kernelIN5flash19enable_sm80_to_sm89INS1_16FlashAttnFwdSm80INS1_25CollectiveMainloopFwdSm80ILi8ELi1ELb1EN4cute5tupleIJNS5_1CILi128EEENS7_ILi64EEENS7_ILi256EEEEEELi256ENS_10bfloat16_tEfNS_4arch4Sm80ELb0ELb0ELb1ELb1ELb0ELb0ELb1ELb0EEENS1_21CollectiveEpilogueFwdINS6_IJS8_SA_S9_EEENS6_IJNS7_ILi1EEESI_SI_EEESC_SE_Li256ELb1ELb1ELb0ELb0EEENS1_19SingleTileSchedulerILb1ELb0ELb1ELi128EEEEEEEEEvNT_6ParamsE,"",@"SHT_CUDA_INFO"
	.sectionflags	@""
	.align	4


	//----- nvinfo : EIATTR_CUDA_API_VERSION
	.align		4
        /*0000*/ 	.byte	0x04, 0x37
        /*0002*/ 	.short	(.L_240 - .L_239)
.L_239:
        /*0004*/ 	.word	0x00000082


	//----- nvinfo : EIATTR_KPARAM_INFO
	.align		4
.L_240:
        /*0008*/ 	.byte	0x04, 0x17
        /*000a*/ 	.short	(.L_242 - .L_241)
.L_241:
        /*000c*/ 	.word	0x00000000
        /*0010*/ 	.short	0x0000
        /*0012*/ 	.short	0x0000
        /*0014*/ 	.byte	0x00, 0xf0, 0x61, 0x10


	//----- nvinfo : EIATTR_SPARSE_MMA_MASK
	.align		4
.L_242:
        /*0018*/ 	.byte	0x03, 0x50
        /*001a*/ 	.short	0x0000


	//----- nvinfo : EIATTR_MAXREG_COUNT
	.align		4
        /*001c*/ 	.byte	0x03, 0x1b
        /*001e*/ 	.short	0x00ff


	//----- nvinfo : EIATTR_MERCURY_ISA_VERSION
	.align		4
        /*0020*/ 	.byte	0x03, 0x5f
        /*0022*/ 	.short	0x0101


	//----- nvinfo : EIATTR_VRC_CTA_INIT_COUNT
	.align		4
        /*0024*/ 	.byte	0x02, 0x4a
	.zero		1
	.zero		1


	//----- nvinfo : EIATTR_EXIT_INSTR_OFFSETS
	.align		4
        /*0028*/ 	.byte	0x04, 0x1c
        /*002a*/ 	.short	(.L_244 - .L_243)


	//   ....[0]....
.L_243:
        /*002c*/ 	.word	0x00000010


	//----- nvinfo : EIATTR_MAX_THREADS
	.align		4
.L_244:
        /*0030*/ 	.byte	0x04, 0x05
        /*0032*/ 	.short	(.L_246 - .L_245)
.L_245:
        /*0034*/ 	.word	0x00000100
        /*0038*/ 	.word	0x00000001
        /*003c*/ 	.word	0x00000001


	//----- nvinfo : EIATTR_CBANK_PARAM_SIZE
	.align		4
.L_246:
        /*0040*/ 	.byte	0x03, 0x19
        /*0042*/ 	.short	0x0418


	//----- nvinfo : EIATTR_PARAM_CBANK
	.align		4
        /*0044*/ 	.byte	0x04, 0x0a
        /*0046*/ 	.short	(.L_248 - .L_247)
	.align		4
.L_247:
        /*0048*/ 	.word	index@(.nv.constant0._ZN7cutlass13device_kernelIN5flash19enable_sm80_to_sm89INS1_16FlashAttnFwdSm80INS1_25CollectiveMainloopFwdSm80ILi8ELi1ELb1EN4cute5tupleIJNS5_1CILi128EEENS7_ILi64EEENS7_ILi256EEEEEELi256ENS_10bfloat16_tEfNS_4arch4Sm80ELb0ELb0ELb1ELb1ELb0ELb0ELb1ELb0EEENS1_21CollectiveEpilogueFwdINS6_IJS8_SA_S9_EEENS6_IJNS7_ILi1EEESI_SI_EEESC_SE_Li256ELb1ELb1ELb0ELb0EEENS1_19SingleTileSchedulerILb1ELb0ELb1ELi128EEEEEEEEEvNT_6ParamsE)
        /*004c*/ 	.short	0x0380
        /*004e*/ 	.short	0x0418


	//----- nvinfo : EIATTR_SW_WAR
	.align		4
.L_248:
        /*0050*/ 	.byte	0x04, 0x36
        /*0052*/ 	.short	(.L_250 - .L_249)
.L_249:
        /*0054*/ 	.word	0x00000008
.L_250:


//--------------------- .nv.info._ZN7cutlass13device_kernelIN5flash19enable_sm80_to_sm89INS1_16FlashAttnFwdSm80INS1_25CollectiveMainloopFwdSm80ILi8ELi1ELb0EN4cute5tupleIJNS5_1CILi128EEENS7_ILi32EEENS7_ILi256EEEEEELi256ENS_10bfloat16_tEfNS_4arch4Sm80ELb0ELb0ELb1ELb1ELb0ELb1ELb1ELb0EEENS1_21CollectiveEpilogueFwdINS6_IJS8_SA_S9_EEENS6_IJNS7_ILi1EEESI_SI_EEESC_SE_Li256ELb1ELb1ELb0ELb0EEENS1_19SingleTileSchedulerILb1ELb0ELb1ELi128EEEEEEEEEvNT_6ParamsE --------------------------
	.section	.nv.info._ZN7cutlass13device_kernelIN5flash19enable_sm80_to_sm89INS1_16FlashAttnFwdSm80INS1_25CollectiveMainloopFwdSm80ILi8ELi1ELb0EN4cute5tupleIJNS5_1CILi128EEENS7_ILi32EEENS7_ILi256EEEEEELi256ENS_10bfloat16_tEfNS_4arch4Sm80ELb0ELb0ELb1ELb1ELb0ELb1ELb1ELb0EEENS1_21CollectiveEpilogueFwdINS6_IJS8_SA_S9_EEENS6_IJNS7_ILi1EEESI_SI_EEESC_SE_Li256ELb1ELb1ELb0ELb0EEENS1_19SingleTileSchedulerILb1ELb0ELb1ELi128EEEEEEEEEvNT_6ParamsE,"",@"SHT_CUDA_INFO"
	.sectionflags	@""
	.align	4


	//----- nvinfo : EIATTR_CUDA_API_VERSION
	.align		4
        /*0000*/ 	.byte	0x04, 0x37
        /*0002*/ 	.short	(.L_252 - .L_251)
.L_251:
        /*0004*/ 	.word	0x00000082


	//----- nvinfo : EIATTR_KPARAM_INFO
	.align		4
.L_252:
        /*0008*/ 	.byte	0x04, 0x17
        /*000a*/ 	.short	(.L_254 - .L_253)
.L_253:
        /*000c*/ 	.word	0x00000000
        /*0010*/ 	.short	0x0000
        /*0012*/ 	.short	0x0000
        /*0014*/ 	.byte	0x00, 0xf0, 0x61, 0x10


	//----- nvinfo : EIATTR_SPARSE_MMA_MASK
	.align		4
.L_254:
        /*0018*/ 	.byte	0x03, 0x50
        /*001a*/ 	.short	0x0000


	//----- nvinfo : EIATTR_MAXREG_COUNT
	.align		4
        /*001c*/ 	.byte	0x03, 0x1b
        /*001e*/ 	.short	0x00ff


	//----- nvinfo : EIATTR_MERCURY_ISA_VERSION
	.align		4
        /*0020*/ 	.byte	0x03, 0x5f
        /*0022*/ 	.short	0x0101


	//----- nvinfo : EIATTR_VRC_CTA_INIT_COUNT
	.align		4
        /*0024*/ 	.byte	0x02, 0x4a
	.zero		1
	.zero		1


	//----- nvinfo : EIATTR_EXIT_INSTR_OFFSETS
	.align		4
        /*0028*/ 	.byte	0x04, 0x1c
        /*002a*/ 	.short	(.L_256 - .L_255)


	//   ....[0]....
.L_255:
        /*002c*/ 	.word	0x00000010


	//----- nvinfo : EIATTR_MAX_THREADS
	.align		4
.L_256:
        /*0030*/ 	.byte	0x04, 0x05
        /*0032*/ 	.short	(.L_258 - .L_257)
.L_257:
        /*0034*/ 	.word	0x00000100
        /*0038*/ 	.word	0x00000001
        /*003c*/ 	.word	0x00000001


	//----- nvinfo : EIATTR_CBANK_PARAM_SIZE
	.align		4
.L_258:
        /*0040*/ 	.byte	0x03, 0x19
        /*0042*/ 	.short	0x0418


	//----- nvinfo : EIATTR_PARAM_CBANK
	.align		4
        /*0044*/ 	.byte	0x04, 0x0a
        /*0046*/ 	.short	(.L_260 - .L_259)
	.align		4
.L_259:
        /*0048*/ 	.word	index@(.nv.constant0._ZN7cutlass13device_kernelIN5flash19enable_sm80_to_sm89INS1_16FlashAttnFwdSm80INS1_25CollectiveMainloopFwdSm80ILi8ELi1ELb0EN4cute5tupleIJNS5_1CILi128EEENS7_ILi32EEENS7_ILi256EEEEEELi256ENS_10bfloat16_tEfNS_4arch4Sm80ELb0ELb0ELb1ELb1ELb0ELb1ELb1ELb0EEENS1_21CollectiveEpilogueFwdINS6_IJS8_SA_S9_EEENS6_IJNS7_ILi1EEESI_SI_EEESC_SE_Li256ELb1ELb1ELb0ELb0EEENS1_19SingleTileSchedulerILb1ELb0ELb1ELi128EEEEEEEEEvNT_6ParamsE)
        /*004c*/ 	.short	0x0380
        /*004e*/ 	.short	0x0418


	//----- nvinfo : EIATTR_SW_WAR
	.align		4
.L_260:
        /*0050*/ 	.byte	0x04, 0x36
        /*0052*/ 	.short	(.L_262 - .L_261)
.L_261:
        /*0054*/ 	.word	0x00000008
.L_262:


//--------------------- .nv.info._ZN7cutlass13device_kernelIN5flash19enable_sm80_to_sm89INS1_16FlashAttnFwdSm80INS1_25CollectiveMainloopFwdSm80ILi8ELi1ELb1EN4cute5tupleIJNS5_1CILi128EEENS7_ILi48EEENS7_ILi256EEEEEELi256ENS_10bfloat16_tEfNS_4arch4Sm80ELb0ELb1ELb1ELb0ELb0ELb0ELb1ELb0EEENS1_21CollectiveEpilogueFwdINS6_IJS8_SA_S9_EEENS6_IJNS7_ILi1EEESI_SI_EEESC_SE_Li256ELb0ELb1ELb0ELb0EEENS1_19SingleTileSchedulerILb0ELb0ELb1ELi128EEEEEEEEEvNT_6ParamsE --------------------------
	.section	.nv.info._ZN7cutlass13device_kernelIN5flash19enable_sm80_to_sm89INS1_16FlashAttnFwdSm80INS1_25CollectiveMainloopFwdSm80ILi8ELi1ELb1EN4cute5tupleIJNS5_1CILi128EEENS7_ILi48EEENS7_ILi256EEEEEELi256ENS_10bfloat16_tEfNS_4arch4Sm80ELb0ELb1ELb1ELb0ELb0ELb0ELb1ELb0EEENS1_21CollectiveEpilogueFwdINS6_IJS8_SA_S9_EEENS6_IJNS7_ILi1EEESI_SI_EEESC_SE_Li256ELb0ELb1ELb0ELb0EEENS1_19SingleTileSchedulerILb0ELb0ELb1ELi128EEEEEEEEEvNT_6ParamsE,"",@"SHT_CUDA_INFO"
	.sectionflags	@""
	.align	4


	//----- nvinfo : EIATTR_CUDA_API_VERSION
	.align		4
        /*0000*/ 	.byte	0x04, 0x37
        /*0002*/ 	.short	(.L_264 - .L_263)
.L_263:
        /*0004*/ 	.word	0x00000082


	//----- nvinfo : EIATTR_KPARAM_INFO
	.align		4
.L_264:
        /*0008*/ 	.byte	0x04, 0x17
        /*000a*/ 	.short	(.L_266 - .L_265)
.L_265:
        /*000c*/ 	.word	0x00000000
        /*0010*/ 	.short	0x0000
        /*0012*/ 	.short	0x0000
        /*0014*/ 	.byte	0x00, 0xf0, 0x61, 0x10


	//----- nvinfo : EIATTR_SPARSE_MMA_MASK
	.align		4
.L_266:
        /*0018*/ 	.byte	0x03, 0x50
        /*001a*/ 	.short	0x0000


	//----- nvinfo : EIATTR_MAXREG_COUNT
	.align		4
        /*001c*/ 	.byte	0x03, 0x1b
        /*001e*/ 	.short	0x00ff


	//----- nvinfo : EIATTR_MERCURY_ISA_VERSION
	.align		4
        /*0020*/ 	.byte	0x03, 0x5f
        /*0022*/ 	.short	0x0101


	//----- nvinfo : EIATTR_VRC_CTA_INIT_COUNT
	.align		4
        /*0024*/ 	.byte	0x02, 0x4a
	.zero		1
	.zero		1


	//----- nvinfo : EIATTR_EXIT_INSTR_OFFSETS
	.align		4
        /*0028*/ 	.byte	0x04, 0x1c
        /*002a*/ 	.short	(.L_268 - .L_267)


	//   ....[0]....
.L_267:
        /*002c*/ 	.word	0x00000010


	//----- nvinfo : EIATTR_MAX_THREADS
	.align		4
.L_268:
        /*0030*/ 	.byte	0x04, 0x05
        /*0032*/ 	.short	(.L_270 - .L_269)
.L_269:
        /*0034*/ 	.word	0x00000100
        /*0038*/ 	.word	0x00000001
        /*003c*/ 	.word	0x00000001


	//----- nvinfo : EIATTR_CBANK_PARAM_SIZE
	.align		4
.L_270:
        /*0040*/ 	.byte	0x03, 0x19
        /*0042*/ 	.short	0x0418


	//----- nvinfo : EIATTR_PARAM_CBANK
	.align		4
        /*0044*/ 	.byte	0x04, 0x0a
        /*0046*/ 	.short	(.L_272 - .L_271)
	.align		4
.L_271:
        /*0048*/ 	.word	index@(.nv.constant0._ZN7cutlass13device_kernelIN5flash19enable_sm80_to_sm89INS1_16FlashAttnFwdSm80INS1_25CollectiveMainloopFwdSm80ILi8ELi1ELb1EN4cute5tupleIJNS5_1CILi128EEENS7_ILi48EEENS7_ILi256EEEEEELi256ENS_10bfloat16_tEfNS_4arch4Sm80ELb0ELb1ELb1ELb0ELb0ELb0ELb1ELb0EEENS1_21CollectiveEpilogueFwdINS6_IJS8_SA_S9_EEENS6_IJNS7_ILi1EEESI_SI_EEESC_SE_Li256ELb0ELb1ELb0ELb0EEENS1_19SingleTileSchedulerILb0ELb0ELb1ELi128EEEEEEEEEvNT_6ParamsE)
        /*004c*/ 	.short	0x0380
        /*004e*/ 	.short	0x0418


	//----- nvinfo : EIATTR_SW_WAR
	.align		4
.L_272:
        /*0050*/ 	.byte	0x04, 0x36
        /*0052*/ 	.short	(.L_274 - .L_273)
.L_273:
        /*0054*/ 	.word	0x00000008
.L_274:


//--------------------- .nv.info._ZN7cutlass13device_kernelIN5flash19enable_sm80_to_sm89INS1_16FlashAttnFwdSm80INS1_25CollectiveMainloopFwdSm80ILi8ELi1ELb1EN4cute5tupleIJNS5_1CILi128EEENS7_ILi48EEENS7_ILi256EEEEEELi256ENS_10bfloat16_tEfNS_4arch4Sm80ELb0ELb1ELb1ELb1ELb0ELb0ELb1ELb0EEENS1_21CollectiveEpilogueFwdINS6_IJS8_SA_S9_EEENS6_IJNS7_ILi1EEESI_SI_EEESC_SE_Li256ELb1ELb1ELb0ELb0EEENS1_19SingleTileSchedulerILb1ELb0ELb1ELi128EEEEEEEEEvNT_6ParamsE --------------------------
	.section	.nv.info._ZN7cutlass13device_kernelIN5flash19enable_sm80_to_sm89INS1_16FlashAttnFwdSm80INS1_25CollectiveMainloopFwdSm80ILi8ELi1ELb1EN4cute5tupleIJNS5_1CILi128EEENS7_ILi48EEENS7_ILi256EEEEEELi256ENS_10bfloat16_tEfNS_4arch4Sm80ELb0ELb1ELb1ELb1ELb0ELb0ELb1ELb0EEENS1_21CollectiveEpilogueFwdINS6_IJS8_SA_S9_EEENS6_IJNS7_ILi1EEESI_SI_EEESC_SE_Li256ELb1ELb1ELb0ELb0EEENS1_19SingleTileSchedulerILb1ELb0ELb1ELi128EEEEEEEEEvNT_6ParamsE,"",@"SHT_CUDA_INFO"
	.sectionflags	@""
	.align	4


	//----- nvinfo : EIATTR_CUDA_API_VERSION
	.align		4
        /*0000*/ 	.byte	0x04, 0x37
        /*0002*/ 	.short	(.L_276 - .L_275)
.L_275:
        /*0004*/ 	.word	0x00000082


	//----- nvinfo : EIATTR_KPARAM_INFO
	.align		4
.L_276:
        /*0008*/ 	.byte	0x04, 0x17
        /*000a*/ 	.short	(.L_278 - .L_277)
.L_277:
        /*000c*/ 	.word	0x00000000
        /*0010*/ 	.short	0x0000
        /*0012*/ 	.short	0x0000
        /*0014*/ 	.byte	0x00, 0xf0, 0x61, 0x10


	//----- nvinfo : EIATTR_SPARSE_MMA_MASK
	.align		4
.L_278:
        /*0018*/ 	.byte	0x03, 0x50
        /*001a*/ 	.short	0x0000


	//----- nvinfo : EIATTR_MAXREG_COUNT
	.align		4
        /*001c*/ 	.byte	0x03, 0x1b
        /*001e*/ 	.short	0x00ff


	//----- nvinfo : EIATTR_MERCURY_ISA_VERSION
	.align		4
        /*0020*/ 	.byte	0x03, 0x5f
        /*0022*/ 	.short	0x0101


	//----- nvinfo : EIATTR_VRC_CTA_INIT_COUNT
	.align		4
        /*0024*/ 	.byte	0x02, 0x4a
	.zero		1
	.zero		1


	//----- nvinfo : EIATTR_EXIT_INSTR_OFFSETS
	.align		4
        /*0028*/ 	.byte	0x04, 0x1c
        /*002a*/ 	.short	(.L_280 - .L_279)


	//   ....[0]....
.L_279:
        /*002c*/ 	.word	0x00000010


	//----- nvinfo : EIATTR_MAX_THREADS
	.align		4
.L_280:
        /*0030*/ 	.byte	0x04, 0x05
        /*0032*/ 	.short	(.L_282 - .L_281)
.L_281:
        /*0034*/ 	.word	0x00000100
        /*0038*/ 	.word	0x00000001
        /*003c*/ 	.word	0x00000001


	//----- nvinfo : EIATTR_CBANK_PARAM_SIZE
	.align		4
.L_282:
        /*0040*/ 	.byte	0x03, 0x19
        /*0042*/ 	.short	0x0418


	//----- nvinfo : EIATTR_PARAM_CBANK
	.align		4
        /*0044*/ 	.byte	0x04, 0x0a
        /*0046*/ 	.short	(.L_284 - .L_283)
	.align		4
.L_283:
        /*0048*/ 	.word	index@(.nv.constant0._ZN7cutlass13device_kernelIN5flash19enable_sm80_to_sm89INS1_16FlashAttnFwdSm80INS1_25CollectiveMainloopFwdSm80ILi8ELi1ELb1EN4cute5tupleIJNS5_1CILi128EEENS7_ILi48EEENS7_ILi256EEEEEELi256ENS_10bfloat16_tEfNS_4arch4Sm80ELb0ELb1ELb1ELb1ELb0ELb0ELb1ELb0EEENS1_21CollectiveEpilogueFwdINS6_IJS8_SA_S9_EEENS6_IJNS7_ILi1EEESI_SI_EEESC_SE_Li256ELb1ELb1ELb0ELb0EEENS1_19SingleTileSchedulerILb1ELb0ELb1ELi128EEEEEEEEEvNT_6ParamsE)
        /*004c*/ 	.short	0x0380
        /*004e*/ 	.short	0x0418


	//----- nvinfo : EIATTR_SW_WAR
	.align		4
.L_284:
        /*0050*/ 	.byte	0x04, 0x36
        /*0052*/ 	.short	(.L_286 - .L_285)
.L_285:
        /*0054*/ 	.word	0x00000008
.L_286:


//--------------------- .nv.info._ZN7cutlass13device_kernelIN5flash19enable_sm80_to_sm89INS1_16FlashAttnFwdSm80INS1_25CollectiveMainloopFwdSm80ILi8ELi1ELb0EN4cute5tupleIJNS5_1CILi128EEENS7_ILi32EEENS7_ILi256EEEEEELi256ENS_10bfloat16_tEfNS_4arch4Sm80ELb0ELb1ELb1ELb1ELb0ELb1ELb1ELb0EEENS1_21CollectiveEpilogueFwdINS6_IJS8_SA_S9_EEENS6_IJNS7_ILi1EEESI_SI_EEESC_SE_Li256ELb1ELb1ELb0ELb0EEENS1_19SingleTileSchedulerILb1ELb0ELb1ELi128EEEEEEEEEvNT_6ParamsE --------------------------
	.section	.nv.info._ZN7cutlass13device_kernelIN5flash19enable_sm80_to_sm89INS1_16FlashAttnFwdSm80INS1_25CollectiveMainloopFwdSm80ILi8ELi1ELb0EN4cute5tupleIJNS5_1CILi128EEENS7_ILi32EEENS7_ILi256EEEEEELi256ENS_10bfloat16_tEfNS_4arch4Sm80ELb0ELb1ELb1ELb1ELb0ELb1ELb1ELb0EEENS1_21CollectiveEpilogueFwdINS6_IJS8_SA_S9_EEENS6_IJNS7_ILi1EEESI_SI_EEESC_SE_Li256ELb1ELb1ELb0ELb0EEENS1_19SingleTileSchedulerILb1ELb0ELb1ELi128EEEEEEEEEvNT_6ParamsE,"",@"SHT_CUDA_INFO"
	.sectionflags	@""
	.align	4


	//----- nvinfo : EIATTR_CUDA_API_VERSION
	.align		4
        /*0000*/ 	.byte	0x04, 0x37
        /*0002*/ 	.short	(.L_288 - .L_287)
.L_287:
        /*0004*/ 	.word	0x00000082


	//----- nvinfo : EIATTR_KPARAM_INFO
	.align		4
.L_288:
        /*0008*/ 	.byte	0x04, 0x17
        /*000a*/ 	.short	(.L_290 - .L_289)
.L_289:
        /*000c*/ 	.word	0x00000000
        /*0010*/ 	.short	0x0000
        /*0012*/ 	.short	0x0000
        /*0014*/ 	.byte	0x00, 0xf0, 0x61, 0x10


	//----- nvinfo : EIATTR_SPARSE_MMA_MASK
	.align		4
.L_290:
        /*0018*/ 	.byte	0x03, 0x50
        /*001a*/ 	.short	0x0000


	//----- nvinfo : EIATTR_MAXREG_COUNT
	.align		4
        /*001c*/ 	.byte	0x03, 0x1b
        /*001e*/ 	.short	0x00ff


	//----- nvinfo : EIATTR_MERCURY_ISA_VERSION
	.align		4
        /*0020*/ 	.byte	0x03, 0x5f
        /*0022*/ 	.short	0x0101


	//----- nvinfo : EIATTR_VRC_CTA_INIT_COUNT
	.align		4
        /*0024*/ 	.byte	0x02, 0x4a
	.zero		1
	.zero		1


	//----- nvinfo : EIATTR_EXIT_INSTR_OFFSETS
	.align		4
        /*0028*/ 	.byte	0x04, 0x1c
        /*002a*/ 	.short	(.L_292 - .L_291)


	//   ....[0]....
.L_291:
        /*002c*/ 	.word	0x00000010


	//----- nvinfo : EIATTR_MAX_THREADS
	.align		4
.L_292:
        /*0030*/ 	.byte	0x04, 0x05
        /*0032*/ 	.short	(.L_294 - .L_293)
.L_293:
        /*0034*/ 	.word	0x00000100
        /*0038*/ 	.word	0x00000001
        /*003c*/ 	.word	0x00000001


	//----- nvinfo : EIATTR_CBANK_PARAM_SIZE
	.align		4
.L_294:
        /*0040*/ 	.byte	0x03, 0x19
        /*0042*/ 	.short	0x0418


	//----- nvinfo : EIATTR_PARAM_CBANK
	.align		4
        /*0044*/ 	.byte	0x04, 0x0a
        /*0046*/ 	.short	(.L_296 - .L_295)
	.align		4
.L_295:
        /*0048*/ 	.word	index@(.nv.constant0._ZN7cutlass13device_kernelIN5flash19enable_sm80_to_sm89INS1_16FlashAttnFwdSm80INS1_25CollectiveMainloopFwdSm80ILi8ELi1ELb0EN4cute5tupleIJNS5_1CILi128EEENS7_ILi32EEENS7_ILi256EEEEEELi256ENS_10bfloat16_tEfNS_4arch4Sm80ELb0ELb1ELb1ELb1ELb0ELb1ELb1ELb0EEENS1_21CollectiveEpilogueFwdINS6_IJS8_SA_S9_EEENS6_IJNS7_ILi1EEESI_SI_EEESC_SE_Li256ELb1ELb1ELb0ELb0EEENS1_19SingleTileSchedulerILb1ELb0ELb1ELi128EEEEEEEEEvNT_6ParamsE)
        /*004c*/ 	.short	0x0380
        /*004e*/ 	.short	0x0418


	//----- nvinfo : EIATTR_SW_WAR
	.align		4
.L_296:
        /*0050*/ 	.byte	0x04, 0x36
        /*0052*/ 	.short	(.L_298 - .L_297)
.L_297:
        /*0054*/ 	.word	0x00000008
.L_298:


//--------------------- .nv.info._ZN7cutlass13device_kernelIN5flash19enable_sm80_to_sm89INS1_16FlashAttnFwdSm80INS1_25CollectiveMainloopFwdSm80ILi8ELi1ELb1EN4cute5tupleIJNS5_1CILi128EEENS7_ILi64EEENS7_ILi256EEEEEELi256ENS_10bfloat16_tEfNS_4arch4Sm80ELb1ELb0ELb1ELb0ELb0ELb0ELb1ELb0EEENS1_21CollectiveEpilogueFwdINS6_IJS8_SA_S9_EEENS6_IJNS7_ILi1EEESI_SI_EEESC_SE_Li256ELb0ELb1ELb0ELb0EEENS1_30DynamicPersistentTileSchedulerILi256ELi256ELb0ELb1ELb0EEEEEEEEEvNT_6ParamsE --------------------------
	.section	.nv.info._ZN7cutlass13device_kernelIN5flash19enable_sm80_to_sm89INS1_16FlashAttnFwdSm80INS1_25CollectiveMainloopFwdSm80ILi8ELi1ELb1EN4cute5tupleIJNS5_1CILi128EEENS7_ILi64EEENS7_ILi256EEEEEELi256ENS_10bfloat16_tEfNS_4arch4Sm80ELb1ELb0ELb1ELb0ELb0ELb0ELb1ELb0EEENS1_21CollectiveEpilogueFwdINS6_IJS8_SA_S9_EEENS6_IJNS7_ILi1EEESI_SI_EEESC_SE_Li256ELb0ELb1ELb0ELb0EEENS1_30DynamicPersistentTileSchedulerILi256ELi256ELb0ELb1ELb0EEEEEEEEEvNT_6ParamsE,"",@"SHT_CUDA_INFO"
	.sectionflags	@""
	.align	4


	//----- nvinfo : EIATTR_CUDA_API_VERSION
	.align		4
        /*0000*/ 	.byte	0x04, 0x37
        /*0002*/ 	.short	(.L_300 - .L_299)
.L_299:
        /*0004*/ 	.word	0x00000082


	//----- nvinfo : EIATTR_KPARAM_INFO
	.align		4
.L_300:
        /*0008*/ 	.byte	0x04, 0x17
        /*000a*/ 	.short	(.L_302 - .L_301)
.L_301:
        /*000c*/ 	.word	0x00000000
        /*0010*/ 	.short	0x0000
        /*0012*/ 	.short	0x0000
        /*0014*/ 	.byte	0x00, 0xf0, 0xa1, 0x10


	//----- nvinfo : EIATTR_SPARSE_MMA_MASK
	.align		4
.L_302:
        /*0018*/ 	.byte	0x03, 0x50
        /*001a*/ 	.short	0x0000


	//----- nvinfo : EIATTR_MAXREG_COUNT
	.align		4
        /*001c*/ 	.byte	0x03, 0x1b
        /*001e*/ 	.short	0x00ff


	//----- nvinfo : EIATTR_MERCURY_ISA_VERSION
	.align		4
        /*0020*/ 	.byte	0x03, 0x5f
        /*0022*/ 	.short	0x0101


	//----- nvinfo : EIATTR_VRC_CTA_INIT_COUNT
	.align		4
        /*0024*/ 	.byte	0x02, 0x4a
	.zero		1
	.zero		1


	//----- nvinfo : EIATTR_EXIT_INSTR_OFFSETS
	.align		4
        /*0028*/ 	.byte	0x04, 0x1c
        /*002a*/ 	.short	(.L_304 - .L_303)


	//   ....[0]....
.L_303:
        /*002c*/ 	.word	0x00000010


	//----- nvinfo : EIATTR_MAX_THREADS
	.align		4
.L_304:
        /*0030*/ 	.byte	0x04, 0x05
        /*0032*/ 	.short	(.L_306 - .L_305)
.L_305:
        /*0034*/ 	.word	0x00000100
        /*0038*/ 	.word	0x00000001
        /*003c*/ 	.word	0x00000001


	//----- nvinfo : EIATTR_CBANK_PARAM_SIZE
	.align		4
.L_306:
        /*0040*/ 	.byte	0x03, 0x19
        /*0042*/ 	.short	0x0428


	//----- nvinfo : EIATTR_PARAM_CBANK
	.align		4
        /*0044*/ 	.byte	0x04, 0x0a
        /*0046*/ 	.short	(.L_308 - .L_307)
	.align		4
.L_307:
        /*0048*/ 	.word	index@(.nv.constant0._ZN7cutlass13device_kernelIN5flash19enable_sm80_to_sm89INS1_16FlashAttnFwdSm80INS1_25CollectiveMainloopFwdSm80ILi8ELi1ELb1EN4cute5tupleIJNS5_1CILi128EEENS7_ILi64EEENS7_ILi256EEEEEELi256ENS_10bfloat16_tEfNS_4arch4Sm80ELb1ELb0ELb1ELb0ELb0ELb0ELb1ELb0EEENS1_21CollectiveEpilogueFwdINS6_IJS8_SA_S9_EEENS6_IJNS7_ILi1EEESI_SI_EEESC_SE_Li256ELb0ELb1ELb0ELb0EEENS1_30DynamicPersistentTileSchedulerILi256ELi256ELb0ELb1ELb0EEEEEEEEEvNT_6ParamsE)
        /*004c*/ 	.short	0x0380
        /*004e*/ 	.short	0x0428


	//----- nvinfo : EIATTR_SW_WAR
	.align		4
.L_308:
        /*0050*/ 	.byte	0x04, 0x36
        /*0052*/ 	.short	(.L_310 - .L_309)
.L_309:
        /*0054*/ 	.word	0x00000008
.L_310:


//--------------------- .nv.info._ZN7cutlass13device_kernelIN5flash19enable_sm80_to_sm89INS1_16FlashAttnFwdSm80INS1_25CollectiveMainloopFwdSm80ILi8ELi1ELb1EN4cute5tupleIJNS5_1CILi128EEENS7_ILi64EEENS7_ILi256EEEEEELi256ENS_10bfloat16_tEfNS_4arch4Sm80ELb1ELb0ELb1ELb1ELb0ELb0ELb1ELb0EEENS1_21CollectiveEpilogueFwdINS6_IJS8_SA_S9_EEENS6_IJNS7_ILi1EEESI_SI_EEESC_SE_Li256ELb1ELb1ELb0ELb0EEENS1_19SingleTileSchedulerILb1ELb0ELb1ELi128EEEEEEEEEvNT_6ParamsE --------------------------
	.section	.nv.info._ZN7cutlass13device_kernelIN5flash19enable_sm80_to_sm89INS1_16FlashAttnFwdSm80INS1_25CollectiveMainloopFwdSm80ILi8ELi1ELb1EN4cute5tupleIJNS5_1CILi128EEENS7_ILi64EEENS7_ILi256EEEEEELi256ENS_10bfloat16_tEfNS_4arch4Sm80ELb1ELb0ELb1ELb1ELb0ELb0ELb1ELb0EEENS1_21CollectiveEpilogueFwdINS6_IJS8_SA_S9_EEENS6_IJNS7_ILi1EEESI_SI_EEESC_SE_Li256ELb1ELb1ELb0ELb0EEENS1_19SingleTileSchedulerILb1ELb0ELb1ELi128EEEEEEEEEvNT_6ParamsE,"",@"SHT_CUDA_INFO"
	.sectionflags	@""
	.align	4


	//----- nvinfo : EIATTR_CUDA_API_VERSION
	.align		4
        /*0000*/ 	.byte	0x04, 0x37
        /*0002*/ 	.short	(.L_312 - .L_311)
.L_311:
        /*0004*/ 	.word	0x00000082


	//----- nvinfo : EIATTR_KPARAM_INFO
	.align		4
.L_312:
        /*0008*/ 	.byte	0x04, 0x17
        /*000a*/ 	.short	(.L_314 - .L_313)
.L_313:
        /*000c*/ 	.word	0x00000000
        /*0010*/ 	.short	0x0000
        /*0012*/ 	.short	0x0000
        /*0014*/ 	.byte	0x00, 0xf0, 0x61, 0x10


	//----- nvinfo : EIATTR_SPARSE_MMA_MASK
	.align		4
.L_314:
        /*0018*/ 	.byte	0x03, 0x50
        /*001a*/ 	.short	0x0000


	//----- nvinfo : EIATTR_MAXREG_COUNT
	.align		4
        /*001c*/ 	.byte	0x03, 0x1b
        /*001e*/ 	.short	0x00ff


	//----- nvinfo : EIATTR_MERCURY_ISA_VERSION
	.align		4
        /*0020*/ 	.byte	0x03, 0x5f
        /*0022*/ 	.short	0x0101


	//----- nvinfo : EIATTR_VRC_CTA_INIT_COUNT
	.align		4
        /*0024*/ 	.byte	0x02, 0x4a
	.zero		1
	.zero		1


	//----- nvinfo : EIATTR_EXIT_INSTR_OFFSETS
	.align		4
        /*0028*/ 	.byte	0x04, 0x1c
        /*002a*/ 	.short	(.L_316 - .L_315)


	//   ....[0]....
.L_315:
        /*002c*/ 	.word	0x00000010


	//----- nvinfo : EIATTR_MAX_THREADS
	.align		4
.L_316:
        /*0030*/ 	.byte	0x04, 0x05
        /*0032*/ 	.short	(.L_318 - .L_317)
.L_317:
        /*0034*/ 	.word	0x00000100
        /*0038*/ 	.word	0x00000001
        /*003c*/ 	.word	0x00000001


	//----- nvinfo : EIATTR_CBANK_PARAM_SIZE
	.align		4
.L_318:
        /*0040*/ 	.byte	0x03, 0x19
        /*0042*/ 	.short	0x0418


	//----- nvinfo : EIATTR_PARAM_CBANK
	.align		4
        /*0044*/ 	.byte	0x04, 0x0a
        /*0046*/ 	.short	(.L_320 - .L_319)
	.align		4
.L_319:
        /*0048*/ 	.word	index@(.nv.constant0._ZN7cutlass13device_kernelIN5flash19enable_sm80_to_sm89INS1_16FlashAttnFwdSm80INS1_25CollectiveMainloopFwdSm80ILi8ELi1ELb1EN4cute5tupleIJNS5_1CILi128EEENS7_ILi64EEENS7_ILi256EEEEEELi256ENS_10bfloat16_tEfNS_4arch4Sm80ELb1ELb0ELb1ELb1ELb0ELb0ELb1ELb0EEENS1_21CollectiveEpilogueFwdINS6_IJS8_SA_S9_EEENS6_IJNS7_ILi1EEESI_SI_EEESC_SE_Li256ELb1ELb1ELb0ELb0EEENS1_19SingleTileSchedulerILb1ELb0ELb1ELi128EEEEEEEEEvNT_6ParamsE)
        /*004c*/ 	.short	0x0380
        /*004e*/ 	.short	0x0418


	//----- nvinfo : EIATTR_SW_WAR
	.align		4
.L_320:
        /*0050*/ 	.byte	0x04, 0x36
        /*0052*/ 	.short	(.L_322 - .L_321)
.L_321:
        /*0054*/ 	.word	0x00000008
.L_322:


//--------------------- .nv.info._ZN7cutlass13device_kernelIN5flash19enable_sm80_to_sm89INS1_16FlashAttnFwdSm80INS1_25CollectiveMainloopFwdSm80ILi8ELi1ELb0EN4cute5tupleIJNS5_1CILi128EEENS7_ILi32EEENS7_ILi256EEEEEELi256ENS_10bfloat16_tEfNS_4arch4Sm80ELb1ELb0ELb1ELb1ELb0ELb1ELb1ELb0EEENS1_21CollectiveEpilogueFwdINS6_IJS8_SA_S9_EEENS6_IJNS7_ILi1EEESI_SI_EEESC_SE_Li256ELb1ELb1ELb0ELb0EEENS1_19SingleTileSchedulerILb1ELb0ELb1ELi128EEEEEEEEEvNT_6ParamsE --------------------------
	.section	.nv.info._ZN7cutlass13device_kernelIN5flash19enable_sm80_to_sm89INS1_16FlashAttnFwdSm80INS1_25CollectiveMainloopFwdSm80ILi8ELi1ELb0EN4cute5tupleIJNS5_1CILi128EEENS7_ILi32EEENS7_ILi256EEEEEELi256ENS_10bfloat16_tEfNS_4arch4Sm80ELb1ELb0ELb1ELb1ELb0ELb1ELb1ELb0EEENS1_21CollectiveEpilogueFwdINS6_IJS8_SA_S9_EEENS6_IJNS7_ILi1EEESI_SI_EEESC_SE_Li256ELb1ELb1ELb0ELb0EEENS1_19SingleTileSchedulerILb1ELb0ELb1ELi128EEEEEEEEEvNT_6ParamsE,"",@"SHT_CUDA_INFO"
	.sectionflags	@""
	.align	4


	//----- nvinfo : EIATTR_CUDA_API_VERSION
	.align		4
        /*0000*/ 	.byte	0x04, 0x37
        /*0002*/ 	.short	(.L_324 - .L_323)
.L_323:
        /*0004*/ 	.word	0x00000082


	//----- nvinfo : EIATTR_KPARAM_INFO
	.align		4
.L_324:
        /*0008*/ 	.byte	0x04, 0x17
        /*000a*/ 	.short	(.L_326 - .L_325)
.L_325:
        /*000c*/ 	.word	0x00000000
        /*0010*/ 	.short	0x0000
        /*0012*/ 	.short	0x0000
        /*0014*/ 	.byte	0x00, 0xf0, 0x61, 0x10


	//----- nvinfo : EIATTR_SPARSE_MMA_MASK
	.align		4
.L_326:
        /*0018*/ 	.byte	0x03, 0x50
        /*001a*/ 	.short	0x0000


	//----- nvinfo : EIATTR_MAXREG_COUNT
	.align		4
        /*001c*/ 	.byte	0x03, 0x1b
        /*001e*/ 	.short	0x00ff


	//----- nvinfo : EIATTR_MERCURY_ISA_VERSION
	.align		4
        /*0020*/ 	.byte	0x03, 0x5f
        /*0022*/ 	.short	0x0101


	//----- nvinfo : EIATTR_VRC_CTA_INIT_COUNT
	.align		4
        /*0024*/ 	.byte	0x02, 0x4a
	.zero		1
	.zero		1


	//----- nvinfo : EIATTR_EXIT_INSTR_OFFSETS
	.align		4
        /*0028*/ 	.byte	0x04, 0x1c
        /*002a*/ 	.short	(.L_328 - .L_327)


	//   ....[0]....
.L_327:
        /*002c*/ 	.word	0x00000010


	//----- nvinfo : EIATTR_MAX_THREADS
	.align		4
.L_328:
        /*0030*/ 	.byte	0x04, 0x05
        /*0032*/ 	.short	(.L_330 - .L_329)
.L_329:
        /*0034*/ 	.word	0x00000100
        /*0038*/ 	.word	0x00000001
        /*003c*/ 	.word	0x00000001


	//----- nvinfo : EIATTR_CBANK_PARAM_SIZE
	.align		4
.L_330:
        /*0040*/ 	.byte	0x03, 0x19
        /*0042*/ 	.short	0x0418


	//----- nvinfo : EIATTR_PARAM_CBANK
	.align		4
        /*0044*/ 	.byte	0x04, 0x0a
        /*0046*/ 	.short	(.L_332 - .L_331)
	.align		4
.L_331:
        /*0048*/ 	.word	index@(.nv.constant0._ZN7cutlass13device_kernelIN5flash19enable_sm80_to_sm89INS1_16FlashAttnFwdSm80INS1_25CollectiveMainloopFwdSm80ILi8ELi1ELb0EN4cute5tupleIJNS5_1CILi128EEENS7_ILi32EEENS7_ILi256EEEEEELi256ENS_10bfloat16_tEfNS_4arch4Sm80ELb1ELb0ELb1ELb1ELb0ELb1ELb1ELb0EEENS1_21CollectiveEpilogueFwdINS6_IJS8_SA_S9_EEENS6_IJNS7_ILi1EEESI_SI_EEESC_SE_Li256ELb1ELb1ELb0ELb0EEENS1_19SingleTileSchedulerILb1ELb0ELb1ELi128EEEEEEEEEvNT_6ParamsE)
        /*004c*/ 	.short	0x0380
        /*004e*/ 	.short	0x0418


	//----- nvinfo : EIATTR_SW_WAR
	.align		4
.L_332:
        /*0050*/ 	.byte	0x04, 0x36
        /*0052*/ 	.short	(.L_334 - .L_333)
.L_333:
        /*0054*/ 	.word	0x00000008
.L_334:


//--------------------- .nv.info._ZN7cutlass13device_kernelIN5flash19enable_sm80_to_sm89INS1_16FlashAttnFwdSm80INS1_25CollectiveMainloopFwdSm80ILi8ELi1ELb0EN4cute5tupleIJNS5_1CILi128EEENS7_ILi96EEENS7_ILi256EEEEEELi256ENS_10bfloat16_tEfNS_4arch4Sm80ELb0ELb0ELb1ELb0ELb0ELb0ELb1ELb0EEENS1_21CollectiveEpilogueFwdINS6_IJS8_SA_S9_EEENS6_IJNS7_ILi1EEESI_SI_EEESC_SE_Li256ELb0ELb1ELb0ELb0EEENS1_19SingleTileSchedulerILb0ELb0ELb1ELi128EEEEEEEEEvNT_6ParamsE --------------------------
	.section	.nv.info._ZN7cutlass13device_kernelIN5flash19enable_sm80_to_sm89INS1_16FlashAttnFwdSm80INS1_25CollectiveMainloopFwdSm80ILi8ELi1ELb0EN4cute5tupleIJNS5_1CILi128EEENS7_ILi96EEENS7_ILi256EEEEEELi256ENS_10bfloat16_tEfNS_4arch4Sm80ELb0ELb0ELb1ELb0ELb0ELb0ELb1ELb0EEENS1_21CollectiveEpilogueFwdINS6_IJS8_SA_S9_EEENS6_IJNS7_ILi1EEESI_SI_EEESC_SE_Li256ELb0ELb1ELb0ELb0EEENS1_19SingleTileSchedulerILb0ELb0ELb1ELi128EEEEEEEEEvNT_6ParamsE,"",@"SHT_CUDA_INFO"
	.sectionflags	@""
	.align	4


	//----- nvinfo : EIATTR_CUDA_API_VERSION
	.align		4
        /*0000*/ 	.byte	0x04, 0x37
        /*0002*/ 	.short	(.L_336 - .L_335)
.L_335:
        /*0004*/ 	.word	0x00000082


	//----- nvinfo : EIATTR_KPARAM_INFO
	.align		4
.L_336:
        /*0008*/ 	.byte	0x04, 0x17
        /*000a*/ 	.short	(.L_338 - .L_337)
.L_337:
        /*000c*/ 	.word	0x00000000
        /*0010*/ 	.short	0x0000
        /*0012*/ 	.short	0x0000
        /*0014*/ 	.byte	0x00, 0xf0, 0x61, 0x10


	//----- nvinfo : EIATTR_SPARSE_MMA_MASK
	.align		4
.L_338:
        /*0018*/ 	.byte	0x03, 0x50
        /*001a*/ 	.short	0x0000


	//----- nvinfo : EIATTR_MAXREG_COUNT
	.align		4
        /*001c*/ 	.byte	0x03, 0x1b
        /*001e*/ 	.short	0x00ff


	//----- nvinfo : EIATTR_MERCURY_ISA_VERSION
	.align		4
        /*0020*/ 	.byte	0x03, 0x5f
        /*0022*/ 	.short	0x0101


	//----- nvinfo : EIATTR_VRC_CTA_INIT_COUNT
	.align		4
        /*0024*/ 	.byte	0x02, 0x4a
	.zero		1
	.zero		1


	//----- nvinfo : EIATTR_EXIT_INSTR_OFFSETS
	.align		4
        /*0028*/ 	.byte	0x04, 0x1c
        /*002a*/ 	.short	(.L_340 - .L_339)


	//   ....[0]....
.L_339:
        /*002c*/ 	.word	0x00000010


	//----- nvinfo : EIATTR_MAX_THREADS
	.align		4
.L_340:
        /*0030*/ 	.byte	0x04, 0x05
        /*0032*/ 	.short	(.L_342 - .L_341)
.L_341:
        /*0034*/ 	.word	0x00000100
        /*0038*/ 	.word	0x00000001
        /*003c*/ 	.word	0x00000001


	//----- nvinfo : EIATTR_CBANK_PARAM_SIZE
	.align		4
.L_342:
        /*0040*/ 	.byte	0x03, 0x19
        /*0042*/ 	.short	0x0418


	//----- nvinfo : EIATTR_PARAM_CBANK
	.align		4
        /*0044*/ 	.byte	0x04, 0x0a
        /*0046*/ 	.short	(.L_344 - .L_343)
	.align		4
.L_343:
        /*0048*/ 	.word	index@(.nv.constant0._ZN7cutlass13device_kernelIN5flash19enable_sm80_to_sm89INS1_16FlashAttnFwdSm80INS1_25CollectiveMainloopFwdSm80ILi8ELi1ELb0EN4cute5tupleIJNS5_1CILi128EEENS7_ILi96EEENS7_ILi256EEEEEELi256ENS_10bfloat16_tEfNS_4arch4Sm80ELb0ELb0ELb1ELb0ELb0ELb0ELb1ELb0EEENS1_21CollectiveEpilogueFwdINS6_IJS8_SA_S9_EEENS6_IJNS7_ILi1EEESI_SI_EEESC_SE_Li256ELb0ELb1ELb0ELb0EEENS1_19SingleTileSchedulerILb0ELb0ELb1ELi128EEEEEEEEEvNT_6ParamsE)
        /*004c*/ 	.short	0x0380
        /*004e*/ 	.short	0x0418


	//----- nvinfo : EIATTR_SW_WAR
	.align		4
.L_344:
        /*0050*/ 	.byte	0x04, 0x36
        /*0052*/ 	.short	(.L_346 - .L_345)
.L_345:
        /*0054*/ 	.word	0x00000008
.L_346:


//--------------------- .nv.info._ZN7cutlass13device_kernelIN5flash19enable_sm80_to_sm89INS1_16FlashAttnFwdSm80INS1_25CollectiveMainloopFwdSm80ILi8ELi1ELb0EN4cute5tupleIJNS5_1CILi128EEENS7_ILi96EEENS7_ILi256EEEEEELi256ENS_10bfloat16_tEfNS_4arch4Sm80ELb0ELb0ELb1ELb1ELb0ELb0ELb1ELb0EEENS1_21CollectiveEpilogueFwdINS6_IJS8_SA_S9_EEENS6_IJNS7_ILi1EEESI_SI_EEESC_SE_Li256ELb1ELb1ELb0ELb0EEENS1_19SingleTileSchedulerILb1ELb0ELb1ELi128EEEEEEEEEvNT_6ParamsE --------------------------
	.section	.nv.info._ZN7cutlass13device_kernelIN5flash19enable_sm80_to_sm89INS1_16FlashAttnFwdSm80INS1_25CollectiveMainloopFwdSm80ILi8ELi1ELb0EN4cute5tupleIJNS5_1CILi128EEENS7_ILi96EEENS7_ILi256EEEEEELi256ENS_10bfloat16_tEfNS_4arch4Sm80ELb0ELb0ELb1ELb1ELb0ELb0ELb1ELb0EEENS1_21CollectiveEpilogueFwdINS6_IJS8_SA_S9_EEENS6_IJNS7_ILi1EEESI_SI_EEESC_SE_Li256ELb1ELb1ELb0ELb0EEENS1_19SingleTileSchedulerILb1ELb0ELb1ELi128EEEEEEEEEvNT_6ParamsE,"",@"SHT_CUDA_INFO"
	.sectionflags	@""
	.align	4


	//----- nvinfo : EIATTR_CUDA_API_VERSION
	.align		4
        /*0000*/ 	.byte	0x04, 0x37
        /*0002*/ 	.short	(.L_348 - .L_347)
.L_347:
        /*0004*/ 	.word	0x00000082


	//----- nvinfo : EIATTR_KPARAM_INFO
	.align		4
.L_348:
        /*0008*/ 	.byte	0x04, 0x17
        /*000a*/ 	.short	(.L_350 - .L_349)
.L_349:
        /*000c*/ 	.word	0x00000000
        /*0010*/ 	.short	0x0000
        /*0012*/ 	.short	0x0000
        /*0014*/ 	.byte	0x00, 0xf0, 0x61, 0x10


	//----- nvinfo : EIATTR_SPARSE_MMA_MASK
	.align		4
.L_350:
        /*0018*/ 	.byte	0x03, 0x50
        /*001a*/ 	.short	0x0000


	//----- nvinfo : EIATTR_MAXREG_COUNT
	.align		4
        /*001c*/ 	.byte	0x03, 0x1b
        /*001e*/ 	.short	0x00ff


	//----- nvinfo : EIATTR_MERCURY_ISA_VERSION
	.align		4
        /*0020*/ 	.byte	0x03, 0x5f
        /*0022*/ 	.short	0x0101


	//----- nvinfo : EIATTR_VRC_CTA_INIT_COUNT
	.align		4
        /*0024*/ 	.byte	0x02, 0x4a
	.zero		1
	.zero		1


	//----- nvinfo : EIATTR_EXIT_INSTR_OFFSETS
	.align		4
        /*0028*/ 	.byte	0x04, 0x1c
        /*002a*/ 	.short	(.L_352 - .L_351)


	//   ....[0]....
.L_351:
        /*002c*/ 	.word	0x00000010


	//----- nvinfo : EIATTR_MAX_THREADS
	.align		4
.L_352:
        /*0030*/ 	.byte	0x04, 0x05
        /*0032*/ 	.short	(.L_354 - .L_353)
.L_353:
        /*0034*/ 	.word	0x00000100
        /*0038*/ 	.word	0x00000001
        /*003c*/ 	.word	0x00000001


	//----- nvinfo : EIATTR_CBANK_PARAM_SIZE
	.align		4
.L_354:
        /*0040*/ 	.byte	0x03, 0x19
        /*0042*/ 	.short	0x0418


	//----- nvinfo : EIATTR_PARAM_CBANK
	.align		4
        /*0044*/ 	.byte	0x04, 0x0a
        /*0046*/ 	.short	(.L_356 - .L_355)
	.align		4
.L_355:
        /*0048*/ 	.word	index@(.nv.constant0._ZN7cutlass13device_kernelIN5flash19enable_sm80_to_sm89INS1_16FlashAttnFwdSm80INS1_25CollectiveMainloopFwdSm80ILi8ELi1ELb0EN4cute5tupleIJNS5_1CILi128EEENS7_ILi96EEENS7_ILi256EEEEEELi256ENS_10bfloat16_tEfNS_4arch4Sm80ELb0ELb0ELb1ELb1ELb0ELb0ELb1ELb0EEENS1_21CollectiveEpilogueFwdINS6_IJS8_SA_S9_EEENS6_IJNS7_ILi1EEESI_SI_EEESC_SE_Li256ELb1ELb1ELb0ELb0EEENS1_19SingleTileSchedulerILb1ELb0ELb1ELi128EEEEEEEEEvNT_6ParamsE)
        /*004c*/ 	.short	0x0380
        /*004e*/ 	.short	0x0418


	//----- nvinfo : EIATTR_SW_WAR
	.align		4
.L_356:
        /*0050*/ 	.byte	0x04, 0x36
        /*0052*/ 	.short	(.L_358 - .L_357)
.L_357:
        /*0054*/ 	.word	0x00000008
.L_358:


//--------------------- .nv.info._ZN7cutlass13device_kernelIN5flash19enable_sm80_to_sm89INS1_16FlashAttnFwdSm80INS1_25CollectiveMainloopFwdSm80ILi8ELi1ELb0EN4cute5tupleIJNS5_1CILi128EEENS7_ILi48EEENS7_ILi256EEEEEELi256ENS_10bfloat16_tEfNS_4arch4Sm80ELb0ELb0ELb1ELb1ELb0ELb1ELb1ELb0EEENS1_21CollectiveEpilogueFwdINS6_IJS8_SA_S9_EEENS6_IJNS7_ILi1EEESI_SI_EEESC_SE_Li256ELb1ELb1ELb0ELb0EEENS1_19SingleTileSchedulerILb1ELb0ELb1ELi128EEEEEEEEEvNT_6ParamsE --------------------------
	.section	.nv.info._ZN7cutlass13device_kernelIN5flash19enable_sm80_to_sm89INS1_16FlashAttnFwdSm80INS1_25CollectiveMainloopFwdSm80ILi8ELi1ELb0EN4cute5tupleIJNS5_1CILi128EEENS7_ILi48EEENS7_ILi256EEEEEELi256ENS_10bfloat16_tEfNS_4arch4Sm80ELb0ELb0ELb1ELb1ELb0ELb1ELb1ELb0EEENS1_21CollectiveEpilogueFwdINS6_IJS8_SA_S9_EEENS6_IJNS7_ILi1EEESI_SI_EEESC_SE_Li256ELb1ELb1ELb0ELb0EEENS1_19SingleTileSchedulerILb1ELb0ELb1ELi128EEEEEEEEEvNT_6ParamsE,"",@"SHT_CUDA_INFO"
	.sectionflags	@""
	.align	4


	//----- nvinfo : EIATTR_CUDA_API_VERSION
	.align		4
        /*0000*/ 	.byte	0x04, 0x37
        /*0002*/ 	.short	(.L_360 - .L_359)
.L_359:
        /*0004*/ 	.word	0x00000082


	//----- nvinfo : EIATTR_KPARAM_INFO
	.align		4
.L_360:
        /*0008*/ 	.byte	0x04, 0x17
        /*000a*/ 	.short	(.L_362 - .L_361)
.L_361:
        /*000c*/ 	.word	0x00000000
        /*0010*/ 	.short	0x0000
        /*0012*/ 	.short	0x0000
        /*0014*/ 	.byte	0x00, 0xf0, 0x61, 0x10


	//----- nvinfo : EIATTR_SPARSE_MMA_MASK
	.align		4
.L_362:
        /*0018*/ 	.byte	0x03, 0x50
        /*001a*/ 	.short	0x0000


	//----- nvinfo : EIATTR_MAXREG_COUNT
	.align		4
        /*001c*/ 	.byte	0x03, 0x1b
        /*001e*/ 	.short	0x00ff


	//----- nvinfo : EIATTR_MERCURY_ISA_VERSION
	.align		4
        /*0020*/ 	.byte	0x03, 0x5f
        /*0022*/ 	.short	0x0101


	//----- nvinfo : EIATTR_VRC_CTA_INIT_COUNT
	.align		4
        /*0024*/ 	.byte	0x02, 0x4a
	.zero		1
	.zero		1


	//----- nvinfo : EIATTR_EXIT_INSTR_OFFSETS
	.align		4
        /*0028*/ 	.byte	0x04, 0x1c
        /*002a*/ 	.short	(.L_364 - .L_363)


	//   ....[0]....
.L_363:
        /*002c*/ 	.word	0x00000010


	//----- nvinfo : EIATTR_MAX_THREADS
	.align		4
.L_364:
        /*0030*/ 	.byte	0x04, 0x05
        /*0032*/ 	.short	(.L_366 - .L_365)
.L_365:
        /*0034*/ 	.word	0x00000100
        /*0038*/ 	.word	0x00000001
        /*003c*/ 	.word	0x00000001


	//----- nvinfo : EIATTR_CBANK_PARAM_SIZE
	.align		4
.L_366:
        /*0040*/ 	.byte	0x03, 0x19
        /*0042*/ 	.short	0x0418


	//----- nvinfo : EIATTR_PARAM_CBANK
	.align		4
        /*0044*/ 	.byte	0x04, 0x0a
        /*0046*/ 	.short	(.L_368 - .L_367)
	.align		4
.L_367:
        /*0048*/ 	.word	index@(.nv.constant0._ZN7cutlass13device_kernelIN5flash19enable_sm80_to_sm89INS1_16FlashAttnFwdSm80INS1_25CollectiveMainloopFwdSm80ILi8ELi1ELb0EN4cute5tupleIJNS5_1CILi128EEENS7_ILi48EEENS7_ILi256EEEEEELi256ENS_10bfloat16_tEfNS_4arch4Sm80ELb0ELb0ELb1ELb1ELb0ELb1ELb1ELb0EEENS1_21CollectiveEpilogueFwdINS6_IJS8_SA_S9_EEENS6_IJNS7_ILi1EEESI_SI_EEESC_SE_Li256ELb1ELb1ELb0ELb0EEENS1_19SingleTileSchedulerILb1ELb0ELb1ELi128EEEEEEEEEvNT_6ParamsE)
        /*004c*/ 	.short	0x0380
        /*004e*/ 	.short	0x0418


	//----- nvinfo : EIATTR_SW_WAR
	.align		4
.L_368:
        /*0050*/ 	.byte	0x04, 0x36
        /*0052*/ 	.short	(.L_370 - .L_369)
.L_369:
        /*0054*/ 	.word	0x00000008
.L_370:


//--------------------- .nv.info._ZN7cutlass13device_kernelIN5flash19enable_sm80_to_sm89INS1_16FlashAttnFwdSm80INS1_25CollectiveMainloopFwdSm80ILi8ELi1ELb0EN4cute5tupleIJNS5_1CILi128EEENS7_ILi64EEENS7_ILi256EEEEEELi256ENS_10bfloat16_tEfNS_4arch4Sm80ELb0ELb1ELb1ELb0ELb0ELb0ELb1ELb0EEENS1_21CollectiveEpilogueFwdINS6_IJS8_SA_S9_EEENS6_IJNS7_ILi1EEESI_SI_EEESC_SE_Li256ELb0ELb1ELb0ELb0EEENS1_19SingleTileSchedulerILb0ELb0ELb1ELi128EEEEEEEEEvNT_6ParamsE --------------------------
	.section	.nv.info._ZN7cutlass13device_kernelIN5flash19enable_sm80_to_sm89INS1_16FlashAttnFwdSm80INS1_25CollectiveMainloopFwdSm80ILi8ELi1ELb0EN4cute5tupleIJNS5_1CILi128EEENS7_ILi64EEENS7_ILi256EEEEEELi256ENS_10bfloat16_tEfNS_4arch4Sm80ELb0ELb1ELb1ELb0ELb0ELb0ELb1ELb0EEENS1_21CollectiveEpilogueFwdINS6_IJS8_SA_S9_EEENS6_IJNS7_ILi1EEESI_SI_EEESC_SE_Li256ELb0ELb1ELb0ELb0EEENS1_19SingleTileSchedulerILb0ELb0ELb1ELi128EEEEEEEEEvNT_6ParamsE,"",@"SHT_CUDA_INFO"
	.sectionflags	@""
	.align	4


	//----- nvinfo : EIATTR_CUDA_API_VERSION
	.align		4
        /*0000*/ 	.byte	0x04, 0x37
        /*0002*/ 	.short	(.L_372 - .L_371)
.L_371:
        /*0004*/ 	.word	0x00000082


	//----- nvinfo : EIATTR_KPARAM_INFO
	.align		4
.L_372:
        /*0008*/ 	.byte	0x04, 0x17
        /*000a*/ 	.short	(.L_374 - .L_373)
.L_373:
        /*000c*/ 	.word	0x00000000
        /*0010*/ 	.short	0x0000
        /*0012*/ 	.short	0x0000
        /*0014*/ 	.byte	0x00, 0xf0, 0x61, 0x10


	//----- nvinfo : EIATTR_SPARSE_MMA_MASK
	.align		4
.L_374:
        /*0018*/ 	.byte	0x03, 0x50
        /*001a*/ 	.short	0x0000


	//----- nvinfo : EIATTR_MAXREG_COUNT
	.align		4
        /*001c*/ 	.byte	0x03, 0x1b
        /*001e*/ 	.short	0x00ff


	//----- nvinfo : EIATTR_MERCURY_ISA_VERSION
	.align		4
        /*0020*/ 	.byte	0x03, 0x5f
        /*0022*/ 	.short	0x0101


	//----- nvinfo : EIATTR_VRC_CTA_INIT_COUNT
	.align		4
        /*0024*/ 	.byte	0x02, 0x4a
	.zero		1
	.zero		1


	//----- nvinfo : EIATTR_EXIT_INSTR_OFFSETS
	.align		4
        /*0028*/ 	.byte	0x04, 0x1c
        /*002a*/ 	.short	(.L_376 - .L_375)


	//   ....[0]....
.L_375:
        /*002c*/ 	.word	0x00000010


	//----- nvinfo : EIATTR_MAX_THREADS
	.align		4
.L_376:
        /*0030*/ 	.byte	0x04, 0x05
        /*0032*/ 	.short	(.L_378 - .L_377)
.L_377:
        /*0034*/ 	.word	0x00000100
        /*0038*/ 	.word	0x00000001
        /*003c*/ 	.word	0x00000001


	//----- nvinfo : EIATTR_CBANK_PARAM_SIZE
	.align		4
.L_378:
        /*0040*/ 	.byte	0x03, 0x19
        /*0042*/ 	.short	0x0418


	//----- nvinfo : EIATTR_PARAM_CBANK
	.align		4
        /*0044*/ 	.byte	0x04, 0x0a
        /*0046*/ 	.short	(.L_380 - .L_379)
	.align		4
.L_379:
        /*0048*/ 	.word	index@(.nv.constant0._ZN7cutlass13device_kernelIN5flash19enable_sm80_to_sm89INS1_16FlashAttnFwdSm80INS1_25CollectiveMainloopFwdSm80ILi8ELi1ELb0EN4cute5tupleIJNS5_1CILi128EEENS7_ILi64EEENS7_ILi256EEEEEELi256ENS_10bfloat16_tEfNS_4arch4Sm80ELb0ELb1ELb1ELb0ELb0ELb0ELb1ELb0EEENS1_21CollectiveEpilogueFwdINS6_IJS8_SA_S9_EEENS6_IJNS7_ILi1EEESI_SI_EEESC_SE_Li256ELb0ELb1ELb0ELb0EEENS1_19SingleTileSchedulerILb0ELb0ELb1ELi128EEEEEEEEEvNT_6ParamsE)
        /*004c*/ 	.short	0x0380
        /*004e*/ 	.short	0x0418


	//----- nvinfo : EIATTR_SW_WAR
	.align		4
.L_380:
        /*0050*/ 	.byte	0x04, 0x36
        /*0052*/ 	.short	(.L_382 - .L_381)
.L_381:
        /*0054*/ 	.word	0x00000008
.L_382:


//--------------------- .nv.info._ZN7cutlass13device_kernelIN5flash19enable_sm80_to_sm89INS1_16FlashAttnFwdSm80INS1_25CollectiveMainloopFwdSm80ILi8ELi1ELb0EN4cute5tupleIJNS5_1CILi128EEENS7_ILi64EEENS7_ILi256EEEEEELi256ENS_10bfloat16_tEfNS_4arch4Sm80ELb0ELb1ELb1ELb1ELb0ELb0ELb1ELb0EEENS1_21CollectiveEpilogueFwdINS6_IJS8_SA_S9_EEENS6_IJNS7_ILi1EEESI_SI_EEESC_SE_Li256ELb1ELb1ELb0ELb0EEENS1_19SingleTileSchedulerILb1ELb0ELb1ELi128EEEEEEEEEvNT_6ParamsE --------------------------
	.section	.nv.info._ZN7cutlass13device_kernelIN5flash19enable_sm80_to_sm89INS1_16FlashAttnFwdSm80INS1_25CollectiveMainloopFwdSm80ILi8ELi1ELb0EN4cute5tupleIJNS5_1CILi128EEENS7_ILi64EEENS7_ILi256EEEEEELi256ENS_10bfloat16_tEfNS_4arch4Sm80ELb0ELb1ELb1ELb1ELb0ELb0ELb1ELb0EEENS1_21CollectiveEpilogueFwdINS6_IJS8_SA_S9_EEENS6_IJNS7_ILi1EEESI_SI_EEESC_SE_Li256ELb1ELb1ELb0ELb0EEENS1_19SingleTileSchedulerILb1ELb0ELb1ELi128EEEEEEEEEvNT_6ParamsE,"",@"SHT_CUDA_INFO"
	.sectionflags	@""
	.align	4


	//----- nvinfo : EIATTR_CUDA_API_VERSION
	.align		4
        /*0000*/ 	.byte	0x04, 0x37
        /*0002*/ 	.short	(.L_384 - .L_383)
.L_383:
        /*0004*/ 	.word	0x00000082


	//----- nvinfo : EIATTR_KPARAM_INFO
	.align		4
.L_384:
        /*0008*/ 	.byte	0x04, 0x17
        /*000a*/ 	.short	(.L_386 - .L_385)
.L_385:
        /*000c*/ 	.word	0x00000000
        /*0010*/ 	.short	0x0000
        /*0012*/ 	.short	0x0000
        /*0014*/ 	.byte	0x00, 0xf0, 0x61, 0x10


	//----- nvinfo : EIATTR_SPARSE_MMA_MASK
	.align		4
.L_386:
        /*0018*/ 	.byte	0x03, 0x50
        /*001a*/ 	.short	0x0000


	//----- nvinfo : EIATTR_MAXREG_COUNT
	.align		4
        /*001c*/ 	.byte	0x03, 0x1b
        /*001e*/ 	.short	0x00ff


	//----- nvinfo : EIATTR_MERCURY_ISA_VERSION
	.align		4
        /*0020*/ 	.byte	0x03, 0x5f
        /*0022*/ 	.short	0x0101


	//----- nvinfo : EIATTR_VRC_CTA_INIT_COUNT
	.align		4
        /*0024*/ 	.byte	0x02, 0x4a
	.zero		1
	.zero		1


	//----- nvinfo : EIATTR_EXIT_INSTR_OFFSETS
	.align		4
        /*0028*/ 	.byte	0x04, 0x1c
        /*002a*/ 	.short	(.L_388 - .L_387)


	//   ....[0]....
.L_387:
        /*002c*/ 	.word	0x00000010


	//----- nvinfo : EIATTR_MAX_THREADS
	.align		4
.L_388:
        /*0030*/ 	.byte	0x04, 0x05
        /*0032*/ 	.short	(.L_390 - .L_389)
.L_389:
        /*0034*/ 	.word	0x00000100
        /*0038*/ 	.word	0x00000001
        /*003c*/ 	.word	0x00000001


	//----- nvinfo : EIATTR_CBANK_PARAM_SIZE
	.align		4
.L_390:
        /*0040*/ 	.byte	0x03, 0x19
        /*0042*/ 	.short	0x0418


	//----- nvinfo : EIATTR_PARAM_CBANK
	.align		4
        /*0044*/ 	.byte	0x04, 0x0a
        /*0046*/ 	.short	(.L_392 - .L_391)
	.align		4
.L_391:
        /*0048*/ 	.word	index@(.nv.constant0._ZN7cutlass13device_kernelIN5flash19enable_sm80_to_sm89INS1_16FlashAttnFwdSm80INS1_25CollectiveMainloopFwdSm80ILi8ELi1ELb0EN4cute5tupleIJNS5_1CILi128EEENS7_ILi64EEENS7_ILi256EEEEEELi256ENS_10bfloat16_tEfNS_4arch4Sm80ELb0ELb1ELb1ELb1ELb0ELb0ELb1ELb0EEENS1_21CollectiveEpilogueFwdINS6_IJS8_SA_S9_EEENS6_IJNS7_ILi1EEESI_SI_EEESC_SE_Li256ELb1ELb1ELb0ELb0EEENS1_19SingleTileSchedulerILb1ELb0ELb1ELi128EEEEEEEEEvNT_6ParamsE)
        /*004c*/ 	.short	0x0380
        /*004e*/ 	.short	0x0418


	//----- nvinfo : EIATTR_SW_WAR
	.align		4
.L_392:
        /*0050*/ 	.byte	0x04, 0x36
        /*0052*/ 	.short	(.L_394 - .L_393)
.L_393:
        /*0054*/ 	.word	0x00000008
.L_394:


//--------------------- .nv.info._ZN7cutlass13device_kernelIN5flash19enable_sm80_to_sm89INS1_16FlashAttnFwdSm80INS1_25CollectiveMainloopFwdSm80ILi8ELi1ELb0EN4cute5tupleIJNS5_1CILi128EEENS7_ILi48EEENS7_ILi256EEEEEELi256ENS_10bfloat16_tEfNS_4arch4Sm80ELb0ELb1ELb1ELb1ELb0ELb1ELb1ELb0EEENS1_21CollectiveEpilogueFwdINS6_IJS8_SA_S9_EEENS6_IJNS7_ILi1EEESI_SI_EEESC_SE_Li256ELb1ELb1ELb0ELb0EEENS1_19SingleTileSchedulerILb1ELb0ELb1ELi128EEEEEEEEEvNT_6ParamsE --------------------------
	.section	.nv.info._ZN7cutlass13device_kernelIN5flash19enable_sm80_to_sm89INS1_16FlashAttnFwdSm80INS1_25CollectiveMainloopFwdSm80ILi8ELi1ELb0EN4cute5tupleIJNS5_1CILi128EEENS7_ILi48EEENS7_ILi256EEEEEELi256ENS_10bfloat16_tEfNS_4arch4Sm80ELb0ELb1ELb1ELb1ELb0ELb1ELb1ELb0EEENS1_21CollectiveEpilogueFwdINS6_IJS8_SA_S9_EEENS6_IJNS7_ILi1EEESI_SI_EEESC_SE_Li256ELb1ELb1ELb0ELb0EEENS1_19SingleTileSchedulerILb1ELb0ELb1ELi128EEEEEEEEEvNT_6ParamsE,"",@"SHT_CUDA_INFO"
	.sectionflags	@""
	.align	4


	//----- nvinfo : EIATTR_CUDA_API_VERSION
	.align		4
        /*0000*/ 	.byte	0x04, 0x37
        /*0002*/ 	.short	(.L_396 - .L_395)
.L_395:
        /*0004*/ 	.word	0x00000082


	//----- nvinfo : EIATTR_KPARAM_INFO
	.align		4
.L_396:
        /*0008*/ 	.byte	0x04, 0x17
        /*000a*/ 	.short	(.L_398 - .L_397)
.L_397:
        /*000c*/ 	.word	0x00000000
        /*0010*/ 	.short	0x0000
        /*0012*/ 	.short	0x0000
        /*0014*/ 	.byte	0x00, 0xf0, 0x61, 0x10


	//----- nvinfo : EIATTR_SPARSE_MMA_MASK
	.align		4
.L_398:
        /*0018*/ 	.byte	0x03, 0x50
        /*001a*/ 	.short	0x0000


	//----- nvinfo : EIATTR_MAXREG_COUNT
	.align		4
        /*001c*/ 	.byte	0x03, 0x1b
        /*001e*/ 	.short	0x00ff


	//----- nvinfo : EIATTR_MERCURY_ISA_VERSION
	.align		4
        /*0020*/ 	.byte	0x03, 0x5f
        /*0022*/ 	.short	0x0101


	//----- nvinfo : EIATTR_VRC_CTA_INIT_COUNT
	.align		4
        /*0024*/ 	.byte	0x02, 0x4a
	.zero		1
	.zero		1


	//----- nvinfo : EIATTR_EXIT_INSTR_OFFSETS
	.align		4
        /*0028*/ 	.byte	0x04, 0x1c
        /*002a*/ 	.short	(.L_400 - .L_399)


	//   ....[0]....
.L_399:
        /*002c*/ 	.word	0x00000010


	//----- nvinfo : EIATTR_MAX_THREADS
	.align		4
.L_400:
        /*0030*/ 	.byte	0x04, 0x05
        /*0032*/ 	.short	(.L_402 - .L_401)
.L_401:
        /*0034*/ 	.word	0x00000100
        /*0038*/ 	.word	0x00000001
        /*003c*/ 	.word	0x00000001


	//----- nvinfo : EIATTR_CBANK_PARAM_SIZE
	.align		4
.L_402:
        /*0040*/ 	.byte	0x03, 0x19
        /*0042*/ 	.short	0x0418


	//----- nvinfo : EIATTR_PARAM_CBANK
	.align		4
        /*0044*/ 	.byte	0x04, 0x0a
        /*0046*/ 	.short	(.L_404 - .L_403)
	.align		4
.L_403:
        /*0048*/ 	.word	index@(.nv.constant0._ZN7cutlass13device_kernelIN5flash19enable_sm80_to_sm89INS1_16FlashAttnFwdSm80INS1_25CollectiveMainloopFwdSm80ILi8ELi1ELb0EN4cute5tupleIJNS5_1CILi128EEENS7_ILi48EEENS7_ILi256EEEEEELi256ENS_10bfloat16_tEfNS_4arch4Sm80ELb0ELb1ELb1ELb1ELb0ELb1ELb1ELb0EEENS1_21CollectiveEpilogueFwdINS6_IJS8_SA_S9_EEENS6_IJNS7_ILi1EEESI_SI_EEESC_SE_Li256ELb1ELb1ELb0ELb0EEENS1_19SingleTileSchedulerILb1ELb0ELb1ELi128EEEEEEEEEvNT_6ParamsE)
        /*004c*/ 	.short	0x0380
        /*004e*/ 	.short	0x0418


	//----- nvinfo : EIATTR_SW_WAR
	.align		4
.L_404:
        /*0050*/ 	.byte	0x04, 0x36
        /*0052*/ 	.short	(.L_406 - .L_405)
.L_405:
        /*0054*/ 	.word	0x00000008
.L_406:


//--------------------- .nv.info._ZN7cutlass13device_kernelIN5flash19enable_sm80_to_sm89INS1_16FlashAttnFwdSm80INS1_25CollectiveMainloopFwdSm80ILi8ELi1ELb0EN4cute5tupleIJNS5_1CILi128EEENS7_ILi96EEENS7_ILi256EEEEEELi256ENS_10bfloat16_tEfNS_4arch4Sm80ELb1ELb0ELb1ELb0ELb0ELb0ELb1ELb0EEENS1_21CollectiveEpilogueFwdINS6_IJS8_SA_S9_EEENS6_IJNS7_ILi1EEESI_SI_EEESC_SE_Li256ELb0ELb1ELb0ELb0EEENS1_30DynamicPersistentTileSchedulerILi256ELi256ELb0ELb1ELb0EEEEEEEEEvNT_6ParamsE --------------------------
	.section	.nv.info._ZN7cutlass13device_kernelIN5flash19enable_sm80_to_sm89INS1_16FlashAttnFwdSm80INS1_25CollectiveMainloopFwdSm80ILi8ELi1ELb0EN4cute5tupleIJNS5_1CILi128EEENS7_ILi96EEENS7_ILi256EEEEEELi256ENS_10bfloat16_tEfNS_4arch4Sm80ELb1ELb0ELb1ELb0ELb0ELb0ELb1ELb0EEENS1_21CollectiveEpilogueFwdINS6_IJS8_SA_S9_EEENS6_IJNS7_ILi1EEESI_SI_EEESC_SE_Li256ELb0ELb1ELb0ELb0EEENS1_30DynamicPersistentTileSchedulerILi256ELi256ELb0ELb1ELb0EEEEEEEEEvNT_6ParamsE,"",@"SHT_CUDA_INFO"
	.sectionflags	@""
	.align	4


	//----- nvinfo : EIATTR_CUDA_API_VERSION
	.align		4
        /*0000*/ 	.byte	0x04, 0x37
        /*0002*/ 	.short	(.L_408 - .L_407)
.L_407:
        /*0004*/ 	.word	0x00000082


	//----- nvinfo : EIATTR_KPARAM_INFO
	.align		4
.L_408:
        /*0008*/ 	.byte	0x04, 0x17
        /*000a*/ 	.short	(.L_410 - .L_409)
.L_409:
        /*000c*/ 	.word	0x00000000
        /*0010*/ 	.short	0x0000
        /*0012*/ 	.short	0x0000
        /*0014*/ 	.byte	0x00, 0xf0, 0xa1, 0x10


	//----- nvinfo : EIATTR_SPARSE_MMA_MASK
	.align		4
.L_410:
        /*0018*/ 	.byte	0x03, 0x50
        /*001a*/ 	.short	0x0000


	//----- nvinfo : EIATTR_MAXREG_COUNT
	.align		4
        /*001c*/ 	.byte	0x03, 0x1b
        /*001e*/ 	.short	0x00ff


	//----- nvinfo : EIATTR_MERCURY_ISA_VERSION
	.align		4
        /*0020*/ 	.byte	0x03, 0x5f
        /*0022*/ 	.short	0x0101


	//----- nvinfo : EIATTR_VRC_CTA_INIT_COUNT
	.align		4
        /*0024*/ 	.byte	0x02, 0x4a
	.zero		1
	.zero		1


	//----- nvinfo : EIATTR_EXIT_INSTR_OFFSETS
	.align		4
        /*0028*/ 	.byte	0x04, 0x1c
        /*002a*/ 	.short	(.L_412 - .L_411)


	//   ....[0]....
.L_411:
        /*002c*/ 	.word	0x00000010


	//----- nvinfo : EIATTR_MAX_THREADS
	.align		4
.L_412:
        /*0030*/ 	.byte	0x04, 0x05
        /*0032*/ 	.short	(.L_414 - .L_413)
.L_413:
        /*0034*/ 	.word	0x00000100
        /*0038*/ 	.word	0x00000001
        /*003c*/ 	.word	0x00000001


	//----- nvinfo : EIATTR_CBANK_PARAM_SIZE
	.align		4
.L_414:
        /*0040*/ 	.byte	0x03, 0x19
        /*0042*/ 	.short	0x0428


	//----- nvinfo : EIATTR_PARAM_CBANK
	.align		4
        /*0044*/ 	.byte	0x04, 0x0a
        /*0046*/ 	.short	(.L_416 - .L_415)
	.align		4
.L_415:
        /*0048*/ 	.word	index@(.nv.constant0._ZN7cutlass13device_kernelIN5flash19enable_sm80_to_sm89INS1_16FlashAttnFwdSm80INS1_25CollectiveMainloopFwdSm80ILi8ELi1ELb0EN4cute5tupleIJNS5_1CILi128EEENS7_ILi96EEENS7_ILi256EEEEEELi256ENS_10bfloat16_tEfNS_4arch4Sm80ELb1ELb0ELb1ELb0ELb0ELb0ELb1ELb0EEENS1_21CollectiveEpilogueFwdINS6_IJS8_SA_S9_EEENS6_IJNS7_ILi1EEESI_SI_EEESC_SE_Li256ELb0ELb1ELb0ELb0EEENS1_30DynamicPersistentTileSchedulerILi256ELi256ELb0ELb1ELb0EEEEEEEEEvNT_6ParamsE)
        /*004c*/ 	.short	0x0380
        /*004e*/ 	.short	0x0428


	//----- nvinfo : EIATTR_SW_WAR
	.align		4
.L_416:
        /*0050*/ 	.byte	0x04, 0x36
        /*0052*/ 	.short	(.L_418 - .L_417)
.L_417:
        /*0054*/ 	.word	0x00000008
.L_418:


//--------------------- .nv.info._ZN7cutlass13device_kernelIN5flash19enable_sm80_to_sm89INS1_16FlashAttnFwdSm80INS1_25CollectiveMainloopFwdSm80ILi8ELi1ELb0EN4cute5tupleIJNS5_1CILi128EEENS7_ILi96EEENS7_ILi256EEEEEELi256ENS_10bfloat16_tEfNS_4arch4Sm80ELb1ELb0ELb1ELb1ELb0ELb0ELb1ELb0EEENS1_21CollectiveEpilogueFwdINS6_IJS8_SA_S9_EEENS6_IJNS7_ILi1EEESI_SI_EEESC_SE_Li256ELb1ELb1ELb0ELb0EEENS1_19SingleTileSchedulerILb1ELb0ELb1ELi128EEEEEEEEEvNT_6ParamsE --------------------------
	.section	.nv.info._ZN7cutlass13device_kernelIN5flash19enable_sm80_to_sm89INS1_16FlashAttnFwdSm80INS1_25CollectiveMainloopFwdSm80ILi8ELi1ELb0EN4cute5tupleIJNS5_1CILi128EEENS7_ILi96EEENS7_ILi256EEEEEELi256ENS_10bfloat16_tEfNS_4arch4Sm80ELb1ELb0ELb1ELb1ELb0ELb0ELb1ELb0EEENS1_21CollectiveEpilogueFwdINS6_IJS8_SA_S9_EEENS6_IJNS7_ILi1EEESI_SI_EEESC_SE_Li256ELb1ELb1ELb0ELb0EEENS1_19SingleTileSchedulerILb1ELb0ELb1ELi128EEEEEEEEEvNT_6ParamsE,"",@"SHT_CUDA_INFO"
	.sectionflags	@""
	.align	4


	//----- nvinfo : EIATTR_CUDA_API_VERSION
	.align		4
        /*0000*/ 	.byte	0x04, 0x37
        /*0002*/ 	.short	(.L_420 - .L_419)
.L_419:
        /*0004*/ 	.word	0x00000082


	//----- nvinfo : EIATTR_KPARAM_INFO
	.align		4
.L_420:
        /*0008*/ 	.byte	0x04, 0x17
        /*000a*/ 	.short	(.L_422 - .L_421)
.L_421:
        /*000c*/ 	.word	0x00000000
        /*0010*/ 	.short	0x0000
        /*0012*/ 	.short	0x0000
        /*0014*/ 	.byte	0x00, 0xf0, 0x61, 0x10


	//----- nvinfo : EIATTR_SPARSE_MMA_MASK
	.align		4
.L_422:
        /*0018*/ 	.byte	0x03, 0x50
        /*001a*/ 	.short	0x0000


	//----- nvinfo : EIATTR_MAXREG_COUNT
	.align		4
        /*001c*/ 	.byte	0x03, 0x1b
        /*001e*/ 	.short	0x00ff


	//----- nvinfo : EIATTR_MERCURY_ISA_VERSION
	.align		4
        /*0020*/ 	.byte	0x03, 0x5f
        /*0022*/ 	.short	0x0101


	//----- nvinfo : EIATTR_VRC_CTA_INIT_COUNT
	.align		4
        /*0024*/ 	.byte	0x02, 0x4a
	.zero		1
	.zero		1


	//----- nvinfo : EIATTR_EXIT_INSTR_OFFSETS
	.align		4
        /*0028*/ 	.byte	0x04, 0x1c
        /*002a*/ 	.short	(.L_424 - .L_423)


	//   ....[0]....
.L_423:
        /*002c*/ 	.word	0x00000010


	//----- nvinfo : EIATTR_MAX_THREADS
	.align		4
.L_424:
        /*0030*/ 	.byte	0x04, 0x05
        /*0032*/ 	.short	(.L_426 - .L_425)
.L_425:
        /*0034*/ 	.word	0x00000100
        /*0038*/ 	.word	0x00000001
        /*003c*/ 	.word	0x00000001


	//----- nvinfo : EIATTR_CBANK_PARAM_SIZE
	.align		4
.L_426:
        /*0040*/ 	.byte	0x03, 0x19
        /*0042*/ 	.short	0x0418


	//----- nvinfo : EIATTR_PARAM_CBANK
	.align		4
        /*0044*/ 	.byte	0x04, 0x0a
        /*0046*/ 	.short	(.L_428 - .L_427)
	.align		4
.L_427:
        /*0048*/ 	.word	index@(.nv.constant0._ZN7cutlass13device_kernelIN5flash19enable_sm80_to_sm89INS1_16FlashAttnFwdSm80INS1_25CollectiveMainloopFwdSm80ILi8ELi1ELb0EN4cute5tupleIJNS5_1CILi128EEENS7_ILi96EEENS7_ILi256EEEEEELi256ENS_10bfloat16_tEfNS_4arch4Sm80ELb1ELb0ELb1ELb1ELb0ELb0ELb1ELb0EEENS1_21CollectiveEpilogueFwdINS6_IJS8_SA_S9_EEENS6_IJNS7_ILi1EEESI_SI_EEESC_SE_Li256ELb1ELb1ELb0ELb0EEENS1_19SingleTileSchedulerILb1ELb0ELb1ELi128EEEEEEEEEvNT_6ParamsE)
        /*004c*/ 	.short	0x0380
        /*004e*/ 	.short	0x0418


	//----- nvinfo : EIATTR_SW_WAR
	.align		4
.L_428:
        /*0050*/ 	.byte	0x04, 0x36
        /*0052*/ 	.short	(.L_430 - .L_429)
.L_429:
        /*0054*/ 	.word	0x00000008
.L_430:


//--------------------- .nv.info._ZN7cutlass13device_kernelIN5flash19enable_sm80_to_sm89INS1_16FlashAttnFwdSm80INS1_25CollectiveMainloopFwdSm80ILi8ELi1ELb0EN4cute5tupleIJNS5_1CILi128EEENS7_ILi48EEENS7_ILi256EEEEEELi256ENS_10bfloat16_tEfNS_4arch4Sm80ELb1ELb0ELb1ELb1ELb0ELb1ELb1ELb0EEENS1_21CollectiveEpilogueFwdINS6_IJS8_SA_S9_EEENS6_IJNS7_ILi1EEESI_SI_EEESC_SE_Li256ELb1ELb1ELb0ELb0EEENS1_19SingleTileSchedulerILb1ELb0ELb1ELi128EEEEEEEEEvNT_6ParamsE --------------------------
	.section	.nv.info._ZN7cutlass13device_kernelIN5flash19enable_sm80_to_sm89INS1_16FlashAttnFwdSm80INS1_25CollectiveMainloopFwdSm80ILi8ELi1ELb0EN4cute5tupleIJNS5_1CILi128EEENS7_ILi48EEENS7_ILi256EEEEEELi256ENS_10bfloat16_tEfNS_4arch4Sm80ELb1ELb0ELb1ELb1ELb0ELb1ELb1ELb0EEENS1_21CollectiveEpilogueFwdINS6_IJS8_SA_S9_EEENS6_IJNS7_ILi1EEESI_SI_EEESC_SE_Li256ELb1ELb1ELb0ELb0EEENS1_19SingleTileSchedulerILb1ELb0ELb1ELi128EEEEEEEEEvNT_6ParamsE,"",@"SHT_CUDA_INFO"
	.sectionflags	@""
	.align	4


	//----- nvinfo : EIATTR_CUDA_API_VERSION
	.align		4
        /*0000*/ 	.byte	0x04, 0x37
        /*0002*/ 	.short	(.L_432 - .L_431)
.L_431:
        /*0004*/ 	.word	0x00000082


	//----- nvinfo : EIATTR_KPARAM_INFO
	.align		4
.L_432:
        /*0008*/ 	.byte	0x04, 0x17
        /*000a*/ 	.short	(.L_434 - .L_433)
.L_433:
        /*000c*/ 	.word	0x00000000
        /*0010*/ 	.short	0x0000
        /*0012*/ 	.short	0x0000
        /*0014*/ 	.byte	0x00, 0xf0, 0x61, 0x10


	//----- nvinfo : EIATTR_SPARSE_MMA_MASK
	.align		4
.L_434:
        /*0018*/ 	.byte	0x03, 0x50
        /*001a*/ 	.short	0x0000


	//----- nvinfo : EIATTR_MAXREG_COUNT
	.align		4
        /*001c*/ 	.byte	0x03, 0x1b
        /*001e*/ 	.short	0x00ff


	//----- nvinfo : EIATTR_MERCURY_ISA_VERSION
	.align		4
        /*0020*/ 	.byte	0x03, 0x5f
        /*0022*/ 	.short	0x0101


	//----- nvinfo : EIATTR_VRC_CTA_INIT_COUNT
	.align		4
        /*0024*/ 	.byte	0x02, 0x4a
	.zero		1
	.zero		1


	//----- nvinfo : EIATTR_EXIT_INSTR_OFFSETS
	.align		4
        /*0028*/ 	.byte	0x04, 0x1c
        /*002a*/ 	.short	(.L_436 - .L_435)


	//   ....[0]....
.L_435:
        /*002c*/ 	.word	0x00000010


	//----- nvinfo : EIATTR_MAX_THREADS
	.align		4
.L_436:
        /*0030*/ 	.byte	0x04, 0x05
        /*0032*/ 	.short	(.L_438 - .L_437)
.L_437:
        /*0034*/ 	.word	0x00000100
        /*0038*/ 	.word	0x00000001
        /*003c*/ 	.word	0x00000001


	//----- nvinfo : EIATTR_CBANK_PARAM_SIZE
	.align		4
.L_438:
        /*0040*/ 	.byte	0x03, 0x19
        /*0042*/ 	.short	0x0418


	//----- nvinfo : EIATTR_PARAM_CBANK
	.align		4
        /*0044*/ 	.byte	0x04, 0x0a
        /*0046*/ 	.short	(.L_440 - .L_439)
	.align		4
.L_439:
        /*0048*/ 	.word	index@(.nv.constant0._ZN7cutlass13device_kernelIN5flash19enable_sm80_to_sm89INS1_16FlashAttnFwdSm80INS1_25CollectiveMainloopFwdSm80ILi8ELi1ELb0EN4cute5tupleIJNS5_1CILi128EEENS7_ILi48EEENS7_ILi256EEEEEELi256ENS_10bfloat16_tEfNS_4arch4Sm80ELb1ELb0ELb1ELb1ELb0ELb1ELb1ELb0EEENS1_21CollectiveEpilogueFwdINS6_IJS8_SA_S9_EEENS6_IJNS7_ILi1EEESI_SI_EEESC_SE_Li256ELb1ELb1ELb0ELb0EEENS1_19SingleTileSchedulerILb1ELb0ELb1ELi128EEEEEEEEEvNT_6ParamsE)
        /*004c*/ 	.short	0x0380
        /*004e*/ 	.short	0x0418


	//----- nvinfo : EIATTR_SW_WAR
	.align		4
.L_440:
        /*0050*/ 	.byte	0x04, 0x36
        /*0052*/ 	.short	(.L_442 - .L_441)
.L_441:
        /*0054*/ 	.word	0x00000008
.L_442:


//--------------------- .nv.info._ZN7cutlass13device_kernelIN5flash19enable_sm80_to_sm89INS1_16FlashAttnFwdSm80INS1_25CollectiveMainloopFwdSm80ILi8ELi1ELb1EN4cute5tupleIJNS5_1CILi128EEENS7_ILi64EEENS7_ILi256EEEEEELi256ENS_10bfloat16_tEfNS_4arch4Sm80ELb0ELb0ELb0ELb0ELb0ELb0ELb1ELb0EEENS1_21CollectiveEpilogueFwdINS6_IJS8_SA_S9_EEENS6_IJNS7_ILi1EEESI_SI_EEESC_SE_Li256ELb0ELb1ELb0ELb0EEENS1_19SingleTileSchedulerILb0ELb0ELb1ELi128EEEEEEEEEvNT_6ParamsE --------------------------
	.section	.nv.info._ZN7cutlass13device_kernelIN5flash19enable_sm80_to_sm89INS1_16FlashAttnFwdSm80INS1_25CollectiveMainloopFwdSm80ILi8ELi1ELb1EN4cute5tupleIJNS5_1CILi128EEENS7_ILi64EEENS7_ILi256EEEEEELi256ENS_10bfloat16_tEfNS_4arch4Sm80ELb0ELb0ELb0ELb0ELb0ELb0ELb1ELb0EEENS1_21CollectiveEpilogueFwdINS6_IJS8_SA_S9_EEENS6_IJNS7_ILi1EEESI_SI_EEESC_SE_Li256ELb0ELb1ELb0ELb0EEENS1_19SingleTileSchedulerILb0ELb0ELb1ELi128EEEEEEEEEvNT_6ParamsE,"",@"SHT_CUDA_INFO"
	.sectionflags	@""
	.align	4


	//----- nvinfo : EIATTR_CUDA_API_VERSION
	.align		4
        /*0000*/ 	.byte	0x04, 0x37
        /*0002*/ 	.short	(.L_444 - .L_443)
.L_443:
        /*0004*/ 	.word	0x00000082


	//----- nvinfo : EIATTR_KPARAM_INFO
	.align		4
.L_444:
        /*0008*/ 	.byte	0x04, 0x17
        /*000a*/ 	.short	(.L_446 - .L_445)
.L_445:
        /*000c*/ 	.word	0x00000000
        /*0010*/ 	.short	0x0000
        /*0012*/ 	.short	0x0000
        /*0014*/ 	.byte	0x00, 0xf0, 0x61, 0x10


	//----- nvinfo : EIATTR_SPARSE_MMA_MASK
	.align		4
.L_446:
        /*0018*/ 	.byte	0x03, 0x50
        /*001a*/ 	.short	0x0000


	//----- nvinfo : EIATTR_MAXREG_COUNT
	.align		4
        /*001c*/ 	.byte	0x03, 0x1b
        /*001e*/ 	.short	0x00ff


	//----- nvinfo : EIATTR_MERCURY_ISA_VERSION
	.align		4
        /*0020*/ 	.byte	0x03, 0x5f
        /*0022*/ 	.short	0x0101


	//----- nvinfo : EIATTR_VRC_CTA_INIT_COUNT
	.align		4
        /*0024*/ 	.byte	0x02, 0x4a
	.zero		1
	.zero		1


	//----- nvinfo : EIATTR_EXIT_INSTR_OFFSETS
	.align		4
        /*0028*/ 	.byte	0x04, 0x1c
        /*002a*/ 	.short	(.L_448 - .L_447)


	//   ....[0]....
.L_447:
        /*002c*/ 	.word	0x00000010


	//----- nvinfo : EIATTR_MAX_THREADS
	.align		4
.L_448:
        /*0030*/ 	.byte	0x04, 0x05
        /*0032*/ 	.short	(.L_450 - .L_449)
.L_449:
        /*0034*/ 	.word	0x00000100
        /*0038*/ 	.word	0x00000001
        /*003c*/ 	.word	0x00000001


	//----- nvinfo : EIATTR_CBANK_PARAM_SIZE
	.align		4
.L_450:
        /*0040*/ 	.byte	0x03, 0x19
        /*0042*/ 	.short	0x0418


	//----- nvinfo : EIATTR_PARAM_CBANK
	.align		4
        /*0044*/ 	.byte	0x04, 0x0a
        /*0046*/ 	.short	(.L_452 - .L_451)
	.align		4
.L_451:
        /*0048*/ 	.word	index@(.nv.constant0._ZN7cutlass13device_kernelIN5flash19enable_sm80_to_sm89INS1_16FlashAttnFwdSm80INS1_25CollectiveMainloopFwdSm80ILi8ELi1ELb1EN4cute5tupleIJNS5_1CILi128EEENS7_ILi64EEENS7_ILi256EEEEEELi256ENS_10bfloat16_tEfNS_4arch4Sm80ELb0ELb0ELb0ELb0ELb0ELb0ELb1ELb0EEENS1_21CollectiveEpilogueFwdINS6_IJS8_SA_S9_EEENS6_IJNS7_ILi1EEESI_SI_EEESC_SE_Li256ELb0ELb1ELb0ELb0EEENS1_19SingleTileSchedulerILb0ELb0ELb1ELi128EEEEEEEEEvNT_6ParamsE)
        /*004c*/ 	.short	0x0380
        /*004e*/ 	.short	0x0418


	//----- nvinfo : EIATTR_SW_WAR
	.align		4
.L_452:
        /*0050*/ 	.byte	0x04, 0x36
        /*0052*/ 	.short	(.L_454 - .L_453)
.L_453:
        /*0054*/ 	.word	0x00000008
.L_454:


//--------------------- .nv.info._ZN7cutlass13device_kernelIN5flash19enable_sm80_to_sm89INS1_16FlashAttnFwdSm80INS1_25CollectiveMainloopFwdSm80ILi8ELi1ELb1EN4cute5tupleIJNS5_1CILi128EEENS7_ILi64EEENS7_ILi256EEEEEELi256ENS_10bfloat16_tEfNS_4arch4Sm80ELb0ELb0ELb0ELb1ELb0ELb0ELb1ELb0EEENS1_21CollectiveEpilogueFwdINS6_IJS8_SA_S9_EEENS6_IJNS7_ILi1EEESI_SI_EEESC_SE_Li256ELb1ELb1ELb0ELb0EEENS1_19SingleTileSchedulerILb1ELb0ELb1ELi128EEEEEEEEEvNT_6ParamsE --------------------------
	.section	.nv.info._ZN7cutlass13device_kernelIN5flash19enable_sm80_to_sm89INS1_16FlashAttnFwdSm80INS1_25CollectiveMainloopFwdSm80ILi8ELi1ELb1EN4cute5tupleIJNS5_1CILi128EEENS7_ILi64EEENS7_ILi256EEEEEELi256ENS_10bfloat16_tEfNS_4arch4Sm80ELb0ELb0ELb0ELb1ELb0ELb0ELb1ELb0EEENS1_21CollectiveEpilogueFwdINS6_IJS8_SA_S9_EEENS6_IJNS7_ILi1EEESI_SI_EEESC_SE_Li256ELb1ELb1ELb0ELb0EEENS1_19SingleTileSchedulerILb1ELb0ELb1ELi128EEEEEEEEEvNT_6ParamsE,"",@"SHT_CUDA_INFO"
	.sectionflags	@""
	.align	4


	//----- nvinfo : EIATTR_CUDA_API_VERSION
	.align		4
        /*0000*/ 	.byte	0x04, 0x37
        /*0002*/ 	.short	(.L_456 - .L_455)
.L_455:
        /*0004*/ 	.word	0x00000082


	//----- nvinfo : EIATTR_KPARAM_INFO
	.align		4
.L_456:
        /*0008*/ 	.byte	0x04, 0x17
        /*000a*/ 	.short	(.L_458 - .L_457)
.L_457:
        /*000c*/ 	.word	0x00000000
        /*0010*/ 	.short	0x0000
        /*0012*/ 	.short	0x0000
        /*0014*/ 	.byte	0x00, 0xf0, 0x61, 0x10


	//----- nvinfo : EIATTR_SPARSE_MMA_MASK
	.align		4
.L_458:
        /*0018*/ 	.byte	0x03, 0x50
        /*001a*/ 	.short	0x0000


	//----- nvinfo : EIATTR_MAXREG_COUNT
	.align		4
        /*001c*/ 	.byte	0x03, 0x1b
        /*001e*/ 	.short	0x00ff


	//----- nvinfo : EIATTR_MERCURY_ISA_VERSION
	.align		4
        /*0020*/ 	.byte	0x03, 0x5f
        /*0022*/ 	.short	0x0101


	//----- nvinfo : EIATTR_VRC_CTA_INIT_COUNT
	.align		4
        /*0024*/ 	.byte	0x02, 0x4a
	.zero		1
	.zero		1


	//----- nvinfo : EIATTR_EXIT_INSTR_OFFSETS
	.align		4
        /*0028*/ 	.byte	0x04, 0x1c
        /*002a*/ 	.short	(.L_460 - .L_459)


	//   ....[0]....
.L_459:
        /*002c*/ 	.word	0x00000010


	//----- nvinfo : EIATTR_MAX_THREADS
	.align		4
.L_460:
        /*0030*/ 	.byte	0x04, 0x05
        /*0032*/ 	.short	(.L_462 - .L_461)
.L_461:
        /*0034*/ 	.word	0x00000100
        /*0038*/ 	.word	0x00000001
        /*003c*/ 	.word	0x00000001


	//----- nvinfo : EIATTR_CBANK_PARAM_SIZE
	.align		4
.L_462:
        /*0040*/ 	.byte	0x03, 0x19
        /*0042*/ 	.short	0x0418


	//----- nvinfo : EIATTR_PARAM_CBANK
	.align		4
        /*0044*/ 	.byte	0x04, 0x0a
        /*0046*/ 	.short	(.L_464 - .L_463)
	.align		4
.L_463:
        /*0048*/ 	.word	index@(.nv.constant0._ZN7cutlass13device_kernelIN5flash19enable_sm80_to_sm89INS1_16FlashAttnFwdSm80INS1_25CollectiveMainloopFwdSm80ILi8ELi1ELb1EN4cute5tupleIJNS5_1CILi128EEENS7_ILi64EEENS7_ILi256EEEEEELi256ENS_10bfloat16_tEfNS_4arch4Sm80ELb0ELb0ELb0ELb1ELb0ELb0ELb1ELb0EEENS1_21CollectiveEpilogueFwdINS6_IJS8_SA_S9_EEENS6_IJNS7_ILi1EEESI_SI_EEESC_SE_Li256ELb1ELb1ELb0ELb0EEENS1_19SingleTileSchedulerILb1ELb0ELb1ELi128EEEEEEEEEvNT_6ParamsE)
        /*004c*/ 	.short	0x0380
        /*004e*/ 	.short	0x0418


	//----- nvinfo : EIATTR_SW_WAR
	.align		4
.L_464:
        /*0050*/ 	.byte	0x04, 0x36
        /*0052*/ 	.short	(.L_466 - .L_465)
.L_465:
        /*0054*/ 	.word	0x00000008
.L_466:


//--------------------- .nv.info._ZN7cutlass13device_kernelIN5flash19enable_sm80_to_sm89INS1_16FlashAttnFwdSm80INS1_25CollectiveMainloopFwdSm80ILi8ELi1ELb0EN4cute5tupleIJNS5_1CILi128EEENS7_ILi32EEENS7_ILi256EEEEEELi256ENS_10bfloat16_tEfNS_4arch4Sm80ELb0ELb0ELb0ELb1ELb0ELb1ELb1ELb0EEENS1_21CollectiveEpilogueFwdINS6_IJS8_SA_S9_EEENS6_IJNS7_ILi1EEESI_SI_EEESC_SE_Li256ELb1ELb1ELb0ELb0EEENS1_19SingleTileSchedulerILb1ELb0ELb1ELi128EEEEEEEEEvNT_6ParamsE --------------------------
	.section	.nv.info._ZN7cutlass13device_kernelIN5flash19enable_sm80_to_sm89INS1_16FlashAttnFwdSm80INS1_25CollectiveMainloopFwdSm80ILi8ELi1ELb0EN4cute5tupleIJNS5_1CILi128EEENS7_ILi32EEENS7_ILi256EEEEEELi256ENS_10bfloat16_tEfNS_4arch4Sm80ELb0ELb0ELb0ELb1ELb0ELb1ELb1ELb0EEENS1_21CollectiveEpilogueFwdINS6_IJS8_SA_S9_EEENS6_IJNS7_ILi1EEESI_SI_EEESC_SE_Li256ELb1ELb1ELb0ELb0EEENS1_19SingleTileSchedulerILb1ELb0ELb1ELi128EEEEEEEEEvNT_6ParamsE,"",@"SHT_CUDA_INFO"
	.sectionflags	@""
	.align	4


	//----- nvinfo : EIATTR_CUDA_API_VERSION
	.align		4
        /*0000*/ 	.byte	0x04, 0x37
        /*0002*/ 	.short	(.L_468 - .L_467)
.L_467:
        /*0004*/ 	.word	0x00000082


	//----- nvinfo : EIATTR_KPARAM_INFO
	.align		4
.L_468:
        /*0008*/ 	.byte	0x04, 0x17
        /*000a*/ 	.short	(.L_470 - .L_469)
.L_469:
        /*000c*/ 	.word	0x00000000
        /*0010*/ 	.short	0x0000
        /*0012*/ 	.short	0x0000
        /*0014*/ 	.byte	0x00, 0xf0, 0x61, 0x10


	//----- nvinfo : EIATTR_SPARSE_MMA_MASK
	.align		4
.L_470:
        /*0018*/ 	.byte	0x03, 0x50
        /*001a*/ 	.short	0x0000


	//----- nvinfo : EIATTR_MAXREG_COUNT
	.align		4
        /*001c*/ 	.byte	0x03, 0x1b
        /*001e*/ 	.short	0x00ff


	//----- nvinfo : EIATTR_MERCURY_ISA_VERSION
	.align		4
        /*0020*/ 	.byte	0x03, 0x5f
        /*0022*/ 	.short	0x0101


	//----- nvinfo : EIATTR_VRC_CTA_INIT_COUNT
	.align		4
        /*0024*/ 	.byte	0x02, 0x4a
	.zero		1
	.zero		1


	//----- nvinfo : EIATTR_EXIT_INSTR_OFFSETS
	.align		4
        /*0028*/ 	.byte	0x04, 0x1c
        /*002a*/ 	.short	(.L_472 - .L_471)


	//   ....[0]....
.L_471:
        /*002c*/ 	.word	0x00000010


	//----- nvinfo : EIATTR_MAX_THREADS
	.align		4
.L_472:
        /*0030*/ 	.byte	0x04, 0x05
        /*0032*/ 	.short	(.L_474 - .L_473)
.L_473:
        /*0034*/ 	.word	0x00000100
        /*0038*/ 	.word	0x00000001
        /*003c*/ 	.word	0x00000001


	//----- nvinfo : EIATTR_CBANK_PARAM_SIZE
	.align		4
.L_474:
        /*0040*/ 	.byte	0x03, 0x19
        /*0042*/ 	.short	0x0418


	//----- nvinfo : EIATTR_PARAM_CBANK
	.align		4
        /*0044*/ 	.byte	0x04, 0x0a
        /*0046*/ 	.short	(.L_476 - .L_475)
	.align		4
.L_475:
        /*0048*/ 	.word	index@(.nv.constant0._ZN7cutlass13device_kernelIN5flash19enable_sm80_to_sm89INS1_16FlashAttnFwdSm80INS1_25CollectiveMainloopFwdSm80ILi8ELi1ELb0EN4cute5tupleIJNS5_1CILi128EEENS7_ILi32EEENS7_ILi256EEEEEELi256ENS_10bfloat16_tEfNS_4arch4Sm80ELb0ELb0ELb0ELb1ELb0ELb1ELb1ELb0EEENS1_21CollectiveEpilogueFwdINS6_IJS8_SA_S9_EEENS6_IJNS7_ILi1EEESI_SI_EEESC_SE_Li256ELb1ELb1ELb0ELb0EEENS1_19SingleTileSchedulerILb1ELb0ELb1ELi128EEEEEEEEEvNT_6ParamsE)
        /*004c*/ 	.short	0x0380
        /*004e*/ 	.short	0x0418


	//----- nvinfo : EIATTR_SW_WAR
	.align		4
.L_476:
        /*0050*/ 	.byte	0x04, 0x36
        /*0052*/ 	.short	(.L_478 - .L_477)
.L_477:
        /*0054*/ 	.word	0x00000008
.L_478:


//--------------------- .nv.info._ZN7cutlass13device_kernelIN5flash19enable_sm80_to_sm89INS1_16FlashAttnFwdSm80INS1_25CollectiveMainloopFwdSm80ILi8ELi1ELb1EN4cute5tupleIJNS5_1CILi128EEENS7_ILi48EEENS7_ILi256EEEEEELi256ENS_10bfloat16_tEfNS_4arch4Sm80ELb0ELb1ELb0ELb0ELb0ELb0ELb1ELb0EEENS1_21CollectiveEpilogueFwdINS6_IJS8_SA_S9_EEENS6_IJNS7_ILi1EEESI_SI_EEESC_SE_Li256ELb0ELb1ELb0ELb0EEENS1_19SingleTileSchedulerILb0ELb0ELb1ELi128EEEEEEEEEvNT_6ParamsE --------------------------
	.section	.nv.info._ZN7cutlass13device_kernelIN5flash19enable_sm80_to_sm89INS1_16FlashAttnFwdSm80INS1_25CollectiveMainloopFwdSm80ILi8ELi1ELb1EN4cute5tupleIJNS5_1CILi128EEENS7_ILi48EEENS7_ILi256EEEEEELi256ENS_10bfloat16_tEfNS_4arch4Sm80ELb0ELb1ELb0ELb0ELb0ELb0ELb1ELb0EEENS1_21CollectiveEpilogueFwdINS6_IJS8_SA_S9_EEENS6_IJNS7_ILi1EEESI_SI_EEESC_SE_Li256ELb0ELb1ELb0ELb0EEENS1_19SingleTileSchedulerILb0ELb0ELb1ELi128EEEEEEEEEvNT_6ParamsE,"",@"SHT_CUDA_INFO"
	.sectionflags	@""
	.align	4


	//----- nvinfo : EIATTR_CUDA_API_VERSION
	.align		4
        /*0000*/ 	.byte	0x04, 0x37
        /*0002*/ 	.short	(.L_480 - .L_479)
.L_479:
        /*0004*/ 	.word	0x00000082


	//----- nvinfo : EIATTR_KPARAM_INFO
	.align		4
.L_480:
        /*0008*/ 	.byte	0x04, 0x17
        /*000a*/ 	.short	(.L_482 - .L_481)
.L_481:
        /*000c*/ 	.word	0x00000000
        /*0010*/ 	.short	0x0000
        /*0012*/ 	.short	0x0000
        /*0014*/ 	.byte	0x00, 0xf0, 0x61, 0x10


	//----- nvinfo : EIATTR_SPARSE_MMA_MASK
	.align		4
.L_482:
        /*0018*/ 	.byte	0x03, 0x50
        /*001a*/ 	.short	0x0000


	//----- nvinfo : EIATTR_MAXREG_COUNT
	.align		4
        /*001c*/ 	.byte	0x03, 0x1b
        /*001e*/ 	.short	0x00ff


	//----- nvinfo : EIATTR_MERCURY_ISA_VERSION
	.align		4
        /*0020*/ 	.byte	0x03, 0x5f
        /*0022*/ 	.short	0x0101


	//----- nvinfo : EIATTR_VRC_CTA_INIT_COUNT
	.align		4
        /*0024*/ 	.byte	0x02, 0x4a
	.zero		1
	.zero		1


	//----- nvinfo : EIATTR_EXIT_INSTR_OFFSETS
	.align		4
        /*0028*/ 	.byte	0x04, 0x1c
        /*002a*/ 	.short	(.L_484 - .L_483)


	//   ....[0]....
.L_483:
        /*002c*/ 	.word	0x00000010


	//----- nvinfo : EIATTR_MAX_THREADS
	.align		4
.L_484:
        /*0030*/ 	.byte	0x04, 0x05
        /*0032*/ 	.short	(.L_486 - .L_485)
.L_485:
        /*0034*/ 	.word	0x00000100
        /*0038*/ 	.word	0x00000001
        /*003c*/ 	.word	0x00000001


	//----- nvinfo : EIATTR_CBANK_PARAM_SIZE
	.align		4
.L_486:
        /*0040*/ 	.byte	0x03, 0x19
        /*0042*/ 	.short	0x0418


	//----- nvinfo : EIATTR_PARAM_CBANK
	.align		4
        /*0044*/ 	.byte	0x04, 0x0a
        /*0046*/ 	.short	(.L_488 - .L_487)
	.align		4
.L_487:
        /*0048*/ 	.word	index@(.nv.constant0._ZN7cutlass13device_kernelIN5flash19enable_sm80_to_sm89INS1_16FlashAttnFwdSm80INS1_25CollectiveMainloopFwdSm80ILi8ELi1ELb1EN4cute5tupleIJNS5_1CILi128EEENS7_ILi48EEENS7_ILi256EEEEEELi256ENS_10bfloat16_tEfNS_4arch4Sm80ELb0ELb1ELb0ELb0ELb0ELb0ELb1ELb0EEENS1_21CollectiveEpilogueFwdINS6_IJS8_SA_S9_EEENS6_IJNS7_ILi1EEESI_SI_EEESC_SE_Li256ELb0ELb1ELb0ELb0EEENS1_19SingleTileSchedulerILb0ELb0ELb1ELi128EEEEEEEEEvNT_6ParamsE)
        /*004c*/ 	.short	0x0380
        /*004e*/ 	.short	0x0418


	//----- nvinfo : EIATTR_SW_WAR
	.align		4
.L_488:
        /*0050*/ 	.byte	0x04, 0x36
        /*0052*/ 	.short	(.L_490 - .L_489)
.L_489:
        /*0054*/ 	.word	0x00000008
.L_490:


//--------------------- .nv.info._ZN7cutlass13device_kernelIN5flash19enable_sm80_to_sm89INS1_16FlashAttnFwdSm80INS1_25CollectiveMainloopFwdSm80ILi8ELi1ELb1EN4cute5tupleIJNS5_1CILi128EEENS7_ILi48EEENS7_ILi256EEEEEELi256ENS_10bfloat16_tEfNS_4arch4Sm80ELb0ELb1ELb0ELb1ELb0ELb0ELb1ELb0EEENS1_21CollectiveEpilogueFwdINS6_IJS8_SA_S9_EEENS6_IJNS7_ILi1EEESI_SI_EEESC_SE_Li256ELb1ELb1ELb0ELb0EEENS1_19SingleTileSchedulerILb1ELb0ELb1ELi128EEEEEEEEEvNT_6ParamsE --------------------------
	.section	.nv.info._ZN7cutlass13device_kernelIN5flash19enable_sm80_to_sm89INS1_16FlashAttnFwdSm80INS1_25CollectiveMainloopFwdSm80ILi8ELi1ELb1EN4cute5tupleIJNS5_1CILi128EEENS7_ILi48EEENS7_ILi256EEEEEELi256ENS_10bfloat16_tEfNS_4arch4Sm80ELb0ELb1ELb0ELb1ELb0ELb0ELb1ELb0EEENS1_21CollectiveEpilogueFwdINS6_IJS8_SA_S9_EEENS6_IJNS7_ILi1EEESI_SI_EEESC_SE_Li256ELb1ELb1ELb0ELb0EEENS1_19SingleTileSchedulerILb1ELb0ELb1ELi128EEEEEEEEEvNT_6ParamsE,"",@"SHT_CUDA_INFO"
	.sectionflags	@""
	.align	4


	//----- nvinfo : EIATTR_CUDA_API_VERSION
	.align		4
        /*0000*/ 	.byte	0x04, 0x37
        /*0002*/ 	.short	(.L_492 - .L_491)
.L_491:
        /*0004*/ 	.word	0x00000082


	//----- nvinfo : EIATTR_KPARAM_INFO
	.align		4
.L_492:
        /*0008*/ 	.byte	0x04, 0x17
        /*000a*/ 	.short	(.L_494 - .L_493)
.L_493:
        /*000c*/ 	.word	0x00000000
        /*0010*/ 	.short	0x0000
        /*0012*/ 	.short	0x0000
        /*0014*/ 	.byte	0x00, 0xf0, 0x61, 0x10


	//----- nvinfo : EIATTR_SPARSE_MMA_MASK
	.align		4
.L_494:
        /*0018*/ 	.byte	0x03, 0x50
        /*001a*/ 	.short	0x0000


	//----- nvinfo : EIATTR_MAXREG_COUNT
	.align		4
        /*001c*/ 	.byte	0x03, 0x1b
        /*001e*/ 	.short	0x00ff


	//----- nvinfo : EIATTR_MERCURY_ISA_VERSION
	.align		4
        /*0020*/ 	.byte	0x03, 0x5f
        /*0022*/ 	.short	0x0101


	//----- nvinfo : EIATTR_VRC_CTA_INIT_COUNT
	.align		4
        /*0024*/ 	.byte	0x02, 0x4a
	.zero		1
	.zero		1


	//----- nvinfo : EIATTR_EXIT_INSTR_OFFSETS
	.align		4
        /*0028*/ 	.byte	0x04, 0x1c
        /*002a*/ 	.short	(.L_496 - .L_495)


	//   ....[0]....
.L_495:
        /*002c*/ 	.word	0x00000010


	//----- nvinfo : EIATTR_MAX_THREADS
	.align		4
.L_496:
        /*0030*/ 	.byte	0x04, 0x05
        /*0032*/ 	.short	(.L_498 - .L_497)
.L_497:
        /*0034*/ 	.word	0x00000100
        /*0038*/ 	.word	0x00000001
        /*003c*/ 	.word	0x00000001


	//----- nvinfo : EIATTR_CBANK_PARAM_SIZE
	.align		4
.L_498:
        /*0040*/ 	.byte	0x03, 0x19
        /*0042*/ 	.short	0x0418


	//----- nvinfo : EIATTR_PARAM_CBANK
	.align		4
        /*0044*/ 	.byte	0x04, 0x0a
        /*0046*/ 	.short	(.L_500 - .L_499)
	.align		4
.L_499:
        /*0048*/ 	.word	index@(.nv.constant0._ZN7cutlass13device_kernelIN5flash19enable_sm80_to_sm89INS1_16FlashAttnFwdSm80INS1_25CollectiveMainloopFwdSm80ILi8ELi1ELb1EN4cute5tupleIJNS5_1CILi128EEENS7_ILi48EEENS7_ILi256EEEEEELi256ENS_10bfloat16_tEfNS_4arch4Sm80ELb0ELb1ELb0ELb1ELb0ELb0ELb1ELb0EEENS1_21CollectiveEpilogueFwdINS6_IJS8_SA_S9_EEENS6_IJNS7_ILi1EEESI_SI_EEESC_SE_Li256ELb1ELb1ELb0ELb0EEENS1_19SingleTileSchedulerILb1ELb0ELb1ELi128EEEEEEEEEvNT_6ParamsE)
        /*004c*/ 	.short	0x0380
        /*004e*/ 	.short	0x0418


	//----- nvinfo : EIATTR_SW_WAR
	.align		4
.L_500:
        /*0050*/ 	.byte	0x04, 0x36
        /*0052*/ 	.short	(.L_502 - .L_501)
.L_501:
        /*0054*/ 	.word	0x00000008
.L_502:


//--------------------- .nv.info._ZN7cutlass13device_kernelIN5flash19enable_sm80_to_sm89INS1_16FlashAttnFwdSm80INS1_25CollectiveMainloopFwdSm80ILi8ELi1ELb0EN4cute5tupleIJNS5_1CILi128EEENS7_ILi32EEENS7_ILi256EEEEEELi256ENS_10bfloat16_tEfNS_4arch4Sm80ELb0ELb1ELb0ELb1ELb0ELb1ELb1ELb0EEENS1_21CollectiveEpilogueFwdINS6_IJS8_SA_S9_EEENS6_IJNS7_ILi1EEESI_SI_EEESC_SE_Li256ELb1ELb1ELb0ELb0EEENS1_19SingleTileSchedulerILb1ELb0ELb1ELi128EEEEEEEEEvNT_6ParamsE --------------------------
	.section	.nv.info._ZN7cutlass13device_kernelIN5flash19enable_sm80_to_sm89INS1_16FlashAttnFwdSm80INS1_25CollectiveMainloopFwdSm80ILi8ELi1ELb0EN4cute5tupleIJNS5_1CILi128EEENS7_ILi32EEENS7_ILi256EEEEEELi256ENS_10bfloat16_tEfNS_4arch4Sm80ELb0ELb1ELb0ELb1ELb0ELb1ELb1ELb0EEENS1_21CollectiveEpilogueFwdINS6_IJS8_SA_S9_EEENS6_IJNS7_ILi1EEESI_SI_EEESC_SE_Li256ELb1ELb1ELb0ELb0EEENS1_19SingleTileSchedulerILb1ELb0ELb1ELi128EEEEEEEEEvNT_6ParamsE,"",@"SHT_CUDA_INFO"
	.sectionflags	@""
	.align	4


	//----- nvinfo : EIATTR_CUDA_API_VERSION
	.align		4
        /*0000*/ 	.byte	0x04, 0x37
        /*0002*/ 	.short	(.L_504 - .L_503)
.L_503:
        /*0004*/ 	.word	0x00000082


	//----- nvinfo : EIATTR_KPARAM_INFO
	.align		4
.L_504:
        /*0008*/ 	.byte	0x04, 0x17
        /*000a*/ 	.short	(.L_506 - .L_505)
.L_505:
        /*000c*/ 	.word	0x00000000
        /*0010*/ 	.short	0x0000
        /*0012*/ 	.short	0x0000
        /*0014*/ 	.byte	0x00, 0xf0, 0x61, 0x10


	//----- nvinfo : EIATTR_SPARSE_MMA_MASK
	.align		4
.L_506:
        /*0018*/ 	.byte	0x03, 0x50
        /*001a*/ 	.short	0x0000


	//----- nvinfo : EIATTR_MAXREG_COUNT
	.align		4
        /*001c*/ 	.byte	0x03, 0x1b
        /*001e*/ 	.short	0x00ff


	//----- nvinfo : EIATTR_MERCURY_ISA_VERSION
	.align		4
        /*0020*/ 	.byte	0x03, 0x5f
        /*0022*/ 	.short	0x0101


	//----- nvinfo : EIATTR_VRC_CTA_INIT_COUNT
	.align		4
        /*0024*/ 	.byte	0x02, 0x4a
	.zero		1
	.zero		1


	//----- nvinfo : EIATTR_EXIT_INSTR_OFFSETS
	.align		4
        /*0028*/ 	.byte	0x04, 0x1c
        /*002a*/ 	.short	(.L_508 - .L_507)


	//   ....[0]....
.L_507:
        /*002c*/ 	.word	0x00000010


	//----- nvinfo : EIATTR_MAX_THREADS
	.align		4
.L_508:
        /*0030*/ 	.byte	0x04, 0x05
        /*0032*/ 	.short	(.L_510 - .L_509)
.L_509:
        /*0034*/ 	.word	0x00000100
        /*0038*/ 	.word	0x00000001
        /*003c*/ 	.word	0x00000001


	//----- nvinfo : EIATTR_CBANK_PARAM_SIZE
	.align		4
.L_510:
        /*0040*/ 	.byte	0x03, 0x19
        /*0042*/ 	.short	0x0418


	//----- nvinfo : EIATTR_PARAM_CBANK
	.align		4
        /*0044*/ 	.byte	0x04, 0x0a
        /*0046*/ 	.short	(.L_512 - .L_511)
	.align		4
.L_511:
        /*0048*/ 	.word	index@(.nv.constant0._ZN7cutlass13device_kernelIN5flash19enable_sm80_to_sm89INS1_16FlashAttnFwdSm80INS1_25CollectiveMainloopFwdSm80ILi8ELi1ELb0EN4cute5tupleIJNS5_1CILi128EEENS7_ILi32EEENS7_ILi256EEEEEELi256ENS_10bfloat16_tEfNS_4arch4Sm80ELb0ELb1ELb0ELb1ELb0ELb1ELb1ELb0EEENS1_21CollectiveEpilogueFwdINS6_IJS8_SA_S9_EEENS6_IJNS7_ILi1EEESI_SI_EEESC_SE_Li256ELb1ELb1ELb0ELb0EEENS1_19SingleTileSchedulerILb1ELb0ELb1ELi128EEEEEEEEEvNT_6ParamsE)
        /*004c*/ 	.short	0x0380
        /*004e*/ 	.short	0x0418


	//----- nvinfo : EIATTR_SW_WAR
	.align		4
.L_512:
        /*0050*/ 	.byte	0x04, 0x36
        /*0052*/ 	.short	(.L_514 - .L_513)
.L_513:
        /*0054*/ 	.word	0x00000008
.L_514:


//--------------------- .nv.info._ZN7cutlass13device_kernelIN5flash19enable_sm80_to_sm89INS1_16FlashAttnFwdSm80INS1_25CollectiveMainloopFwdSm80ILi8ELi1ELb1EN4cute5tupleIJNS5_1CILi128EEENS7_ILi64EEENS7_ILi256EEEEEELi256ENS_10bfloat16_tEfNS_4arch4Sm80ELb1ELb0ELb0ELb0ELb0ELb0ELb1ELb0EEENS1_21CollectiveEpilogueFwdINS6_IJS8_SA_S9_EEENS6_IJNS7_ILi1EEESI_SI_EEESC_SE_Li256ELb0ELb1ELb0ELb0EEENS1_30DynamicPersistentTileSchedulerILi256ELi256ELb0ELb1ELb0EEEEEEEEEvNT_6ParamsE --------------------------
	.section	.nv.info._ZN7cutlass13device_kernelIN5flash19enable_sm80_to_sm89INS1_16FlashAttnFwdSm80INS1_25CollectiveMainloopFwdSm80ILi8ELi1ELb1EN4cute5tupleIJNS5_1CILi128EEENS7_ILi64EEENS7_ILi256EEEEEELi256ENS_10bfloat16_tEfNS_4arch4Sm80ELb1ELb0ELb0ELb0ELb0ELb0ELb1ELb0EEENS1_21CollectiveEpilogueFwdINS6_IJS8_SA_S9_EEENS6_IJNS7_ILi1EEESI_SI_EEESC_SE_Li256ELb0ELb1ELb0ELb0EEENS1_30DynamicPersistentTileSchedulerILi256ELi256ELb0ELb1ELb0EEEEEEEEEvNT_6ParamsE,"",@"SHT_CUDA_INFO"
	.sectionflags	@""
	.align	4


	//----- nvinfo : EIATTR_CUDA_API_VERSION
	.align		4
        /*0000*/ 	.byte	0x04, 0x37
        /*0002*/ 	.short	(.L_516 - .L_515)
.L_515:
        /*0004*/ 	.word	0x00000082


	//----- nvinfo : EIATTR_KPARAM_INFO
	.align		4
.L_516:
        /*0008*/ 	.byte	0x04, 0x17
        /*000a*/ 	.short	(.L_518 - .L_517)
.L_517:
        /*000c*/ 	.word	0x00000000
        /*0010*/ 	.short	0x0000
        /*0012*/ 	.short	0x0000
        /*0014*/ 	.byte	0x00, 0xf0, 0xa1, 0x10


	//----- nvinfo : EIATTR_SPARSE_MMA_MASK
	.align		4
.L_518:
        /*0018*/ 	.byte	0x03, 0x50
        /*001a*/ 	.short	0x0000


	//----- nvinfo : EIATTR_MAXREG_COUNT
	.align		4
        /*001c*/ 	.byte	0x03, 0x1b
        /*001e*/ 	.short	0x00ff


	//----- nvinfo : EIATTR_MERCURY_ISA_VERSION
	.align		4
        /*0020*/ 	.byte	0x03, 0x5f
        /*0022*/ 	.short	0x0101


	//----- nvinfo : EIATTR_VRC_CTA_INIT_COUNT
	.align		4
        /*0024*/ 	.byte	0x02, 0x4a
	.zero		1
	.zero		1


	//----- nvinfo : EIATTR_EXIT_INSTR_OFFSETS
	.align		4
        /*0028*/ 	.byte	0x04, 0x1c
        /*002a*/ 	.short	(.L_520 - .L_519)


	//   ....[0]....
.L_519:
        /*002c*/ 	.word	0x00000010


	//----- nvinfo : EIATTR_MAX_THREADS
	.align		4
.L_520:
        /*0030*/ 	.byte	0x04, 0x05
        /*0032*/ 	.short	(.L_522 - .L_521)
.L_521:
        /*0034*/ 	.word	0x00000100
        /*0038*/ 	.word	0x00000001
        /*003c*/ 	.word	0x00000001


	//----- nvinfo : EIATTR_CBANK_PARAM_SIZE
	.align		4
.L_522:
        /*0040*/ 	.byte	0x03, 0x19
        /*0042*/ 	.short	0x0428


	//----- nvinfo : EIATTR_PARAM_CBANK
	.align		4
        /*0044*/ 	.byte	0x04, 0x0a
        /*0046*/ 	.short	(.L_524 - .L_523)
	.align		4
.L_523:
        /*0048*/ 	.word	index@(.nv.constant0._ZN7cutlass13device_kernelIN5flash19enable_sm80_to_sm89INS1_16FlashAttnFwdSm80INS1_25CollectiveMainloopFwdSm80ILi8ELi1ELb1EN4cute5tupleIJNS5_1CILi128EEENS7_ILi64EEENS7_ILi256EEEEEELi256ENS_10bfloat16_tEfNS_4arch4Sm80ELb1ELb0ELb0ELb0ELb0ELb0ELb1ELb0EEENS1_21CollectiveEpilogueFwdINS6_IJS8_SA_S9_EEENS6_IJNS7_ILi1EEESI_SI_EEESC_SE_Li256ELb0ELb1ELb0ELb0EEENS1_30DynamicPersistentTileSchedulerILi256ELi256ELb0ELb1ELb0EEEEEEEEEvNT_6ParamsE)
        /*004c*/ 	.short	0x0380
        /*004e*/ 	.short	0x0428


	//----- nvinfo : EIATTR_SW_WAR
	.align		4
.L_524:
        /*0050*/ 	.byte	0x04, 0x36
        /*0052*/ 	.short	(.L_526 - .L_525)
.L_525:
        /*0054*/ 	.word	0x00000008
.L_526:


//--------------------- .nv.info._ZN7cutlass13device_kernelIN5flash19enable_sm80_to_sm89INS1_16FlashAttnFwdSm80INS1_25CollectiveMainloopFwdSm80ILi8ELi1ELb1EN4cute5tupleIJNS5_1CILi128EEENS7_ILi64EEENS7_ILi256EEEEEELi256ENS_10bfloat16_tEfNS_4arch4Sm80ELb1ELb0ELb0ELb1ELb0ELb0ELb1ELb0EEENS1_21CollectiveEpilogueFwdINS6_IJS8_SA_S9_EEENS6_IJNS7_ILi1EEESI_SI_EEESC_SE_Li256ELb1ELb1ELb0ELb0EEENS1_19SingleTileSchedulerILb1ELb0ELb1ELi128EEEEEEEEEvNT_6ParamsE --------------------------
	.section	.nv.info._ZN7cutlass13device_kernelIN5flash19enable_sm80_to_sm89INS1_16FlashAttnFwdSm80INS1_25CollectiveMainloopFwdSm80ILi8ELi1ELb1EN4cute5tupleIJNS5_1CILi128EEENS7_ILi64EEENS7_ILi256EEEEEELi256ENS_10bfloat16_tEfNS_4arch4Sm80ELb1ELb0ELb0ELb1ELb0ELb0ELb1ELb0EEENS1_21CollectiveEpilogueFwdINS6_IJS8_SA_S9_EEENS6_IJNS7_ILi1EEESI_SI_EEESC_SE_Li256ELb1ELb1ELb0ELb0EEENS1_19SingleTileSchedulerILb1ELb0ELb1ELi128EEEEEEEEEvNT_6ParamsE,"",@"SHT_CUDA_INFO"
	.sectionflags	@""
	.align	4


	//----- nvinfo : EIATTR_CUDA_API_VERSION
	.align		4
        /*0000*/ 	.byte	0x04, 0x37
        /*0002*/ 	.short	(.L_528 - .L_527)
.L_527:
        /*0004*/ 	.word	0x00000082


	//----- nvinfo : EIATTR_KPARAM_INFO
	.align		4
.L_528:
        /*0008*/ 	.byte	0x04, 0x17
        /*000a*/ 	.short	(.L_530 - .L_529)
.L_529:
        /*000c*/ 	.word	0x00000000
        /*0010*/ 	.short	0x0000
        /*0012*/ 	.short	0x0000
        /*0014*/ 	.byte	0x00, 0xf0, 0x61, 0x10


	//----- nvinfo : EIATTR_SPARSE_MMA_MASK
	.align		4
.L_530:
        /*0018*/ 	.byte	0x03, 0x50
        /*001a*/ 	.short	0x0000


	//----- nvinfo : EIATTR_MAXREG_COUNT
	.align		4
        /*001c*/ 	.byte	0x03, 0x1b
        /*001e*/ 	.short	0x00ff


	//----- nvinfo : EIATTR_MERCURY_ISA_VERSION
	.align		4
        /*0020*/ 	.byte	0x03, 0x5f
        /*0022*/ 	.short	0x0101


	//----- nvinfo : EIATTR_VRC_CTA_INIT_COUNT
	.align		4
        /*0024*/ 	.byte	0x02, 0x4a
	.zero		1
	.zero		1


	//----- nvinfo : EIATTR_EXIT_INSTR_OFFSETS
	.align		4
        /*0028*/ 	.byte	0x04, 0x1c
        /*002a*/ 	.short	(.L_532 - .L_531)


	//   ....[0]....
.L_531:
        /*002c*/ 	.word	0x00000010


	//----- nvinfo : EIATTR_MAX_THREADS
	.align		4
.L_532:
        /*0030*/ 	.byte	0x04, 0x05
        /*0032*/ 	.short	(.L_534 - .L_533)
.L_533:
        /*0034*/ 	.word	0x00000100
        /*0038*/ 	.word	0x00000001
        /*003c*/ 	.word	0x00000001


	//----- nvinfo : EIATTR_CBANK_PARAM_SIZE
	.align		4
.L_534:
        /*0040*/ 	.byte	0x03, 0x19
        /*0042*/ 	.short	0x0418


	//----- nvinfo : EIATTR_PARAM_CBANK
	.align		4
        /*0044*/ 	.byte	0x04, 0x0a
        /*0046*/ 	.short	(.L_536 - .L_535)
	.align		4
.L_535:
        /*0048*/ 	.word	index@(.nv.constant0._ZN7cutlass13device_kernelIN5flash19enable_sm80_to_sm89INS1_16FlashAttnFwdSm80INS1_25CollectiveMainloopFwdSm80ILi8ELi1ELb1EN4cute5tupleIJNS5_1CILi128EEENS7_ILi64EEENS7_ILi256EEEEEELi256ENS_10bfloat16_tEfNS_4arch4Sm80ELb1ELb0ELb0ELb1ELb0ELb0ELb1ELb0EEENS1_21CollectiveEpilogueFwdINS6_IJS8_SA_S9_EEENS6_IJNS7_ILi1EEESI_SI_EEESC_SE_Li256ELb1ELb1ELb0ELb0EEENS1_19SingleTileSchedulerILb1ELb0ELb1ELi128EEEEEEEEEvNT_6ParamsE)
        /*004c*/ 	.short	0x0380
        /*004e*/ 	.short	0x0418


	//----- nvinfo : EIATTR_SW_WAR
	.align		4
.L_536:
        /*0050*/ 	.byte	0x04, 0x36
        /*0052*/ 	.short	(.L_538 - .L_537)
.L_537:
        /*0054*/ 	.word	0x00000008
.L_538:


//--------------------- .nv.info._ZN7cutlass13device_kernelIN5flash19enable_sm80_to_sm89INS1_16FlashAttnFwdSm80INS1_25CollectiveMainloopFwdSm80ILi8ELi1ELb0EN4cute5tupleIJNS5_1CILi128EEENS7_ILi32EEENS7_ILi256EEEEEELi256ENS_10bfloat16_tEfNS_4arch4Sm80ELb1ELb0ELb0ELb1ELb0ELb1ELb1ELb0EEENS1_21CollectiveEpilogueFwdINS6_IJS8_SA_S9_EEENS6_IJNS7_ILi1EEESI_SI_EEESC_SE_Li256ELb1ELb1ELb0ELb0EEENS1_19SingleTileSchedulerILb1ELb0ELb1ELi128EEEEEEEEEvNT_6ParamsE --------------------------
	.section	.nv.info._ZN7cutlass13device_kernelIN5flash19enable_sm80_to_sm89INS1_16FlashAttnFwdSm80INS1_25CollectiveMainloopFwdSm80ILi8ELi1ELb0EN4cute5tupleIJNS5_1CILi128EEENS7_ILi32EEENS7_ILi256EEEEEELi256ENS_10bfloat16_tEfNS_4arch4Sm80ELb1ELb0ELb0ELb1ELb0ELb1ELb1ELb0EEENS1_21CollectiveEpilogueFwdINS6_IJS8_SA_S9_EEENS6_IJNS7_ILi1EEESI_SI_EEESC_SE_Li256ELb1ELb1ELb0ELb0EEENS1_19SingleTileSchedulerILb1ELb0ELb1ELi128EEEEEEEEEvNT_6ParamsE,"",@"SHT_CUDA_INFO"
	.sectionflags	@""
	.align	4


	//----- nvinfo : EIATTR_CUDA_API_VERSION
	.align		4
        /*0000*/ 	.byte	0x04, 0x37
        /*0002*/ 	.short	(.L_540 - .L_539)
.L_539:
        /*0004*/ 	.word	0x00000082


	//----- nvinfo : EIATTR_KPARAM_INFO
	.align		4
.L_540:
        /*0008*/ 	.byte	0x04, 0x17
        /*000a*/ 	.short	(.L_542 - .L_541)
.L_541:
        /*000c*/ 	.word	0x00000000
        /*0010*/ 	.short	0x0000
        /*0012*/ 	.short	0x0000
        /*0014*/ 	.byte	0x00, 0xf0, 0x61, 0x10


	//----- nvinfo : EIATTR_SPARSE_MMA_MASK
	.align		4
.L_542:
        /*0018*/ 	.byte	0x03, 0x50
        /*001a*/ 	.short	0x0000


	//----- nvinfo : EIATTR_MAXREG_COUNT
	.align		4
        /*001c*/ 	.byte	0x03, 0x1b
        /*001e*/ 	.short	0x00ff


	//----- nvinfo : EIATTR_MERCURY_ISA_VERSION
	.align		4
        /*0020*/ 	.byte	0x03, 0x5f
        /*0022*/ 	.short	0x0101


	//----- nvinfo : EIATTR_VRC_CTA_INIT_COUNT
	.align		4
        /*0024*/ 	.byte	0x02, 0x4a
	.zero		1
	.zero		1


	//----- nvinfo : EIATTR_EXIT_INSTR_OFFSETS
	.align		4
        /*0028*/ 	.byte	0x04, 0x1c
        /*002a*/ 	.short	(.L_544 - .L_543)


	//   ....[0]....
.L_543:
        /*002c*/ 	.word	0x00000010


	//----- nvinfo : EIATTR_MAX_THREADS
	.align		4
.L_544:
        /*0030*/ 	.byte	0x04, 0x05
        /*0032*/ 	.short	(.L_546 - .L_545)
.L_545:
        /*0034*/ 	.word	0x00000100
        /*0038*/ 	.word	0x00000001
        /*003c*/ 	.word	0x00000001


	//----- nvinfo : EIATTR_CBANK_PARAM_SIZE
	.align		4
.L_546:
        /*0040*/ 	.byte	0x03, 0x19
        /*0042*/ 	.short	0x0418


	//----- nvinfo : EIATTR_PARAM_CBANK
	.align		4
        /*0044*/ 	.byte	0x04, 0x0a
        /*0046*/ 	.short	(.L_548 - .L_547)
	.align		4
.L_547:
        /*0048*/ 	.word	index@(.nv.constant0._ZN7cutlass13device_kernelIN5flash19enable_sm80_to_sm89INS1_16FlashAttnFwdSm80INS1_25CollectiveMainloopFwdSm80ILi8ELi1ELb0EN4cute5tupleIJNS5_1CILi128EEENS7_ILi32EEENS7_ILi256EEEEEELi256ENS_10bfloat16_tEfNS_4arch4Sm80ELb1ELb0ELb0ELb1ELb0ELb1ELb1ELb0EEENS1_21CollectiveEpilogueFwdINS6_IJS8_SA_S9_EEENS6_IJNS7_ILi1EEESI_SI_EEESC_SE_Li256ELb1ELb1ELb0ELb0EEENS1_19SingleTileSchedulerILb1ELb0ELb1ELi128EEEEEEEEEvNT_6ParamsE)
        /*004c*/ 	.short	0x0380
        /*004e*/ 	.short	0x0418


	//----- nvinfo : EIATTR_SW_WAR
	.align		4
.L_548:
        /*0050*/ 	.byte	0x04, 0x36
        /*0052*/ 	.short	(.L_550 - .L_549)
.L_549:
        /*0054*/ 	.word	0x00000008
.L_550:


//--------------------- .nv.info._ZN7cutlass13device_kernelIN5flash19enable_sm80_to_sm89INS1_16FlashAttnFwdSm80INS1_25CollectiveMainloopFwdSm80ILi8ELi1ELb0EN4cute5tupleIJNS5_1CILi128EEENS7_ILi96EEENS7_ILi256EEEEEELi256ENS_10bfloat16_tEfNS_4arch4Sm80ELb0ELb0ELb0ELb0ELb0ELb0ELb1ELb0EEENS1_21CollectiveEpilogueFwdINS6_IJS8_SA_S9_EEENS6_IJNS7_ILi1EEESI_SI_EEESC_SE_Li256ELb0ELb1ELb0ELb0EEENS1_19SingleTileSchedulerILb0ELb0ELb1ELi128EEEEEEEEEvNT_6ParamsE --------------------------
	.section	.nv.info._ZN7cutlass13device_kernelIN5flash19enable_sm80_to_sm89INS1_16FlashAttnFwdSm80INS1_25CollectiveMainloopFwdSm80ILi8ELi1ELb0EN4cute5tupleIJNS5_1CILi128EEENS7_ILi96EEENS7_ILi256EEEEEELi256ENS_10bfloat16_tEfNS_4arch4Sm80ELb0ELb0ELb0ELb0ELb0ELb0ELb1ELb0EEENS1_21CollectiveEpilogueFwdINS6_IJS8_SA_S9_EEENS6_IJNS7_ILi1EEESI_SI_EEESC_SE_Li256ELb0ELb1ELb0ELb0EEENS1_19SingleTileSchedulerILb0ELb0ELb1ELi128EEEEEEEEEvNT_6ParamsE,"",@"SHT_CUDA_INFO"
	.sectionflags	@""
	.align	4


	//----- nvinfo : EIATTR_CUDA_API_VERSION
	.align		4
        /*0000*/ 	.byte	0x04, 0x37
        /*0002*/ 	.short	(.L_552 - .L_551)
.L_551:
        /*0004*/ 	.word	0x00000082


	//----- nvinfo : EIATTR_KPARAM_INFO
	.align		4
.L_552:
        /*0008*/ 	.byte	0x04, 0x17
        /*000a*/ 	.short	(.L_554 - .L_553)
.L_553:
        /*000c*/ 	.word	0x00000000
        /*0010*/ 	.short	0x0000
        /*0012*/ 	.short	0x0000
        /*0014*/ 	.byte	0x00, 0xf0, 0x61, 0x10


	//----- nvinfo : EIATTR_SPARSE_MMA_MASK
	.align		4
.L_554:
        /*0018*/ 	.byte	0x03, 0x50
        /*001a*/ 	.short	0x0000


	//----- nvinfo : EIATTR_MAXREG_COUNT
	.align		4
        /*001c*/ 	.byte	0x03, 0x1b
        /*001e*/ 	.short	0x00ff


	//----- nvinfo : EIATTR_MERCURY_ISA_VERSION
	.align		4
        /*0020*/ 	.byte	0x03, 0x5f
        /*0022*/ 	.short	0x0101


	//----- nvinfo : EIATTR_VRC_CTA_INIT_COUNT
	.align		4
        /*0024*/ 	.byte	0x02, 0x4a
	.zero		1
	.zero		1


	//----- nvinfo : EIATTR_EXIT_INSTR_OFFSETS
	.align		4
        /*0028*/ 	.byte	0x04, 0x1c
        /*002a*/ 	.short	(.L_556 - .L_555)


	//   ....[0]....
.L_555:
        /*002c*/ 	.word	0x00000010


	//----- nvinfo : EIATTR_MAX_THREADS
	.align		4
.L_556:
        /*0030*/ 	.byte	0x04, 0x05
        /*0032*/ 	.short	(.L_558 - .L_557)
.L_557:
        /*0034*/ 	.word	0x00000100
        /*0038*/ 	.word	0x00000001
        /*003c*/ 	.word	0x00000001


	//----- nvinfo : EIATTR_CBANK_PARAM_SIZE
	.align		4
.L_558:
        /*0040*/ 	.byte	0x03, 0x19
        /*0042*/ 	.short	0x0418


	//----- nvinfo : EIATTR_PARAM_CBANK
	.align		4
        /*0044*/ 	.byte	0x04, 0x0a
        /*0046*/ 	.short	(.L_560 - .L_559)
	.align		4
.L_559:
        /*0048*/ 	.word	index@(.nv.constant0._ZN7cutlass13device_kernelIN5flash19enable_sm80_to_sm89INS1_16FlashAttnFwdSm80INS1_25CollectiveMainloopFwdSm80ILi8ELi1ELb0EN4cute5tupleIJNS5_1CILi128EEENS7_ILi96EEENS7_ILi256EEEEEELi256ENS_10bfloat16_tEfNS_4arch4Sm80ELb0ELb0ELb0ELb0ELb0ELb0ELb1ELb0EEENS1_21CollectiveEpilogueFwdINS6_IJS8_SA_S9_EEENS6_IJNS7_ILi1EEESI_SI_EEESC_SE_Li256ELb0ELb1ELb0ELb0EEENS1_19SingleTileSchedulerILb0ELb0ELb1ELi128EEEEEEEEEvNT_6ParamsE)
        /*004c*/ 	.short	0x0380
        /*004e*/ 	.short	0x0418


	//----- nvinfo : EIATTR_SW_WAR
	.align		4
.L_560:
        /*0050*/ 	.byte	0x04, 0x36
        /*0052*/ 	.short	(.L_562 - .L_561)
.L_561:
        /*0054*/ 	.word	0x00000008
.L_562:


//--------------------- .nv.info._ZN7cutlass13device_kernelIN5flash19enable_sm80_to_sm89INS1_16FlashAttnFwdSm80INS1_25CollectiveMainloopFwdSm80ILi8ELi1ELb0EN4cute5tupleIJNS5_1CILi128EEENS7_ILi96EEENS7_ILi256EEEEEELi256ENS_10bfloat16_tEfNS_4arch4Sm80ELb0ELb0ELb0ELb1ELb0ELb0ELb1ELb0EEENS1_21CollectiveEpilogueFwdINS6_IJS8_SA_S9_EEENS6_IJNS7_ILi1EEESI_SI_EEESC_SE_Li256ELb1ELb1ELb0ELb0EEENS1_19SingleTileSchedulerILb1ELb0ELb1ELi128EEEEEEEEEvNT_6ParamsE --------------------------
	.section	.nv.info._ZN7cutlass13device_kernelIN5flash19enable_sm80_to_sm89INS1_16FlashAttnFwdSm80INS1_25CollectiveMainloopFwdSm80ILi8ELi1ELb0EN4cute5tupleIJNS5_1CILi128EEENS7_ILi96EEENS7_ILi256EEEEEELi256ENS_10bfloat16_tEfNS_4arch4Sm80ELb0ELb0ELb0ELb1ELb0ELb0ELb1ELb0EEENS1_21CollectiveEpilogueFwdINS6_IJS8_SA_S9_EEENS6_IJNS7_ILi1EEESI_SI_EEESC_SE_Li256ELb1ELb1ELb0ELb0EEENS1_19SingleTileSchedulerILb1ELb0ELb1ELi128EEEEEEEEEvNT_6ParamsE,"",@"SHT_CUDA_INFO"
	.sectionflags	@""
	.align	4


	//----- nvinfo : EIATTR_CUDA_API_VERSION
	.align		4
        /*0000*/ 	.byte	0x04, 0x37
        /*0002*/ 	.short	(.L_564 - .L_563)
.L_563:
        /*0004*/ 	.word	0x00000082


	//----- nvinfo : EIATTR_KPARAM_INFO
	.align		4
.L_564:
        /*0008*/ 	.byte	0x04, 0x17
        /*000a*/ 	.short	(.L_566 - .L_565)
.L_565:
        /*000c*/ 	.word	0x00000000
        /*0010*/ 	.short	0x0000
        /*0012*/ 	.short	0x0000
        /*0014*/ 	.byte	0x00, 0xf0, 0x61, 0x10


	//----- nvinfo : EIATTR_SPARSE_MMA_MASK
	.align		4
.L_566:
        /*0018*/ 	.byte	0x03, 0x50
        /*001a*/ 	.short	0x0000


	//----- nvinfo : EIATTR_MAXREG_COUNT
	.align		4
        /*001c*/ 	.byte	0x03, 0x1b
        /*001e*/ 	.short	0x00ff


	//----- nvinfo : EIATTR_MERCURY_ISA_VERSION
	.align		4
        /*0020*/ 	.byte	0x03, 0x5f
        /*0022*/ 	.short	0x0101


	//----- nvinfo : EIATTR_VRC_CTA_INIT_COUNT
	.align		4
        /*0024*/ 	.byte	0x02, 0x4a
	.zero		1
	.zero		1


	//----- nvinfo : EIATTR_EXIT_INSTR_OFFSETS
	.align		4
        /*0028*/ 	.byte	0x04, 0x1c
        /*002a*/ 	.short	(.L_568 - .L_567)


	//   ....[0]....
.L_567:
        /*002c*/ 	.word	0x00000010


	//----- nvinfo : EIATTR_MAX_THREADS
	.align		4
.L_568:
        /*0030*/ 	.byte	0x04, 0x05
        /*0032*/ 	.short	(.L_570 - .L_569)
.L_569:
        /*0034*/ 	.word	0x00000100
        /*0038*/ 	.word	0x00000001
        /*003c*/ 	.word	0x00000001


	//----- nvinfo : EIATTR_CBANK_PARAM_SIZE
	.align		4
.L_570:
        /*0040*/ 	.byte	0x03, 0x19
        /*0042*/ 	.short	0x0418


	//----- nvinfo : EIATTR_PARAM_CBANK
	.align		4
        /*0044*/ 	.byte	0x04, 0x0a
        /*0046*/ 	.short	(.L_572 - .L_571)
	.align		4
.L_571:
        /*0048*/ 	.word	index@(.nv.constant0._ZN7cutlass13device_kernelIN5flash19enable_sm80_to_sm89INS1_16FlashAttnFwdSm80INS1_25CollectiveMainloopFwdSm80ILi8ELi1ELb0EN4cute5tupleIJNS5_1CILi128EEENS7_ILi96EEENS7_ILi256EEEEEELi256ENS_10bfloat16_tEfNS_4arch4Sm80ELb0ELb0ELb0ELb1ELb0ELb0ELb1ELb0EEENS1_21CollectiveEpilogueFwdINS6_IJS8_SA_S9_EEENS6_IJNS7_ILi1EEESI_SI_EEESC_SE_Li256ELb1ELb1ELb0ELb0EEENS1_19SingleTileSchedulerILb1ELb0ELb1ELi128EEEEEEEEEvNT_6ParamsE)
        /*004c*/ 	.short	0x0380
        /*004e*/ 	.short	0x0418


	//----- nvinfo : EIATTR_SW_WAR
	.align		4
.L_572:
        /*0050*/ 	.byte	0x04, 0x36
        /*0052*/ 	.short	(.L_574 - .L_573)
.L_573:
        /*0054*/ 	.word	0x00000008
.L_574:


//--------------------- .nv.info._ZN7cutlass13device_kernelIN5flash19enable_sm80_to_sm89INS1_16FlashAttnFwdSm80INS1_25CollectiveMainloopFwdSm80ILi8ELi1ELb0EN4cute5tupleIJNS5_1CILi128EEENS7_ILi48EEENS7_ILi256EEEEEELi256ENS_10bfloat16_tEfNS_4arch4Sm80ELb0ELb0ELb0ELb1ELb0ELb1ELb1ELb0EEENS1_21CollectiveEpilogueFwdINS6_IJS8_SA_S9_EEENS6_IJNS7_ILi1EEESI_SI_EEESC_SE_Li256ELb1ELb1ELb0ELb0EEENS1_19SingleTileSchedulerILb1ELb0ELb1ELi128EEEEEEEEEvNT_6ParamsE --------------------------
	.section	.nv.info._ZN7cutlass13device_kernelIN5flash19enable_sm80_to_sm89INS1_16FlashAttnFwdSm80INS1_25CollectiveMainloopFwdSm80ILi8ELi1ELb0EN4cute5tupleIJNS5_1CILi128EEENS7_ILi48EEENS7_ILi256EEEEEELi256ENS_10bfloat16_tEfNS_4arch4Sm80ELb0ELb0ELb0ELb1ELb0ELb1ELb1ELb0EEENS1_21CollectiveEpilogueFwdINS6_IJS8_SA_S9_EEENS6_IJNS7_ILi1EEESI_SI_EEESC_SE_Li256ELb1ELb1ELb0ELb0EEENS1_19SingleTileSchedulerILb1ELb0ELb1ELi128EEEEEEEEEvNT_6ParamsE,"",@"SHT_CUDA_INFO"
	.sectionflags	@""
	.align	4


	//----- nvinfo : EIATTR_CUDA_API_VERSION
	.align		4
        /*0000*/ 	.byte	0x04, 0x37
        /*0002*/ 	.short	(.L_576 - .L_575)
.L_575:
        /*0004*/ 	.word	0x00000082


	//----- nvinfo : EIATTR_KPARAM_INFO
	.align		4
.L_576:
        /*0008*/ 	.byte	0x04, 0x17
        /*000a*/ 	.short	(.L_578 - .L_577)
.L_577:
        /*000c*/ 	.word	0x00000000
        /*0010*/ 	.short	0x0000
        /*0012*/ 	.short	0x0000
        /*0014*/ 	.byte	0x00, 0xf0, 0x61, 0x10


	//----- nvinfo : EIATTR_SPARSE_MMA_MASK
	.align		4
.L_578:
        /*0018*/ 	.byte	0x03, 0x50
        /*001a*/ 	.short	0x0000


	//----- nvinfo : EIATTR_MAXREG_COUNT
	.align		4
        /*001c*/ 	.byte	0x03, 0x1b
        /*001e*/ 	.short	0x00ff


	//----- nvinfo : EIATTR_MERCURY_ISA_VERSION
	.align		4
        /*0020*/ 	.byte	0x03, 0x5f
        /*0022*/ 	.short	0x0101


	//----- nvinfo : EIATTR_VRC_CTA_INIT_COUNT
	.align		4
        /*0024*/ 	.byte	0x02, 0x4a
	.zero		1
	.zero		1


	//----- nvinfo : EIATTR_EXIT_INSTR_OFFSETS
	.align		4
        /*0028*/ 	.byte	0x04, 0x1c
        /*002a*/ 	.short	(.L_580 - .L_579)


	//   ....[0]....
.L_579:
        /*002c*/ 	.word	0x00000010


	//----- nvinfo : EIATTR_MAX_THREADS
	.align		4
.L_580:
        /*0030*/ 	.byte	0x04, 0x05
        /*0032*/ 	.short	(.L_582 - .L_581)
.L_581:
        /*0034*/ 	.word	0x00000100
        /*0038*/ 	.word	0x00000001
        /*003c*/ 	.word	0x00000001


	//----- nvinfo : EIATTR_CBANK_PARAM_SIZE
	.align		4
.L_582:
        /*0040*/ 	.byte	0x03, 0x19
        /*0042*/ 	.short	0x0418


	//----- nvinfo : EIATTR_PARAM_CBANK
	.align		4
        /*0044*/ 	.byte	0x04, 0x0a
        /*0046*/ 	.short	(.L_584 - .L_583)
	.align		4
.L_583:
        /*0048*/ 	.word	index@(.nv.constant0._ZN7cutlass13device_kernelIN5flash19enable_sm80_to_sm89INS1_16FlashAttnFwdSm80INS1_25CollectiveMainloopFwdSm80ILi8ELi1ELb0EN4cute5tupleIJNS5_1CILi128EEENS7_ILi48EEENS7_ILi256EEEEEELi256ENS_10bfloat16_tEfNS_4arch4Sm80ELb0ELb0ELb0ELb1ELb0ELb1ELb1ELb0EEENS1_21CollectiveEpilogueFwdINS6_IJS8_SA_S9_EEENS6_IJNS7_ILi1EEESI_SI_EEESC_SE_Li256ELb1ELb1ELb0ELb0EEENS1_19SingleTileSchedulerILb1ELb0ELb1ELi128EEEEEEEEEvNT_6ParamsE)
        /*004c*/ 	.short	0x0380
        /*004e*/ 	.short	0x0418


	//----- nvinfo : EIATTR_SW_WAR
	.align		4
.L_584:
        /*0050*/ 	.byte	0x04, 0x36
        /*0052*/ 	.short	(.L_586 - .L_585)
.L_585:
        /*0054*/ 	.word	0x00000008
.L_586:


//--------------------- .nv.info._ZN7cutlass13device_kernelIN5flash19enable_sm80_to_sm89INS1_16FlashAttnFwdSm80INS1_25CollectiveMainloopFwdSm80ILi8ELi1ELb0EN4cute5tupleIJNS5_1CILi128EEENS7_ILi64EEENS7_ILi256EEEEEELi256ENS_10bfloat16_tEfNS_4arch4Sm80ELb0ELb1ELb0ELb0ELb0ELb0ELb1ELb0EEENS1_21CollectiveEpilogueFwdINS6_IJS8_SA_S9_EEENS6_IJNS7_ILi1EEESI_SI_EEESC_SE_Li256ELb0ELb1ELb0ELb0EEENS1_19SingleTileSchedulerILb0ELb0ELb1ELi128EEEEEEEEEvNT_6ParamsE --------------------------
	.section	.nv.info._ZN7cutlass13device_kernelIN5flash19enable_sm80_to_sm89INS1_16FlashAttnFwdSm80INS1_25CollectiveMainloopFwdSm80ILi8ELi1ELb0EN4cute5tupleIJNS5_1CILi128EEENS7_ILi64EEENS7_ILi256EEEEEELi256ENS_10bfloat16_tEfNS_4arch4Sm80ELb0ELb1ELb0ELb0ELb0ELb0ELb1ELb0EEENS1_21CollectiveEpilogueFwdINS6_IJS8_SA_S9_EEENS6_IJNS7_ILi1EEESI_SI_EEESC_SE_Li256ELb0ELb1ELb0ELb0EEENS1_19SingleTileSchedulerILb0ELb0ELb1ELi128EEEEEEEEEvNT_6ParamsE,"",@"SHT_CUDA_INFO"
	.sectionflags	@""
	.align	4


	//----- nvinfo : EIATTR_CUDA_API_VERSION
	.align		4
        /*0000*/ 	.byte	0x04, 0x37
        /*0002*/ 	.short	(.L_588 - .L_587)
.L_587:
        /*0004*/ 	.word	0x00000082


	//----- nvinfo : EIATTR_KPARAM_INFO
	.align		4
.L_588:
        /*0008*/ 	.byte	0x04, 0x17
        /*000a*/ 	.short	(.L_590 - .L_589)
.L_589:
        /*000c*/ 	.word	0x00000000
        /*0010*/ 	.short	0x0000
        /*0012*/ 	.short	0x0000
        /*0014*/ 	.byte	0x00, 0xf0, 0x61, 0x10


	//----- nvinfo : EIATTR_SPARSE_MMA_MASK
	.align		4
.L_590:
        /*0018*/ 	.byte	0x03, 0x50
        /*001a*/ 	.short	0x0000


	//----- nvinfo : EIATTR_MAXREG_COUNT
	.align		4
        /*001c*/ 	.byte	0x03, 0x1b
        /*001e*/ 	.short	0x00ff


	//----- nvinfo : EIATTR_MERCURY_ISA_VERSION
	.align		4
        /*0020*/ 	.byte	0x03, 0x5f
        /*0022*/ 	.short	0x0101


	//----- nvinfo : EIATTR_VRC_CTA_INIT_COUNT
	.align		4
        /*0024*/ 	.byte	0x02, 0x4a
	.zero		1
	.zero		1


	//----- nvinfo : EIATTR_EXIT_INSTR_OFFSETS
	.align		4
        /*0028*/ 	.byte	0x04, 0x1c
        /*002a*/ 	.short	(.L_592 - .L_591)


	//   ....[0]....
.L_591:
        /*002c*/ 	.word	0x00000010


	//----- nvinfo : EIATTR_MAX_THREADS
	.align		4
.L_592:
        /*0030*/ 	.byte	0x04, 0x05
        /*0032*/ 	.short	(.L_594 - .L_593)
.L_593:
        /*0034*/ 	.word	0x00000100
        /*0038*/ 	.word	0x00000001
        /*003c*/ 	.word	0x00000001


	//----- nvinfo : EIATTR_CBANK_PARAM_SIZE
	.align		4
.L_594:
        /*0040*/ 	.byte	0x03, 0x19
        /*0042*/ 	.short	0x0418


	//----- nvinfo : EIATTR_PARAM_CBANK
	.align		4
        /*0044*/ 	.byte	0x04, 0x0a
        /*0046*/ 	.short	(.L_596 - .L_595)
	.align		4
.L_595:
        /*0048*/ 	.word	index@(.nv.constant0._ZN7cutlass13device_kernelIN5flash19enable_sm80_to_sm89INS1_16FlashAttnFwdSm80INS1_25CollectiveMainloopFwdSm80ILi8ELi1ELb0EN4cute5tupleIJNS5_1CILi128EEENS7_ILi64EEENS7_ILi256EEEEEELi256ENS_10bfloat16_tEfNS_4arch4Sm80ELb0ELb1ELb0ELb0ELb0ELb0ELb1ELb0EEENS1_21CollectiveEpilogueFwdINS6_IJS8_SA_S9_EEENS6_IJNS7_ILi1EEESI_SI_EEESC_SE_Li256ELb0ELb1ELb0ELb0EEENS1_19SingleTileSchedulerILb0ELb0ELb1ELi128EEEEEEEEEvNT_6ParamsE)
        /*004c*/ 	.short	0x0380
        /*004e*/ 	.short	0x0418


	//----- nvinfo : EIATTR_SW_WAR
	.align		4
.L_596:
        /*0050*/ 	.byte	0x04, 0x36
        /*0052*/ 	.short	(.L_598 - .L_597)
.L_597:
        /*0054*/ 	.word	0x00000008
.L_598:


//--------------------- .nv.info._ZN7cutlass13device_kernelIN5flash19enable_sm80_to_sm89INS1_16FlashAttnFwdSm80INS1_25CollectiveMainloopFwdSm80ILi8ELi1ELb0EN4cute5tupleIJNS5_1CILi128EEENS7_ILi64EEENS7_ILi256EEEEEELi256ENS_10bfloat16_tEfNS_4arch4Sm80ELb0ELb1ELb0ELb1ELb0ELb0ELb1ELb0EEENS1_21CollectiveEpilogueFwdINS6_IJS8_SA_S9_EEENS6_IJNS7_ILi1EEESI_SI_EEESC_SE_Li256ELb1ELb1ELb0ELb0EEENS1_19SingleTileSchedulerILb1ELb0ELb1ELi128EEEEEEEEEvNT_6ParamsE --------------------------
	.section	.nv.info._ZN7cutlass13device_kernelIN5flash19enable_sm80_to_sm89INS1_16FlashAttnFwdSm80INS1_25CollectiveMainloopFwdSm80ILi8ELi1ELb0EN4cute5tupleIJNS5_1CILi128EEENS7_ILi64EEENS7_ILi256EEEEEELi256ENS_10bfloat16_tEfNS_4arch4Sm80ELb0ELb1ELb0ELb1ELb0ELb0ELb1ELb0EEENS1_21CollectiveEpilogueFwdINS6_IJS8_SA_S9_EEENS6_IJNS7_ILi1EEESI_SI_EEESC_SE_Li256ELb1ELb1ELb0ELb0EEENS1_19SingleTileSchedulerILb1ELb0ELb1ELi128EEEEEEEEEvNT_6ParamsE,"",@"SHT_CUDA_INFO"
	.sectionflags	@""
	.align	4


	//----- nvinfo : EIATTR_CUDA_API_VERSION
	.align		4
        /*0000*/ 	.byte	0x04, 0x37
        /*0002*/ 	.short	(.L_600 - .L_599)
.L_599:
        /*0004*/ 	.word	0x00000082


	//----- nvinfo : EIATTR_KPARAM_INFO
	.align		4
.L_600:
        /*0008*/ 	.byte	0x04, 0x17
        /*000a*/ 	.short	(.L_602 - .L_601)
.L_601:
        /*000c*/ 	.word	0x00000000
        /*0010*/ 	.short	0x0000
        /*0012*/ 	.short	0x0000
        /*0014*/ 	.byte	0x00, 0xf0, 0x61, 0x10


	//----- nvinfo : EIATTR_SPARSE_MMA_MASK
	.align		4
.L_602:
        /*0018*/ 	.byte	0x03, 0x50
        /*001a*/ 	.short	0x0000


	//----- nvinfo : EIATTR_MAXREG_COUNT
	.align		4
        /*001c*/ 	.byte	0x03, 0x1b
        /*001e*/ 	.short	0x00ff


	//----- nvinfo : EIATTR_MERCURY_ISA_VERSION
	.align		4
        /*0020*/ 	.byte	0x03, 0x5f
        /*0022*/ 	.short	0x0101


	//----- nvinfo : EIATTR_VRC_CTA_INIT_COUNT
	.align		4
        /*0024*/ 	.byte	0x02, 0x4a
	.zero		1
	.zero		1


	//----- nvinfo : EIATTR_EXIT_INSTR_OFFSETS
	.align		4
        /*0028*/ 	.byte	0x04, 0x1c
        /*002a*/ 	.short	(.L_604 - .L_603)


	//   ....[0]....
.L_603:
        /*002c*/ 	.word	0x00000010


	//----- nvinfo : EIATTR_MAX_THREADS
	.align		4
.L_604:
        /*0030*/ 	.byte	0x04, 0x05
        /*0032*/ 	.short	(.L_606 - .L_605)
.L_605:
        /*0034*/ 	.word	0x00000100
        /*0038*/ 	.word	0x00000001
        /*003c*/ 	.word	0x00000001


	//----- nvinfo : EIATTR_CBANK_PARAM_SIZE
	.align		4
.L_606:
        /*0040*/ 	.byte	0x03, 0x19
        /*0042*/ 	.short	0x0418


	//----- nvinfo : EIATTR_PARAM_CBANK
	.align		4
        /*0044*/ 	.byte	0x04, 0x0a
        /*0046*/ 	.short	(.L_608 - .L_607)
	.align		4
.L_607:
        /*0048*/ 	.word	index@(.nv.constant0._ZN7cutlass13device_kernelIN5flash19enable_sm80_to_sm89INS1_16FlashAttnFwdSm80INS1_25CollectiveMainloopFwdSm80ILi8ELi1ELb0EN4cute5tupleIJNS5_1CILi128EEENS7_ILi64EEENS7_ILi256EEEEEELi256ENS_10bfloat16_tEfNS_4arch4Sm80ELb0ELb1ELb0ELb1ELb0ELb0ELb1ELb0EEENS1_21CollectiveEpilogueFwdINS6_IJS8_SA_S9_EEENS6_IJNS7_ILi1EEESI_SI_EEESC_SE_Li256ELb1ELb1ELb0ELb0EEENS1_19SingleTileSchedulerILb1ELb0ELb1ELi128EEEEEEEEEvNT_6ParamsE)
        /*004c*/ 	.short	0x0380
        /*004e*/ 	.short	0x0418


	//----- nvinfo : EIATTR_SW_WAR
	.align		4
.L_608:
        /*0050*/ 	.byte	0x04, 0x36
        /*0052*/ 	.short	(.L_610 - .L_609)
.L_609:
        /*0054*/ 	.word	0x00000008
.L_610:


//--------------------- .nv.info._ZN7cutlass13device_kernelIN5flash19enable_sm80_to_sm89INS1_16FlashAttnFwdSm80INS1_25CollectiveMainloopFwdSm80ILi8ELi1ELb0EN4cute5tupleIJNS5_1CILi128EEENS7_ILi48EEENS7_ILi256EEEEEELi256ENS_10bfloat16_tEfNS_4arch4Sm80ELb0ELb1ELb0ELb1ELb0ELb1ELb1ELb0EEENS1_21CollectiveEpilogueFwdINS6_IJS8_SA_S9_EEENS6_IJNS7_ILi1EEESI_SI_EEESC_SE_Li256ELb1ELb1ELb0ELb0EEENS1_19SingleTileSchedulerILb1ELb0ELb1ELi128EEEEEEEEEvNT_6ParamsE --------------------------
	.section	.nv.info._ZN7cutlass13device_kernelIN5flash19enable_sm80_to_sm89INS1_16FlashAttnFwdSm80INS1_25CollectiveMainloopFwdSm80ILi8ELi1ELb0EN4cute5tupleIJNS5_1CILi128EEENS7_ILi48EEENS7_ILi256EEEEEELi256ENS_10bfloat16_tEfNS_4arch4Sm80ELb0ELb1ELb0ELb1ELb0ELb1ELb1ELb0EEENS1_21CollectiveEpilogueFwdINS6_IJS8_SA_S9_EEENS6_IJNS7_ILi1EEESI_SI_EEESC_SE_Li256ELb1ELb1ELb0ELb0EEENS1_19SingleTileSchedulerILb1ELb0ELb1ELi128EEEEEEEEEvNT_6ParamsE,"",@"SHT_CUDA_INFO"
	.sectionflags	@""
	.align	4


	//----- nvinfo : EIATTR_CUDA_API_VERSION
	.align		4
        /*0000*/ 	.byte	0x04, 0x37
        /*0002*/ 	.short	(.L_612 - .L_611)
.L_611:
        /*0004*/ 	.word	0x00000082


	//----- nvinfo : EIATTR_KPARAM_INFO
	.align		4
.L_612:
        /*0008*/ 	.byte	0x04, 0x17
        /*000a*/ 	.short	(.L_614 - .L_613)
.L_613:
        /*000c*/ 	.word	0x00000000
        /*0010*/ 	.short	0x0000
        /*0012*/ 	.short	0x0000
        /*0014*/ 	.byte	0x00, 0xf0, 0x61, 0x10


	//----- nvinfo : EIATTR_SPARSE_MMA_MASK
	.align		4
.L_614:
        /*0018*/ 	.byte	0x03, 0x50
        /*001a*/ 	.short	0x0000


	//----- nvinfo : EIATTR_MAXREG_COUNT
	.align		4
        /*001c*/ 	.byte	0x03, 0x1b
        /*001e*/ 	.short	0x00ff


	//----- nvinfo : EIATTR_MERCURY_ISA_VERSION
	.align		4
        /*0020*/ 	.byte	0x03, 0x5f
        /*0022*/ 	.short	0x0101


	//----- nvinfo : EIATTR_VRC_CTA_INIT_COUNT
	.align		4
        /*0024*/ 	.byte	0x02, 0x4a
	.zero		1
	.zero		1


	//----- nvinfo : EIATTR_EXIT_INSTR_OFFSETS
	.align		4
        /*0028*/ 	.byte	0x04, 0x1c
        /*002a*/ 	.short	(.L_616 - .L_615)


	//   ....[0]....
.L_615:
        /*002c*/ 	.word	0x00000010


	//----- nvinfo : EIATTR_MAX_THREADS
	.align		4
.L_616:
        /*0030*/ 	.byte	0x04, 0x05
        /*0032*/ 	.short	(.L_618 - .L_617)
.L_617:
        /*0034*/ 	.word	0x00000100
        /*0038*/ 	.word	0x00000001
        /*003c*/ 	.word	0x00000001


	//----- nvinfo : EIATTR_CBANK_PARAM_SIZE
	.align		4
.L_618:
        /*0040*/ 	.byte	0x03, 0x19
        /*0042*/ 	.short	0x0418


	//----- nvinfo : EIATTR_PARAM_CBANK
	.align		4
        /*0044*/ 	.byte	0x04, 0x0a
        /*0046*/ 	.short	(.L_620 - .L_619)
	.align		4
.L_619:
        /*0048*/ 	.word	index@(.nv.constant0._ZN7cutlass13device_kernelIN5flash19enable_sm80_to_sm89INS1_16FlashAttnFwdSm80INS1_25CollectiveMainloopFwdSm80ILi8ELi1ELb0EN4cute5tupleIJNS5_1CILi128EEENS7_ILi48EEENS7_ILi256EEEEEELi256ENS_10bfloat16_tEfNS_4arch4Sm80ELb0ELb1ELb0ELb1ELb0ELb1ELb1ELb0EEENS1_21CollectiveEpilogueFwdINS6_IJS8_SA_S9_EEENS6_IJNS7_ILi1EEESI_SI_EEESC_SE_Li256ELb1ELb1ELb0ELb0EEENS1_19SingleTileSchedulerILb1ELb0ELb1ELi128EEEEEEEEEvNT_6ParamsE)
        /*004c*/ 	.short	0x0380
        /*004e*/ 	.short	0x0418


	//----- nvinfo : EIATTR_SW_WAR
	.align		4
.L_620:
        /*0050*/ 	.byte	0x04, 0x36
        /*0052*/ 	.short	(.L_622 - .L_621)
.L_621:
        /*0054*/ 	.word	0x00000008
.L_622:


//--------------------- .nv.info._ZN7cutlass13device_kernelIN5flash19enable_sm80_to_sm89INS1_16FlashAttnFwdSm80INS1_25CollectiveMainloopFwdSm80ILi8ELi1ELb0EN4cute5tupleIJNS5_1CILi128EEENS7_ILi96EEENS7_ILi256EEEEEELi256ENS_10bfloat16_tEfNS_4arch4Sm80ELb1ELb0ELb0ELb0ELb0ELb0ELb1ELb0EEENS1_21CollectiveEpilogueFwdINS6_IJS8_SA_S9_EEENS6_IJNS7_ILi1EEESI_SI_EEESC_SE_Li256ELb0ELb1ELb0ELb0EEENS1_30DynamicPersistentTileSchedulerILi256ELi256ELb0ELb1ELb0EEEEEEEEEvNT_6ParamsE --------------------------
	.section	.nv.info._ZN7cutlass13device_kernelIN5flash19enable_sm80_to_sm89INS1_16FlashAttnFwdSm80INS1_25CollectiveMainloopFwdSm80ILi8ELi1ELb0EN4cute5tupleIJNS5_1CILi128EEENS7_ILi96EEENS7_ILi256EEEEEELi256ENS_10bfloat16_tEfNS_4arch4Sm80ELb1ELb0ELb0ELb0ELb0ELb0ELb1ELb0EEENS1_21CollectiveEpilogueFwdINS6_IJS8_SA_S9_EEENS6_IJNS7_ILi1EEESI_SI_EEESC_SE_Li256ELb0ELb1ELb0ELb0EEENS1_30DynamicPersistentTileSchedulerILi256ELi256ELb0ELb1ELb0EEEEEEEEEvNT_6ParamsE,"",@"SHT_CUDA_INFO"
	.sectionflags	@""
	.align	4


	//----- nvinfo : EIATTR_CUDA_API_VERSION
	.align		4
        /*0000*/ 	.byte	0x04, 0x37
        /*0002*/ 	.short	(.L_624 - .L_623)
.L_623:
        /*0004*/ 	.word	0x00000082


	//----- nvinfo : EIATTR_KPARAM_INFO
	.align		4
.L_624:
        /*0008*/ 	.byte	0x04, 0x17
        /*000a*/ 	.short	(.L_626 - .L_625)
.L_625:
        /*000c*/ 	.word	0x00000000
        /*0010*/ 	.short	0x0000
        /*0012*/ 	.short	0x0000
        /*0014*/ 	.byte	0x00, 0xf0, 0xa1, 0x10


	//----- nvinfo : EIATTR_SPARSE_MMA_MASK
	.align		4
.L_626:
        /*0018*/ 	.byte	0x03, 0x50
        /*001a*/ 	.short	0x0000


	//----- nvinfo : EIATTR_MAXREG_COUNT
	.align		4
        /*001c*/ 	.byte	0x03, 0x1b
        /*001e*/ 	.short	0x00ff


	//----- nvinfo : EIATTR_MERCURY_ISA_VERSION
	.align		4
        /*0020*/ 	.byte	0x03, 0x5f
        /*0022*/ 	.short	0x0101


	//----- nvinfo : EIATTR_VRC_CTA_INIT_COUNT
	.align		4
        /*0024*/ 	.byte	0x02, 0x4a
	.zero		1
	.zero		1


	//----- nvinfo : EIATTR_EXIT_INSTR_OFFSETS
	.align		4
        /*0028*/ 	.byte	0x04, 0x1c
        /*002a*/ 	.short	(.L_628 - .L_627)


	//   ....[0]....
.L_627:
        /*002c*/ 	.word	0x00000010


	//----- nvinfo : EIATTR_MAX_THREADS
	.align		4
.L_628:
        /*0030*/ 	.byte	0x04, 0x05
        /*0032*/ 	.short	(.L_630 - .L_629)
.L_629:
        /*0034*/ 	.word	0x00000100
        /*0038*/ 	.word	0x00000001
        /*003c*/ 	.word	0x00000001


	//----- nvinfo : EIATTR_CBANK_PARAM_SIZE
	.align		4
.L_630:
        /*0040*/ 	.byte	0x03, 0x19
        /*0042*/ 	.short	0x0428


	//----- nvinfo : EIATTR_PARAM_CBANK
	.align		4
        /*0044*/ 	.byte	0x04, 0x0a
        /*0046*/ 	.short	(.L_632 - .L_631)
	.align		4
.L_631:
        /*0048*/ 	.word	index@(.nv.constant0._ZN7cutlass13device_kernelIN5flash19enable_sm80_to_sm89INS1_16FlashAttnFwdSm80INS1_25CollectiveMainloopFwdSm80ILi8ELi1ELb0EN4cute5tupleIJNS5_1CILi128EEENS7_ILi96EEENS7_ILi256EEEEEELi256ENS_10bfloat16_tEfNS_4arch4Sm80ELb1ELb0ELb0ELb0ELb0ELb0ELb1ELb0EEENS1_21CollectiveEpilogueFwdINS6_IJS8_SA_S9_EEENS6_IJNS7_ILi1EEESI_SI_EEESC_SE_Li256ELb0ELb1ELb0ELb0EEENS1_30DynamicPersistentTileSchedulerILi256ELi256ELb0ELb1ELb0EEEEEEEEEvNT_6ParamsE)
        /*004c*/ 	.short	0x0380
        /*004e*/ 	.short	0x0428


	//----- nvinfo : EIATTR_SW_WAR
	.align		4
.L_632:
        /*0050*/ 	.byte	0x04, 0x36
        /*0052*/ 	.short	(.L_634 - .L_633)
.L_633:
        /*0054*/ 	.word	0x00000008
.L_634:


//--------------------- .nv.info._ZN7cutlass13device_kernelIN5flash19enable_sm80_to_sm89INS1_16FlashAttnFwdSm80INS1_25CollectiveMainloopFwdSm80ILi8ELi1ELb0EN4cute5tupleIJNS5_1CILi128EEENS7_ILi96EEENS7_ILi256EEEEEELi256ENS_10bfloat16_tEfNS_4arch4Sm80ELb1ELb0ELb0ELb1ELb0ELb0ELb1ELb0EEENS1_21CollectiveEpilogueFwdINS6_IJS8_SA_S9_EEENS6_IJNS7_ILi1EEESI_SI_EEESC_SE_Li256ELb1ELb1ELb0ELb0EEENS1_19SingleTileSchedulerILb1ELb0ELb1ELi128EEEEEEEEEvNT_6ParamsE --------------------------
	.section	.nv.info._ZN7cutlass13device_kernelIN5flash19enable_sm80_to_sm89INS1_16FlashAttnFwdSm80INS1_25CollectiveMainloopFwdSm80ILi8ELi1ELb0EN4cute5tupleIJNS5_1CILi128EEENS7_ILi96EEENS7_ILi256EEEEEELi256ENS_10bfloat16_tEfNS_4arch4Sm80ELb1ELb0ELb0ELb1ELb0ELb0ELb1ELb0EEENS1_21CollectiveEpilogueFwdINS6_IJS8_SA_S9_EEENS6_IJNS7_ILi1EEESI_SI_EEESC_SE_Li256ELb1ELb1ELb0ELb0EEENS1_19SingleTileSchedulerILb1ELb0ELb1ELi128EEEEEEEEEvNT_6ParamsE,"",@"SHT_CUDA_INFO"
	.sectionflags	@""
	.align	4


	//----- nvinfo : EIATTR_CUDA_API_VERSION
	.align		4
        /*0000*/ 	.byte	0x04, 0x37
        /*0002*/ 	.short	(.L_636 - .L_635)
.L_635:
        /*0004*/ 	.word	0x00000082


	//----- nvinfo : EIATTR_KPARAM_INFO
	.align		4
.L_636:
        /*0008*/ 	.byte	0x04, 0x17
        /*000a*/ 	.short	(.L_638 - .L_637)
.L_637:
        /*000c*/ 	.word	0x00000000
        /*0010*/ 	.short	0x0000
        /*0012*/ 	.short	0x0000
        /*0014*/ 	.byte	0x00, 0xf0, 0x61, 0x10


	//----- nvinfo : EIATTR_SPARSE_MMA_MASK
	.align		4
.L_638:
        /*0018*/ 	.byte	0x03, 0x50
        /*001a*/ 	.short	0x0000


	//----- nvinfo : EIATTR_MAXREG_COUNT
	.align		4
        /*001c*/ 	.byte	0x03, 0x1b
        /*001e*/ 	.short	0x00ff


	//----- nvinfo : EIATTR_MERCURY_ISA_VERSION
	.align		4
        /*0020*/ 	.byte	0x03, 0x5f
        /*0022*/ 	.short	0x0101


	//----- nvinfo : EIATTR_VRC_CTA_INIT_COUNT
	.align		4
        /*0024*/ 	.byte	0x02, 0x4a
	.zero		1
	.zero		1


	//----- nvinfo : EIATTR_EXIT_INSTR_OFFSETS
	.align		4
        /*0028*/ 	.byte	0x04, 0x1c
        /*002a*/ 	.short	(.L_640 - .L_639)


	//   ....[0]....
.L_639:
        /*002c*/ 	.word	0x00000010


	//----- nvinfo : EIATTR_MAX_THREADS
	.align		4
.L_640:
        /*0030*/ 	.byte	0x04, 0x05
        /*0032*/ 	.short	(.L_642 - .L_641)
.L_641:
        /*0034*/ 	.word	0x00000100
        /*0038*/ 	.word	0x00000001
        /*003c*/ 	.word	0x00000001


	//----- nvinfo : EIATTR_CBANK_PARAM_SIZE
	.align		4
.L_642:
        /*0040*/ 	.byte	0x03, 0x19
        /*0042*/ 	.short	0x0418


	//----- nvinfo : EIATTR_PARAM_CBANK
	.align		4
        /*0044*/ 	.byte	0x04, 0x0a
        /*0046*/ 	.short	(.L_644 - .L_643)
	.align		4
.L_643:
        /*0048*/ 	.word	index@(.nv.constant0._ZN7cutlass13device_kernelIN5flash19enable_sm80_to_sm89INS1_16FlashAttnFwdSm80INS1_25CollectiveMainloopFwdSm80ILi8ELi1ELb0EN4cute5tupleIJNS5_1CILi128EEENS7_ILi96EEENS7_ILi256EEEEEELi256ENS_10bfloat16_tEfNS_4arch4Sm80ELb1ELb0ELb0ELb1ELb0ELb0ELb1ELb0EEENS1_21CollectiveEpilogueFwdINS6_IJS8_SA_S9_EEENS6_IJNS7_ILi1EEESI_SI_EEESC_SE_Li256ELb1ELb1ELb0ELb0EEENS1_19SingleTileSchedulerILb1ELb0ELb1ELi128EEEEEEEEEvNT_6ParamsE)
        /*004c*/ 	.short	0x0380
        /*004e*/ 	.short	0x0418


	//----- nvinfo : EIATTR_SW_WAR
	.align		4
.L_644:
        /*0050*/ 	.byte	0x04, 0x36
        /*0052*/ 	.short	(.L_646 - .L_645)
.L_645:
        /*0054*/ 	.word	0x00000008
.L_646:


//--------------------- .nv.info._ZN7cutlass13device_kernelIN5flash19enable_sm80_to_sm89INS1_16FlashAttnFwdSm80INS1_25CollectiveMainloopFwdSm80ILi8ELi1ELb0EN4cute5tupleIJNS5_1CILi128EEENS7_ILi48EEENS7_ILi256EEEEEELi256ENS_10bfloat16_tEfNS_4arch4Sm80ELb1ELb0ELb0ELb1ELb0ELb1ELb1ELb0EEENS1_21CollectiveEpilogueFwdINS6_IJS8_SA_S9_EEENS6_IJNS7_ILi1EEESI_SI_EEESC_SE_Li256ELb1ELb1ELb0ELb0EEENS1_19SingleTileSchedulerILb1ELb0ELb1ELi128EEEEEEEEEvNT_6ParamsE --------------------------
	.section	.nv.info._ZN7cutlass13device_kernelIN5flash19enable_sm80_to_sm89INS1_16FlashAttnFwdSm80INS1_25CollectiveMainloopFwdSm80ILi8ELi1ELb0EN4cute5tupleIJNS5_1CILi128EEENS7_ILi48EEENS7_ILi256EEEEEELi256ENS_10bfloat16_tEfNS_4arch4Sm80ELb1ELb0ELb0ELb1ELb0ELb1ELb1ELb0EEENS1_21CollectiveEpilogueFwdINS6_IJS8_SA_S9_EEENS6_IJNS7_ILi1EEESI_SI_EEESC_SE_Li256ELb1ELb1ELb0ELb0EEENS1_19SingleTileSchedulerILb1ELb0ELb1ELi128EEEEEEEEEvNT_6ParamsE,"",@"SHT_CUDA_INFO"
	.sectionflags	@""
	.align	4


	//----- nvinfo : EIATTR_CUDA_API_VERSION
	.align		4
        /*0000*/ 	.byte	0x04, 0x37
        /*0002*/ 	.short	(.L_648 - .L_647)
.L_647:
        /*0004*/ 	.word	0x00000082


	//----- nvinfo : EIATTR_KPARAM_INFO
	.align		4
.L_648:
        /*0008*/ 	.byte	0x04, 0x17
        /*000a*/ 	.short	(.L_650 - .L_649)
.L_649:
        /*000c*/ 	.word	0x00000000
        /*0010*/ 	.short	0x0000
        /*0012*/ 	.short	0x0000
        /*0014*/ 	.byte	0x00, 0xf0, 0x61, 0x10


	//----- nvinfo : EIATTR_SPARSE_MMA_MASK
	.align		4
.L_650:
        /*0018*/ 	.byte	0x03, 0x50
        /*001a*/ 	.short	0x0000


	//----- nvinfo : EIATTR_MAXREG_COUNT
	.align		4
        /*001c*/ 	.byte	0x03, 0x1b
        /*001e*/ 	.short	0x00ff


	//----- nvinfo : EIATTR_MERCURY_ISA_VERSION
	.align		4
        /*0020*/ 	.byte	0x03, 0x5f
        /*0022*/ 	.short	0x0101


	//----- nvinfo : EIATTR_VRC_CTA_INIT_COUNT
	.align		4
        /*0024*/ 	.byte	0x02, 0x4a
	.zero		1
	.zero		1


	//----- nvinfo : EIATTR_EXIT_INSTR_OFFSETS
	.align		4
        /*0028*/ 	.byte	0x04, 0x1c
        /*002a*/ 	.short	(.L_652 - .L_651)


	//   ....[0]....
.L_651:
        /*002c*/ 	.word	0x00000010


	//----- nvinfo : EIATTR_MAX_THREADS
	.align		4
.L_652:
        /*0030*/ 	.byte	0x04, 0x05
        /*0032*/ 	.short	(.L_654 - .L_653)
.L_653:
        /*0034*/ 	.word	0x00000100
        /*0038*/ 	.word	0x00000001
        /*003c*/ 	.word	0x00000001


	//----- nvinfo : EIATTR_CBANK_PARAM_SIZE
	.align		4
.L_654:
        /*0040*/ 	.byte	0x03, 0x19
        /*0042*/ 	.short	0x0418


	//----- nvinfo : EIATTR_PARAM_CBANK
	.align		4
        /*0044*/ 	.byte	0x04, 0x0a
        /*0046*/ 	.short	(.L_656 - .L_655)
	.align		4
.L_655:
        /*0048*/ 	.word	index@(.nv.constant0._ZN7cutlass13device_kernelIN5flash19enable_sm80_to_sm89INS1_16FlashAttnFwdSm80INS1_25CollectiveMainloopFwdSm80ILi8ELi1ELb0EN4cute5tupleIJNS5_1CILi128EEENS7_ILi48EEENS7_ILi256EEEEEELi256ENS_10bfloat16_tEfNS_4arch4Sm80ELb1ELb0ELb0ELb1ELb0ELb1ELb1ELb0EEENS1_21CollectiveEpilogueFwdINS6_IJS8_SA_S9_EEENS6_IJNS7_ILi1EEESI_SI_EEESC_SE_Li256ELb1ELb1ELb0ELb0EEENS1_19SingleTileSchedulerILb1ELb0ELb1ELi128EEEEEEEEEvNT_6ParamsE)
        /*004c*/ 	.short	0x0380
        /*004e*/ 	.short	0x0418


	//----- nvinfo : EIATTR_SW_WAR
	.align		4
.L_656:
        /*0050*/ 	.byte	0x04, 0x36
        /*0052*/ 	.short	(.L_658 - .L_657)
.L_657:
        /*0054*/ 	.word	0x00000008
.L_658:


//--------------------- .nv.callgraph             --------------------------
	.section	.nv.callgraph,"",@"SHT_CUDA_CALLGRAPH"
	.align	4
	.sectionentsize	8
	.align		4
        /*0000*/ 	.word	0x00000000
	.align		4
        /*0004*/ 	.word	0xffffffff
	.align		4
        /*0008*/ 	.word	0x00000000
	.align		4
        /*000c*/ 	.word	0xfffffffe
	.align		4
        /*0010*/ 	.word	0x00000000
	.align		4
        /*0014*/ 	.word	0xfffffffd
	.align		4
        /*0018*/ 	.word	0x00000000
	.align		4
        /*001c*/ 	.word	0xfffffffc


//--------------------- .nv.constant4             --------------------------
	.section	.nv.constant4,"a",@progbits
	.align	8
	.align		8
.nv.constant4:
        /*0000*/ 	.dword	_ZN77_INTERNAL_6e8fd411_41_flash_fwd_hdim256_bf16_softcapall_sm80_cu_ee213261_34694cuda3std3__45__cpo5beginE
	.align		8
        /*0008*/ 	.dword	_ZN77_INTERNAL_6e8fd411_41_flash_fwd_hdim256_bf16_softcapall_sm80_cu_ee213261_34694cuda3std3__45__cpo3endE
	.align		8
        /*0010*/ 	.dword	_ZN77_INTERNAL_6e8fd411_41_flash_fwd_hdim256_bf16_softcapall_sm80_cu_ee213261_34694cuda3std3__45__cpo6cbeginE
	.align		8
        /*0018*/ 	.dword	_ZN77_INTERNAL_6e8fd411_41_flash_fwd_hdim256_bf16_softcapall_sm80_cu_ee213261_34694cuda3std3__45__cpo4cendE
	.align		8
        /*0020*/ 	.dword	_ZN77_INTERNAL_6e8fd411_41_flash_fwd_hdim256_bf16_softcapall_sm80_cu_ee213261_34694cuda3std3__479_GLOBAL__N__6e8fd411_41_flash_fwd_hdim256_bf16_softcapall_sm80_cu_ee213261_34696ignoreE
	.align		8
        /*0028*/ 	.dword	_ZN77_INTERNAL_6e8fd411_41_flash_fwd_hdim256_bf16_softcapall_sm80_cu_ee213261_34694cuda3std3__419piecewise_constructE
	.align		8
        /*0030*/ 	.dword	_ZN77_INTERNAL_6e8fd411_41_flash_fwd_hdim256_bf16_softcapall_sm80_cu_ee213261_34694cuda3std3__48in_placeE
	.align		8
        /*0038*/ 	.dword	_ZN77_INTERNAL_6e8fd411_41_flash_fwd_hdim256_bf16_softcapall_sm80_cu_ee213261_34694cuda3std6ranges3__45__cpo4swapE
	.align		8
        /*0040*/ 	.dword	_ZN77_INTERNAL_6e8fd411_41_flash_fwd_hdim256_bf16_softcapall_sm80_cu_ee213261_34694cuda3std6ranges3__45__cpo9iter_moveE
	.align		8
        /*0048*/ 	.dword	_ZN77_INTERNAL_6e8fd411_41_flash_fwd_hdim256_bf16_softcapall_sm80_cu_ee213261_34694cute7productE
	.align		8
        /*0050*/ 	.dword	_ZN77_INTERNAL_6e8fd411_41_flash_fwd_hdim256_bf16_softcapall_sm80_cu_ee213261_34694cute1_E


//--------------------- .text._ZN7cutlass13device_kernelIN5flash19enable_sm80_to_sm89INS1_16FlashAttnFwdSm80INS1_25CollectiveMainloopFwdSm80ILi8ELi1ELb1EN4cute5tupleIJNS5_1CILi128EEENS7_ILi64EEENS7_ILi256EEEEEELi256ENS_10bfloat16_tEfNS_4arch4Sm80ELb0ELb0ELb1ELb0ELb0ELb0ELb1ELb0EEENS1_21CollectiveEpilogueFwdINS6_IJS8_SA_S9_EEENS6_IJNS7_ILi1EEESI_SI_EEESC_SE_Li256ELb0ELb1ELb0ELb0EEENS1_19SingleTileSchedulerILb0ELb0ELb1ELi128EEEEEEEEEvNT_6ParamsE --------------------------
	.section	.text._ZN7cutlass13device_kernelIN5flash19enable_sm80_to_sm89INS1_16FlashAttnFwdSm80INS1_25CollectiveMainloopFwdSm80ILi8ELi1ELb1EN4cute5tupleIJNS5_1CILi128EEENS7_ILi64EEENS7_ILi256EEEEEELi256ENS_10bfloat16_tEfNS_4arch4Sm80ELb0ELb0ELb1ELb0ELb0ELb0ELb1ELb0EEENS1_21CollectiveEpilogueFwdINS6_IJS8_SA_S9_EEENS6_IJNS7_ILi1EEESI_SI_EEESC_SE_Li256ELb0ELb1ELb0ELb0EEENS1_19SingleTileSchedulerILb0ELb0ELb1ELi128EEEEEEEEEvNT_6ParamsE,"ax",@progbits
	.align	128
.text._ZN7cutlass13device_kernelIN5flash19enable_sm80_to_sm89INS1_16FlashAttnFwdSm80INS1_25CollectiveMainloopFwdSm80ILi8ELi1ELb1EN4cute5tupleIJNS5_1CILi128EEENS7_ILi64EEENS7_ILi256EEEEEELi256ENS_10bfloat16_tEfNS_4arch4Sm80ELb0ELb0ELb1ELb0ELb0ELb0ELb1ELb0EEENS1_21CollectiveEpilogueFwdINS6_IJS8_SA_S9_EEENS6_IJNS7_ILi1EEESI_SI_EEESC_SE_Li256ELb0ELb1ELb0ELb0EEENS1_19SingleTileSchedulerILb0ELb0ELb1ELi128EEEEEEEEEvNT_6ParamsE:
        .type           _ZN7cutlass13device_kernelIN5flash19enable_sm80_to_sm89INS1_16FlashAttnFwdSm80INS1_25CollectiveMainloopFwdSm80ILi8ELi1ELb1EN4cute5tupleIJNS5_1CILi128EEENS7_ILi64EEENS7_ILi256EEEEEELi256ENS_10bfloat16_tEfNS_4arch4Sm80ELb0ELb0ELb1ELb0ELb0ELb0ELb1ELb0EEENS1_21CollectiveEpilogueFwdINS6_IJS8_SA_S9_EEENS6_IJNS7_ILi1EEESI_SI_EEESC_SE_Li256ELb0ELb1ELb0ELb0EEENS1_19SingleTileSchedulerILb0ELb0ELb1ELi128EEEEEEEEEvNT_6ParamsE,@function
        .size           _ZN7cutlass13device_kernelIN5flash19enable_sm80_to_sm89INS1_16FlashAttnFwdSm80INS1_25CollectiveMainloopFwdSm80ILi8ELi1ELb1EN4cute5tupleIJNS5_1CILi128EEENS7_ILi64EEENS7_ILi256EEEEEELi256ENS_10bfloat16_tEfNS_4arch4Sm80ELb0ELb0ELb1ELb0ELb0ELb0ELb1ELb0EEENS1_21CollectiveEpilogueFwdINS6_IJS8_SA_S9_EEENS6_IJNS7_ILi1EEESI_SI_EEESC_SE_Li256ELb0ELb1ELb0ELb0EEENS1_19SingleTileSchedulerILb0ELb0ELb1ELi128EEEEEEEEEvNT_6ParamsE,(.L_x_36 - _ZN7cutlass13device_kernelIN5flash19enable_sm80_to_sm89INS1_16FlashAttnFwdSm80INS1_25CollectiveMainloopFwdSm80ILi8ELi1ELb1EN4cute5tupleIJNS5_1CILi128EEENS7_ILi64EEENS7_ILi256EEEEEELi256ENS_10bfloat16_tEfNS_4arch4Sm80ELb0ELb0ELb1ELb0ELb0ELb0ELb1ELb0EEENS1_21CollectiveEpilogueFwdINS6_IJS8_SA_S9_EEENS6_IJNS7_ILi1EEESI_SI_EEESC_SE_Li256ELb0ELb1ELb0ELb0EEENS1_19SingleTileSchedulerILb0ELb0ELb1ELi128EEEEEEEEEvNT_6ParamsE)
        .other          _ZN7cutlass13device_kernelIN5flash19enable_sm80_to_sm89INS1_16FlashAttnFwdSm80INS1_25CollectiveMainloopFwdSm80ILi8ELi1ELb1EN4cute5tupleIJNS5_1CILi128EEENS7_ILi64EEENS7_ILi256EEEEEELi256ENS_10bfloat16_tEfNS_4arch4Sm80ELb0ELb0ELb1ELb0ELb0ELb0ELb1ELb0EEENS1_21CollectiveEpilogueFwdINS6_IJS8_SA_S9_EEENS6_IJNS7_ILi1EEESI_SI_EEESC_SE_Li256ELb0ELb1ELb0ELb0EEENS1_19SingleTileSchedulerILb0ELb0ELb1ELi128EEEEEEEEEvNT_6ParamsE,@"STO_CUDA_ENTRY STV_DEFAULT"
_ZN7cutlass13device_kernelIN5flash19enable_sm80_to_sm89INS1_16FlashAttnFwdSm80INS1_25CollectiveMainloopFwdSm80ILi8ELi1ELb1EN4cute5tupleIJNS5_1CILi128EEENS7_ILi64EEENS7_ILi256EEEEEELi256ENS_10bfloat16_tEfNS_4arch4Sm80ELb0ELb0ELb1ELb0ELb0ELb0ELb1ELb0EEENS1_21CollectiveEpilogueFwdINS6_IJS8_SA_S9_EEENS6_IJNS7_ILi1EEESI_SI_EEESC_SE_Li256ELb0ELb1ELb0ELb0EEENS1_19SingleTileSchedulerILb0ELb0ELb1ELi128EEEEEEEEEvNT_6ParamsE:
[----:B------:R-:W-:Y:S01]  /*0000*/  LDC R1, c[0x0][0x37c] ;  /* 0x0000df00ff017b82 */ /* 0x000fe20000000800 */
[----:B------:R-:W-:Y:S05]  /*0010*/  EXIT ;  /* 0x000000000000794d */ /* 0x000fea0003800000 */
.L_x_0:
[----:B------:R-:W-:-:S00]  /*0020*/  BRA `(.L_x_0) ;  /* 0xfffffffc00fc7947 */ /* 0x000fc0000383ffff */
[----:B------:R-:W-:-:S00]  /*0030*/  NOP ;  /* 0x0000000000007918 */ /* 0x000fc00000000000 */
        /* <DEDUP_REMOVED lines=12> */
.L_x_36:


//--------------------- .text._ZN7cutlass13device_kernelIN5flash19enable_sm80_to_sm89INS1_16FlashAttnFwdSm80INS1_25CollectiveMainloopFwdSm80ILi8ELi1ELb1EN4cute5tupleIJNS5_1CILi128EEENS7_ILi64EEENS7_ILi256EEEEEELi256ENS_10bfloat16_tEfNS_4arch4Sm80ELb0ELb0ELb1ELb1ELb0ELb0ELb1ELb0EEENS1_21CollectiveEpilogueFwdINS6_IJS8_SA_S9_EEENS6_IJNS7_ILi1EEESI_SI_EEESC_SE_Li256ELb1ELb1ELb0ELb0EEENS1_19SingleTileSchedulerILb1ELb0ELb1ELi128EEEEEEEEEvNT_6ParamsE --------------------------
	.section	.text._ZN7cutlass13device_kernelIN5flash19enable_sm80_to_sm89INS1_16FlashAttnFwdSm80INS1_25CollectiveMainloopFwdSm80ILi8ELi1ELb1EN4cute5tupleIJNS5_1CILi128EEENS7_ILi64EEENS7_ILi256EEEEEELi256ENS_10bfloat16_tEfNS_4arch4Sm80ELb0ELb0ELb1ELb1ELb0ELb0ELb1ELb0EEENS1_21CollectiveEpilogueFwdINS6_IJS8_SA_S9_EEENS6_IJNS7_ILi1EEESI_SI_EEESC_SE_Li256ELb1ELb1ELb0ELb0EEENS1_19SingleTileSchedulerILb1ELb0ELb1ELi128EEEEEEEEEvNT_6ParamsE,"ax",@progbits
	.align	128
.text._ZN7cutlass13device_kernelIN5flash19enable_sm80_to_sm89INS1_16FlashAttnFwdSm80INS1_25CollectiveMainloopFwdSm80ILi8ELi1ELb1EN4cute5tupleIJNS5_1CILi128EEENS7_ILi64EEENS7_ILi256EEEEEELi256ENS_10bfloat16_tEfNS_4arch4Sm80ELb0ELb0ELb1ELb1ELb0ELb0ELb1ELb0EEENS1_21CollectiveEpilogueFwdINS6_IJS8_SA_S9_EEENS6_IJNS7_ILi1EEESI_SI_EEESC_SE_Li256ELb1ELb1ELb0ELb0EEENS1_19SingleTileSchedulerILb1ELb0ELb1ELi128EEEEEEEEEvNT_6ParamsE:
        .type           _ZN7cutlass13device_kernelIN5flash19enable_sm80_to_sm89INS1_16FlashAttnFwdSm80INS1_25CollectiveMainloopFwdSm80ILi8ELi1ELb1EN4cute5tupleIJNS5_1CILi128EEENS7_ILi64EEENS7_ILi256EEEEEELi256ENS_10bfloat16_tEfNS_4arch4Sm80ELb0ELb0ELb1ELb1ELb0ELb0ELb1ELb0EEENS1_21CollectiveEpilogueFwdINS6_IJS8_SA_S9_EEENS6_IJNS7_ILi1EEESI_SI_EEESC_SE_Li256ELb1ELb1ELb0ELb0EEENS1_19SingleTileSchedulerILb1ELb0ELb1ELi128EEEEEEEEEvNT_6ParamsE,@function
        .size           _ZN7cutlass13device_kernelIN5flash19enable_sm80_to_sm89INS1_16FlashAttnFwdSm80INS1_25CollectiveMainloopFwdSm80ILi8ELi1ELb1EN4cute5tupleIJNS5_1CILi128EEENS7_ILi64EEENS7_ILi256EEEEEELi256ENS_10bfloat16_tEfNS_4arch4Sm80ELb0ELb0ELb1ELb1ELb0ELb0ELb1ELb0EEENS1_21CollectiveEpilogueFwdINS6_IJS8_SA_S9_EEENS6_IJNS7_ILi1EEESI_SI_EEESC_SE_Li256ELb1ELb1ELb0ELb0EEENS1_19SingleTileSchedulerILb1ELb0ELb1ELi128EEEEEEEEEvNT_6ParamsE,(.L_x_37 - _ZN7cutlass13device_kernelIN5flash19enable_sm80_to_sm89INS1_16FlashAttnFwdSm80INS1_25CollectiveMainloopFwdSm80ILi8ELi1ELb1EN4cute5tupleIJNS5_1CILi128EEENS7_ILi64EEENS7_ILi256EEEEEELi256ENS_10bfloat16_tEfNS_4arch4Sm80ELb0ELb0ELb1ELb1ELb0ELb0ELb1ELb0EEENS1_21CollectiveEpilogueFwdINS6_IJS8_SA_S9_EEENS6_IJNS7_ILi1EEESI_SI_EEESC_SE_Li256ELb1ELb1ELb0ELb0EEENS1_19SingleTileSchedulerILb1ELb0ELb1ELi128EEEEEEEEEvNT_6ParamsE)
        .other          _ZN7cutlass13device_kernelIN5flash19enable_sm80_to_sm89INS1_16FlashAttnFwdSm80INS1_25CollectiveMainloopFwdSm80ILi8ELi1ELb1EN4cute5tupleIJNS5_1CILi128EEENS7_ILi64EEENS7_ILi256EEEEEELi256ENS_10bfloat16_tEfNS_4arch4Sm80ELb0ELb0ELb1ELb1ELb0ELb0ELb1ELb0EEENS1_21CollectiveEpilogueFwdINS6_IJS8_SA_S9_EEENS6_IJNS7_ILi1EEESI_SI_EEESC_SE_Li256ELb1ELb1ELb0ELb0EEENS1_19SingleTileSchedulerILb1ELb0ELb1ELi128EEEEEEEEEvNT_6ParamsE,@"STO_CUDA_ENTRY STV_DEFAULT"
_ZN7cutlass13device_kernelIN5flash19enable_sm80_to_sm89INS1_16FlashAttnFwdSm80INS1_25CollectiveMainloopFwdSm80ILi8ELi1ELb1EN4cute5tupleIJNS5_1CILi128EEENS7_ILi64EEENS7_ILi256EEEEEELi256ENS_10bfloat16_tEfNS_4arch4Sm80ELb0ELb0ELb1ELb1ELb0ELb0ELb1ELb0EEENS1_21CollectiveEpilogueFwdINS6_IJS8_SA_S9_EEENS6_IJNS7_ILi1EEESI_SI_EEESC_SE_Li256ELb1ELb1ELb0ELb0EEENS1_19SingleTileSchedulerILb1ELb0ELb1ELi128EEEEEEEEEvNT_6ParamsE:
[----:B------:R-:W-:Y:S01]  /*0000*/  LDC R1, c[0x0][0x37c] ;  /* 0x0000df00ff017b82 */ /* 0x000fe20000000800 */
[----:B------:R-:W-:Y:S05]  /*0010*/  EXIT ;  /* 0x000000000000794d */ /* 0x000fea0003800000 */
.L_x_1:
        /* <DEDUP_REMOVED lines=14> */
.L_x_37:


//--------------------- .text._ZN7cutlass13device_kernelIN5flash19enable_sm80_to_sm89INS1_16FlashAttnFwdSm80INS1_25CollectiveMainloopFwdSm80ILi8ELi1ELb0EN4cute5tupleIJNS5_1CILi128EEENS7_ILi32EEENS7_ILi256EEEEEELi256ENS_10bfloat16_tEfNS_4arch4Sm80ELb0ELb0ELb1ELb1ELb0ELb1ELb1ELb0EEENS1_21CollectiveEpilogueFwdINS6_IJS8_SA_S9_EEENS6_IJNS7_ILi1EEESI_SI_EEESC_SE_Li256ELb1ELb1ELb0ELb0EEENS1_19SingleTileSchedulerILb1ELb0ELb1ELi128EEEEEEEEEvNT_6ParamsE --------------------------
	.section	.text._ZN7cutlass13device_kernelIN5flash19enable_sm80_to_sm89INS1_16FlashAttnFwdSm80INS1_25CollectiveMainloopFwdSm80ILi8ELi1ELb0EN4cute5tupleIJNS5_1CILi128EEENS7_ILi32EEENS7_ILi256EEEEEELi256ENS_10bfloat16_tEfNS_4arch4Sm80ELb0ELb0ELb1ELb1ELb0ELb1ELb1ELb0EEENS1_21CollectiveEpilogueFwdINS6_IJS8_SA_S9_EEENS6_IJNS7_ILi1EEESI_SI_EEESC_SE_Li256ELb1ELb1ELb0ELb0EEENS1_19SingleTileSchedulerILb1ELb0ELb1ELi128EEEEEEEEEvNT_6ParamsE,"ax",@progbits
	.align	128
.text._ZN7cutlass13device_kernelIN5flash19enable_sm80_to_sm89INS1_16FlashAttnFwdSm80INS1_25CollectiveMainloopFwdSm80ILi8ELi1ELb0EN4cute5tupleIJNS5_1CILi128EEENS7_ILi32EEENS7_ILi256EEEEEELi256ENS_10bfloat16_tEfNS_4arch4Sm80ELb0ELb0ELb1ELb1ELb0ELb1ELb1ELb0EEENS1_21CollectiveEpilogueFwdINS6_IJS8_SA_S9_EEENS6_IJNS7_ILi1EEESI_SI_EEESC_SE_Li256ELb1ELb1ELb0ELb0EEENS1_19SingleTileSchedulerILb1ELb0ELb1ELi128EEEEEEEEEvNT_6ParamsE:
        .type           _ZN7cutlass13device_kernelIN5flash19enable_sm80_to_sm89INS1_16FlashAttnFwdSm80INS1_25CollectiveMainloopFwdSm80ILi8ELi1ELb0EN4cute5tupleIJNS5_1CILi128EEENS7_ILi32EEENS7_ILi256EEEEEELi256ENS_10bfloat16_tEfNS_4arch4Sm80ELb0ELb0ELb1ELb1ELb0ELb1ELb1ELb0EEENS1_21CollectiveEpilogueFwdINS6_IJS8_SA_S9_EEENS6_IJNS7_ILi1EEESI_SI_EEESC_SE_Li256ELb1ELb1ELb0ELb0EEENS1_19SingleTileSchedulerILb1ELb0ELb1ELi128EEEEEEEEEvNT_6ParamsE,@function
        .size           _ZN7cutlass13device_kernelIN5flash19enable_sm80_to_sm89INS1_16FlashAttnFwdSm80INS1_25CollectiveMainloopFwdSm80ILi8ELi1ELb0EN4cute5tupleIJNS5_1CILi128EEENS7_ILi32EEENS7_ILi256EEEEEELi256ENS_10bfloat16_tEfNS_4arch4Sm80ELb0ELb0ELb1ELb1ELb0ELb1ELb1ELb0EEENS1_21CollectiveEpilogueFwdINS6_IJS8_SA_S9_EEENS6_IJNS7_ILi1EEESI_SI_EEESC_SE_Li256ELb1ELb1ELb0ELb0EEENS1_19SingleTileSchedulerILb1ELb0ELb1ELi128EEEEEEEEEvNT_6ParamsE,(.L_x_38 - _ZN7cutlass13device_kernelIN5flash19enable_sm80_to_sm89INS1_16FlashAttnFwdSm80INS1_25CollectiveMainloopFwdSm80ILi8ELi1ELb0EN4cute5tupleIJNS5_1CILi128EEENS7_ILi32EEENS7_ILi256EEEEEELi256ENS_10bfloat16_tEfNS_4arch4Sm80ELb0ELb0ELb1ELb1ELb0ELb1ELb1ELb0EEENS1_21CollectiveEpilogueFwdINS6_IJS8_SA_S9_EEENS6_IJNS7_ILi1EEESI_SI_EEESC_SE_Li256ELb1ELb1ELb0ELb0EEENS1_19SingleTileSchedulerILb1ELb0ELb1ELi128EEEEEEEEEvNT_6ParamsE)
        .other          _ZN7cutlass13device_kernelIN5flash19enable_sm80_to_sm89INS1_16FlashAttnFwdSm80INS1_25CollectiveMainloopFwdSm80ILi8ELi1ELb0EN4cute5tupleIJNS5_1CILi128EEENS7_ILi32EEENS7_ILi256EEEEEELi256ENS_10bfloat16_tEfNS_4arch4Sm80ELb0ELb0ELb1ELb1ELb0ELb1ELb1ELb0EEENS1_21CollectiveEpilogueFwdINS6_IJS8_SA_S9_EEENS6_IJNS7_ILi1EEESI_SI_EEESC_SE_Li256ELb1ELb1ELb0ELb0EEENS1_19SingleTileSchedulerILb1ELb0ELb1ELi128EEEEEEEEEvNT_6ParamsE,@"STO_CUDA_ENTRY STV_DEFAULT"
_ZN7cutlass13device_kernelIN5flash19enable_sm80_to_sm89INS1_16FlashAttnFwdSm80INS1_25CollectiveMainloopFwdSm80ILi8ELi1ELb0EN4cute5tupleIJNS5_1CILi128EEENS7_ILi32EEENS7_ILi256EEEEEELi256ENS_10bfloat16_tEfNS_4arch4Sm80ELb0ELb0ELb1ELb1ELb0ELb1ELb1ELb0EEENS1_21CollectiveEpilogueFwdINS6_IJS8_SA_S9_EEENS6_IJNS7_ILi1EEESI_SI_EEESC_SE_Li256ELb1ELb1ELb0ELb0EEENS1_19SingleTileSchedulerILb1ELb0ELb1ELi128EEEEEEEEEvNT_6ParamsE:
[----:B------:R-:W-:Y:S01]  /*0000*/  LDC R1, c[0x0][0x37c] ;  /* 0x0000df00ff017b82 */ /* 0x000fe20000000800 */
[----:B------:R-:W-:Y:S05]  /*0010*/  EXIT ;  /* 0x000000000000794d */ /* 0x000fea0003800000 */
.L_x_2:
        /* <DEDUP_REMOVED lines=14> */
.L_x_38:


//--------------------- .text._ZN7cutlass13device_kernelIN5flash19enable_sm80_to_sm89INS1_16FlashAttnFwdSm80INS1_25CollectiveMainloopFwdSm80ILi8ELi1ELb1EN4cute5tupleIJNS5_1CILi128EEENS7_ILi48EEENS7_ILi256EEEEEELi256ENS_10bfloat16_tEfNS_4arch4Sm80ELb0ELb1ELb1ELb0ELb0ELb0ELb1ELb0EEENS1_21CollectiveEpilogueFwdINS6_IJS8_SA_S9_EEENS6_IJNS7_ILi1EEESI_SI_EEESC_SE_Li256ELb0ELb1ELb0ELb0EEENS1_19SingleTileSchedulerILb0ELb0ELb1ELi128EEEEEEEEEvNT_6ParamsE --------------------------
	.section	.text._ZN7cutlass13device_kernelIN5flash19enable_sm80_to_sm89INS1_16FlashAttnFwdSm80INS1_25CollectiveMainloopFwdSm80ILi8ELi1ELb1EN4cute5tupleIJNS5_1CILi128EEENS7_ILi48EEENS7_ILi256EEEEEELi256ENS_10bfloat16_tEfNS_4arch4Sm80ELb0ELb1ELb1ELb0ELb0ELb0ELb1ELb0EEENS1_21CollectiveEpilogueFwdINS6_IJS8_SA_S9_EEENS6_IJNS7_ILi1EEESI_SI_EEESC_SE_Li256ELb0ELb1ELb0ELb0EEENS1_19SingleTileSchedulerILb0ELb0ELb1ELi128EEEEEEEEEvNT_6ParamsE,"ax",@progbits
	.align	128
.text._ZN7cutlass13device_kernelIN5flash19enable_sm80_to_sm89INS1_16FlashAttnFwdSm80INS1_25CollectiveMainloopFwdSm80ILi8ELi1ELb1EN4cute5tupleIJNS5_1CILi128EEENS7_ILi48EEENS7_ILi256EEEEEELi256ENS_10bfloat16_tEfNS_4arch4Sm80ELb0ELb1ELb1ELb0ELb0ELb0ELb1ELb0EEENS1_21CollectiveEpilogueFwdINS6_IJS8_SA_S9_EEENS6_IJNS7_ILi1EEESI_SI_EEESC_SE_Li256ELb0ELb1ELb0ELb0EEENS1_19SingleTileSchedulerILb0ELb0ELb1ELi128EEEEEEEEEvNT_6ParamsE:
        .type           _ZN7cutlass13device_kernelIN5flash19enable_sm80_to_sm89INS1_16FlashAttnFwdSm80INS1_25CollectiveMainloopFwdSm80ILi8ELi1ELb1EN4cute5tupleIJNS5_1CILi128EEENS7_ILi48EEENS7_ILi256EEEEEELi256ENS_10bfloat16_tEfNS_4arch4Sm80ELb0ELb1ELb1ELb0ELb0ELb0ELb1ELb0EEENS1_21CollectiveEpilogueFwdINS6_IJS8_SA_S9_EEENS6_IJNS7_ILi1EEESI_SI_EEESC_SE_Li256ELb0ELb1ELb0ELb0EEENS1_19SingleTileSchedulerILb0ELb0ELb1ELi128EEEEEEEEEvNT_6ParamsE,@function
        .size           _ZN7cutlass13device_kernelIN5flash19enable_sm80_to_sm89INS1_16FlashAttnFwdSm80INS1_25CollectiveMainloopFwdSm80ILi8ELi1ELb1EN4cute5tupleIJNS5_1CILi128EEENS7_ILi48EEENS7_ILi256EEEEEELi256ENS_10bfloat16_tEfNS_4arch4Sm80ELb0ELb1ELb1ELb0ELb0ELb0ELb1ELb0EEENS1_21CollectiveEpilogueFwdINS6_IJS8_SA_S9_EEENS6_IJNS7_ILi1EEESI_SI_EEESC_SE_Li256ELb0ELb1ELb0ELb0EEENS1_19SingleTileSchedulerILb0ELb0ELb1ELi128EEEEEEEEEvNT_6ParamsE,(.L_x_39 - _ZN7cutlass13device_kernelIN5flash19enable_sm80_to_sm89INS1_16FlashAttnFwdSm80INS1_25CollectiveMainloopFwdSm80ILi8ELi1ELb1EN4cute5tupleIJNS5_1CILi128EEENS7_ILi48EEENS7_ILi256EEEEEELi256ENS_10bfloat16_tEfNS_4arch4Sm80ELb0ELb1ELb1ELb0ELb0ELb0ELb1ELb0EEENS1_21CollectiveEpilogueFwdINS6_IJS8_SA_S9_EEENS6_IJNS7_ILi1EEESI_SI_EEESC_SE_Li256ELb0ELb1ELb0ELb0EEENS1_19SingleTileSchedulerILb0ELb0ELb1ELi128EEEEEEEEEvNT_6ParamsE)
        .other          _ZN7cutlass13device_kernelIN5flash19enable_sm80_to_sm89INS1_16FlashAttnFwdSm80INS1_25CollectiveMainloopFwdSm80ILi8ELi1ELb1EN4cute5tupleIJNS5_1CILi128EEENS7_ILi48EEENS7_ILi256EEEEEELi256ENS_10bfloat16_tEfNS_4arch4Sm80ELb0ELb1ELb1ELb0ELb0ELb0ELb1ELb0EEENS1_21CollectiveEpilogueFwdINS6_IJS8_SA_S9_EEENS6_IJNS7_ILi1EEESI_SI_EEESC_SE_Li256ELb0ELb1ELb0ELb0EEENS1_19SingleTileSchedulerILb0ELb0ELb1ELi128EEEEEEEEEvNT_6ParamsE,@"STO_CUDA_ENTRY STV_DEFAULT"
_ZN7cutlass13device_kernelIN5flash19enable_sm80_to_sm89INS1_16FlashAttnFwdSm80INS1_25CollectiveMainloopFwdSm80ILi8ELi1ELb1EN4cute5tupleIJNS5_1CILi128EEENS7_ILi48EEENS7_ILi256EEEEEELi256ENS_10bfloat16_tEfNS_4arch4Sm80ELb0ELb1ELb1ELb0ELb0ELb0ELb1ELb0EEENS1_21CollectiveEpilogueFwdINS6_IJS8_SA_S9_EEENS6_IJNS7_ILi1EEESI_SI_EEESC_SE_Li256ELb0ELb1ELb0ELb0EEENS1_19SingleTileSchedulerILb0ELb0ELb1ELi128EEEEEEEEEvNT_6ParamsE:
[----:B------:R-:W-:Y:S01]  /*0000*/  LDC R1, c[0x0][0x37c] ;  /* 0x0000df00ff017b82 */ /* 0x000fe20000000800 */
[----:B------:R-:W-:Y:S05]  /*0010*/  EXIT ;  /* 0x000000000000794d */ /* 0x000fea0003800000 */
.L_x_3:
        /* <DEDUP_REMOVED lines=14> */
.L_x_39:


//--------------------- .text._ZN7cutlass13device_kernelIN5flash19enable_sm80_to_sm89INS1_16FlashAttnFwdSm80INS1_25CollectiveMainloopFwdSm80ILi8ELi1ELb1EN4cute5tupleIJNS5_1CILi128EEENS7_ILi48EEENS7_ILi256EEEEEELi256ENS_10bfloat16_tEfNS_4arch4Sm80ELb0ELb1ELb1ELb1ELb0ELb0ELb1ELb0EEENS1_21CollectiveEpilogueFwdINS6_IJS8_SA_S9_EEENS6_IJNS7_ILi1EEESI_SI_EEESC_SE_Li256ELb1ELb1ELb0ELb0EEENS1_19SingleTileSchedulerILb1ELb0ELb1ELi128EEEEEEEEEvNT_6ParamsE --------------------------
	.section	.text._ZN7cutlass13device_kernelIN5flash19enable_sm80_to_sm89INS1_16FlashAttnFwdSm80INS1_25CollectiveMainloopFwdSm80ILi8ELi1ELb1EN4cute5tupleIJNS5_1CILi128EEENS7_ILi48EEENS7_ILi256EEEEEELi256ENS_10bfloat16_tEfNS_4arch4Sm80ELb0ELb1ELb1ELb1ELb0ELb0ELb1ELb0EEENS1_21CollectiveEpilogueFwdINS6_IJS8_SA_S9_EEENS6_IJNS7_ILi1EEESI_SI_EEESC_SE_Li256ELb1ELb1ELb0ELb0EEENS1_19SingleTileSchedulerILb1ELb0ELb1ELi128EEEEEEEEEvNT_6ParamsE,"ax",@progbits
	.align	128
.text._ZN7cutlass13device_kernelIN5flash19enable_sm80_to_sm89INS1_16FlashAttnFwdSm80INS1_25CollectiveMainloopFwdSm80ILi8ELi1ELb1EN4cute5tupleIJNS5_1CILi128EEENS7_ILi48EEENS7_ILi256EEEEEELi256ENS_10bfloat16_tEfNS_4arch4Sm80ELb0ELb1ELb1ELb1ELb0ELb0ELb1ELb0EEENS1_21CollectiveEpilogueFwdINS6_IJS8_SA_S9_EEENS6_IJNS7_ILi1EEESI_SI_EEESC_SE_Li256ELb1ELb1ELb0ELb0EEENS1_19SingleTileSchedulerILb1ELb0ELb1ELi128EEEEEEEEEvNT_6ParamsE:
        .type           _ZN7cutlass13device_kernelIN5flash19enable_sm80_to_sm89INS1_16FlashAttnFwdSm80INS1_25CollectiveMainloopFwdSm80ILi8ELi1ELb1EN4cute5tupleIJNS5_1CILi128EEENS7_ILi48EEENS7_ILi256EEEEEELi256ENS_10bfloat16_tEfNS_4arch4Sm80ELb0ELb1ELb1ELb1ELb0ELb0ELb1ELb0EEENS1_21CollectiveEpilogueFwdINS6_IJS8_SA_S9_EEENS6_IJNS7_ILi1EEESI_SI_EEESC_SE_Li256ELb1ELb1ELb0ELb0EEENS1_19SingleTileSchedulerILb1ELb0ELb1ELi128EEEEEEEEEvNT_6ParamsE,@function
        .size           _ZN7cutlass13device_kernelIN5flash19enable_sm80_to_sm89INS1_16FlashAttnFwdSm80INS1_25CollectiveMainloopFwdSm80ILi8ELi1ELb1EN4cute5tupleIJNS5_1CILi128EEENS7_ILi48EEENS7_ILi256EEEEEELi256ENS_10bfloat16_tEfNS_4arch4Sm80ELb0ELb1ELb1ELb1ELb0ELb0ELb1ELb0EEENS1_21CollectiveEpilogueFwdINS6_IJS8_SA_S9_EEENS6_IJNS7_ILi1EEESI_SI_EEESC_SE_Li256ELb1ELb1ELb0ELb0EEENS1_19SingleTileSchedulerILb1ELb0ELb1ELi128EEEEEEEEEvNT_6ParamsE,(.L_x_40 - _ZN7cutlass13device_kernelIN5flash19enable_sm80_to_sm89INS1_16FlashAttnFwdSm80INS1_25CollectiveMainloopFwdSm80ILi8ELi1ELb1EN4cute5tupleIJNS5_1CILi128EEENS7_ILi48EEENS7_ILi256EEEEEELi256ENS_10bfloat16_tEfNS_4arch4Sm80ELb0ELb1ELb1ELb1ELb0ELb0ELb1ELb0EEENS1_21CollectiveEpilogueFwdINS6_IJS8_SA_S9_EEENS6_IJNS7_ILi1EEESI_SI_EEESC_SE_Li256ELb1ELb1ELb0ELb0EEENS1_19SingleTileSchedulerILb1ELb0ELb1ELi128EEEEEEEEEvNT_6ParamsE)
        .other          _ZN7cutlass13device_kernelIN5flash19enable_sm80_to_sm89INS1_16FlashAttnFwdSm80INS1_25CollectiveMainloopFwdSm80ILi8ELi1ELb1EN4cute5tupleIJNS5_1CILi128EEENS7_ILi48EEENS7_ILi256EEEEEELi256ENS_10bfloat16_tEfNS_4arch4Sm80ELb0ELb1ELb1ELb1ELb0ELb0ELb1ELb0EEENS1_21CollectiveEpilogueFwdINS6_IJS8_SA_S9_EEENS6_IJNS7_ILi1EEESI_SI_EEESC_SE_Li256ELb1ELb1ELb0ELb0EEENS1_19SingleTileSchedulerILb1ELb0ELb1ELi128EEEEEEEEEvNT_6ParamsE,@"STO_CUDA_ENTRY STV_DEFAULT"
_ZN7cutlass13device_kernelIN5flash19enable_sm80_to_sm89INS1_16FlashAttnFwdSm80INS1_25CollectiveMainloopFwdSm80ILi8ELi1ELb1EN4cute5tupleIJNS5_1CILi128EEENS7_ILi48EEENS7_ILi256EEEEEELi256ENS_10bfloat16_tEfNS_4arch4Sm80ELb0ELb1ELb1ELb1ELb0ELb0ELb1ELb0EEENS1_21CollectiveEpilogueFwdINS6_IJS8_SA_S9_EEENS6_IJNS7_ILi1EEESI_SI_EEESC_SE_Li256ELb1ELb1ELb0ELb0EEENS1_19SingleTileSchedulerILb1ELb0ELb1ELi128EEEEEEEEEvNT_6ParamsE:
[----:B------:R-:W-:Y:S01]  /*0000*/  LDC R1, c[0x0][0x37c] ;  /* 0x0000df00ff017b82 */ /* 0x000fe20000000800 */
[----:B------:R-:W-:Y:S05]  /*0010*/  EXIT ;  /* 0x000000000000794d */ /* 0x000fea0003800000 */
.L_x_4:
        /* <DEDUP_REMOVED lines=14> */
.L_x_40:


//--------------------- .text._ZN7cutlass13device_kernelIN5flash19enable_sm80_to_sm89INS1_16FlashAttnFwdSm80INS1_25CollectiveMainloopFwdSm80ILi8ELi1ELb0EN4cute5tupleIJNS5_1CILi128EEENS7_ILi32EEENS7_ILi256EEEEEELi256ENS_10bfloat16_tEfNS_4arch4Sm80ELb0ELb1ELb1ELb1ELb0ELb1ELb1ELb0EEENS1_21CollectiveEpilogueFwdINS6_IJS8_SA_S9_EEENS6_IJNS7_ILi1EEESI_SI_EEESC_SE_Li256ELb1ELb1ELb0ELb0EEENS1_19SingleTileSchedulerILb1ELb0ELb1ELi128EEEEEEEEEvNT_6ParamsE --------------------------
	.section	.text._ZN7cutlass13device_kernelIN5flash19enable_sm80_to_sm89INS1_16FlashAttnFwdSm80INS1_25CollectiveMainloopFwdSm80ILi8ELi1ELb0EN4cute5tupleIJNS5_1CILi128EEENS7_ILi32EEENS7_ILi256EEEEEELi256ENS_10bfloat16_tEfNS_4arch4Sm80ELb0ELb1ELb1ELb1ELb0ELb1ELb1ELb0EEENS1_21CollectiveEpilogueFwdINS6_IJS8_SA_S9_EEENS6_IJNS7_ILi1EEESI_SI_EEESC_SE_Li256ELb1ELb1ELb0ELb0EEENS1_19SingleTileSchedulerILb1ELb0ELb1ELi128EEEEEEEEEvNT_6ParamsE,"ax",@progbits
	.align	128
.text._ZN7cutlass13device_kernelIN5flash19enable_sm80_to_sm89INS1_16FlashAttnFwdSm80INS1_25CollectiveMainloopFwdSm80ILi8ELi1ELb0EN4cute5tupleIJNS5_1CILi128EEENS7_ILi32EEENS7_ILi256EEEEEELi256ENS_10bfloat16_tEfNS_4arch4Sm80ELb0ELb1ELb1ELb1ELb0ELb1ELb1ELb0EEENS1_21CollectiveEpilogueFwdINS6_IJS8_SA_S9_EEENS6_IJNS7_ILi1EEESI_SI_EEESC_SE_Li256ELb1ELb1ELb0ELb0EEENS1_19SingleTileSchedulerILb1ELb0ELb1ELi128EEEEEEEEEvNT_6ParamsE:
        .type           _ZN7cutlass13device_kernelIN5flash19enable_sm80_to_sm89INS1_16FlashAttnFwdSm80INS1_25CollectiveMainloopFwdSm80ILi8ELi1ELb0EN4cute5tupleIJNS5_1CILi128EEENS7_ILi32EEENS7_ILi256EEEEEELi256ENS_10bfloat16_tEfNS_4arch4Sm80ELb0ELb1ELb1ELb1ELb0ELb1ELb1ELb0EEENS1_21CollectiveEpilogueFwdINS6_IJS8_SA_S9_EEENS6_IJNS7_ILi1EEESI_SI_EEESC_SE_Li256ELb1ELb1ELb0ELb0EEENS1_19SingleTileSchedulerILb1ELb0ELb1ELi128EEEEEEEEEvNT_6ParamsE,@function
        .size           _ZN7cutlass13device_kernelIN5flash19enable_sm80_to_sm89INS1_16FlashAttnFwdSm80INS1_25CollectiveMainloopFwdSm80ILi8ELi1ELb0EN4cute5tupleIJNS5_1CILi128EEENS7_ILi32EEENS7_ILi256EEEEEELi256ENS_10bfloat16_tEfNS_4arch4Sm80ELb0ELb1ELb1ELb1ELb0ELb1ELb1ELb0EEENS1_21CollectiveEpilogueFwdINS6_IJS8_SA_S9_EEENS6_IJNS7_ILi1EEESI_SI_EEESC_SE_Li256ELb1ELb1ELb0ELb0EEENS1_19SingleTileSchedulerILb1ELb0ELb1ELi128EEEEEEEEEvNT_6ParamsE,(.L_x_41 - _ZN7cutlass13device_kernelIN5flash19enable_sm80_to_sm89INS1_16FlashAttnFwdSm80INS1_25CollectiveMainloopFwdSm80ILi8ELi1ELb0EN4cute5tupleIJNS5_1CILi128EEENS7_ILi32EEENS7_ILi256EEEEEELi256ENS_10bfloat16_tEfNS_4arch4Sm80ELb0ELb1ELb1ELb1ELb0ELb1ELb1ELb0EEENS1_21CollectiveEpilogueFwdINS6_IJS8_SA_S9_EEENS6_IJNS7_ILi1EEESI_SI_EEESC_SE_Li256ELb1ELb1ELb0ELb0EEENS1_19SingleTileSchedulerILb1ELb0ELb1ELi128EEEEEEEEEvNT_6ParamsE)
        .other          _ZN7cutlass13device_kernelIN5flash19enable_sm80_to_sm89INS1_16FlashAttnFwdSm80INS1_25CollectiveMainloopFwdSm80ILi8ELi1ELb0EN4cute5tupleIJNS5_1CILi128EEENS7_ILi32EEENS7_ILi256EEEEEELi256ENS_10bfloat16_tEfNS_4arch4Sm80ELb0ELb1ELb1ELb1ELb0ELb1ELb1ELb0EEENS1_21CollectiveEpilogueFwdINS6_IJS8_SA_S9_EEENS6_IJNS7_ILi1EEESI_SI_EEESC_SE_Li256ELb1ELb1ELb0ELb0EEENS1_19SingleTileSchedulerILb1ELb0ELb1ELi128EEEEEEEEEvNT_6ParamsE,@"STO_CUDA_ENTRY STV_DEFAULT"
_ZN7cutlass13device_kernelIN5flash19enable_sm80_to_sm89INS1_16FlashAttnFwdSm80INS1_25CollectiveMainloopFwdSm80ILi8ELi1ELb0EN4cute5tupleIJNS5_1CILi128EEENS7_ILi32EEENS7_ILi256EEEEEELi256ENS_10bfloat16_tEfNS_4arch4Sm80ELb0ELb1ELb1ELb1ELb0ELb1ELb1ELb0EEENS1_21CollectiveEpilogueFwdINS6_IJS8_SA_S9_EEENS6_IJNS7_ILi1EEESI_SI_EEESC_SE_Li256ELb1ELb1ELb0ELb0EEENS1_19SingleTileSchedulerILb1ELb0ELb1ELi128EEEEEEEEEvNT_6ParamsE:
[----:B------:R-:W-:Y:S01]  /*0000*/  LDC R1, c[0x0][0x37c] ;  /* 0x0000df00ff017b82 */ /* 0x000fe20000000800 */
[----:B------:R-:W-:Y:S05]  /*0010*/  EXIT ;  /* 0x000000000000794d */ /* 0x000fea0003800000 */
.L_x_5:
        /* <DEDUP_REMOVED lines=14> */
.L_x_41:


//--------------------- .text._ZN7cutlass13device_kernelIN5flash19enable_sm80_to_sm89INS1_16FlashAttnFwdSm80INS1_25CollectiveMainloopFwdSm80ILi8ELi1ELb1EN4cute5tupleIJNS5_1CILi128EEENS7_ILi64EEENS7_ILi256EEEEEELi256ENS_10bfloat16_tEfNS_4arch4Sm80ELb1ELb0ELb1ELb0ELb0ELb0ELb1ELb0EEENS1_21CollectiveEpilogueFwdINS6_IJS8_SA_S9_EEENS6_IJNS7_ILi1EEESI_SI_EEESC_SE_Li256ELb0ELb1ELb0ELb0EEENS1_30DynamicPersistentTileSchedulerILi256ELi256ELb0ELb1ELb0EEEEEEEEEvNT_6ParamsE --------------------------
	.section	.text._ZN7cutlass13device_kernelIN5flash19enable_sm80_to_sm89INS1_16FlashAttnFwdSm80INS1_25CollectiveMainloopFwdSm80ILi8ELi1ELb1EN4cute5tupleIJNS5_1CILi128EEENS7_ILi64EEENS7_ILi256EEEEEELi256ENS_10bfloat16_tEfNS_4arch4Sm80ELb1ELb0ELb1ELb0ELb0ELb0ELb1ELb0EEENS1_21CollectiveEpilogueFwdINS6_IJS8_SA_S9_EEENS6_IJNS7_ILi1EEESI_SI_EEESC_SE_Li256ELb0ELb1ELb0ELb0EEENS1_30DynamicPersistentTileSchedulerILi256ELi256ELb0ELb1ELb0EEEEEEEEEvNT_6ParamsE,"ax",@progbits
	.align	128
.text._ZN7cutlass13device_kernelIN5flash19enable_sm80_to_sm89INS1_16FlashAttnFwdSm80INS1_25CollectiveMainloopFwdSm80ILi8ELi1ELb1EN4cute5tupleIJNS5_1CILi128EEENS7_ILi64EEENS7_ILi256EEEEEELi256ENS_10bfloat16_tEfNS_4arch4Sm80ELb1ELb0ELb1ELb0ELb0ELb0ELb1ELb0EEENS1_21CollectiveEpilogueFwdINS6_IJS8_SA_S9_EEENS6_IJNS7_ILi1EEESI_SI_EEESC_SE_Li256ELb0ELb1ELb0ELb0EEENS1_30DynamicPersistentTileSchedulerILi256ELi256ELb0ELb1ELb0EEEEEEEEEvNT_6ParamsE:
        .type           _ZN7cutlass13device_kernelIN5flash19enable_sm80_to_sm89INS1_16FlashAttnFwdSm80INS1_25CollectiveMainloopFwdSm80ILi8ELi1ELb1EN4cute5tupleIJNS5_1CILi128EEENS7_ILi64EEENS7_ILi256EEEEEELi256ENS_10bfloat16_tEfNS_4arch4Sm80ELb1ELb0ELb1ELb0ELb0ELb0ELb1ELb0EEENS1_21CollectiveEpilogueFwdINS6_IJS8_SA_S9_EEENS6_IJNS7_ILi1EEESI_SI_EEESC_SE_Li256ELb0ELb1ELb0ELb0EEENS1_30DynamicPersistentTileSchedulerILi256ELi256ELb0ELb1ELb0EEEEEEEEEvNT_6ParamsE,@function
        .size           _ZN7cutlass13device_kernelIN5flash19enable_sm80_to_sm89INS1_16FlashAttnFwdSm80INS1_25CollectiveMainloopFwdSm80ILi8ELi1ELb1EN4cute5tupleIJNS5_1CILi128EEENS7_ILi64EEENS7_ILi256EEEEEELi256ENS_10bfloat16_tEfNS_4arch4Sm80ELb1ELb0ELb1ELb0ELb0ELb0ELb1ELb0EEENS1_21CollectiveEpilogueFwdINS6_IJS8_SA_S9_EEENS6_IJNS7_ILi1EEESI_SI_EEESC_SE_Li256ELb0ELb1ELb0ELb0EEENS1_30DynamicPersistentTileSchedulerILi256ELi256ELb0ELb1ELb0EEEEEEEEEvNT_6ParamsE,(.L_x_42 - _ZN7cutlass13device_kernelIN5flash19enable_sm80_to_sm89INS1_16FlashAttnFwdSm80INS1_25CollectiveMainloopFwdSm80ILi8ELi1ELb1EN4cute5tupleIJNS5_1CILi128EEENS7_ILi64EEENS7_ILi256EEEEEELi256ENS_10bfloat16_tEfNS_4arch4Sm80ELb1ELb0ELb1ELb0ELb0ELb0ELb1ELb0EEENS1_21CollectiveEpilogueFwdINS6_IJS8_SA_S9_EEENS6_IJNS7_ILi1EEESI_SI_EEESC_SE_Li256ELb0ELb1ELb0ELb0EEENS1_30DynamicPersistentTileSchedulerILi256ELi256ELb0ELb1ELb0EEEEEEEEEvNT_6ParamsE)
        .other          _ZN7cutlass13device_kernelIN5flash19enable_sm80_to_sm89INS1_16FlashAttnFwdSm80INS1_25CollectiveMainloopFwdSm80ILi8ELi1ELb1EN4cute5tupleIJNS5_1CILi128EEENS7_ILi64EEENS7_ILi256EEEEEELi256ENS_10bfloat16_tEfNS_4arch4Sm80ELb1ELb0ELb1ELb0ELb0ELb0ELb1ELb0EEENS1_21CollectiveEpilogueFwdINS6_IJS8_SA_S9_EEENS6_IJNS7_ILi1EEESI_SI_EEESC_SE_Li256ELb0ELb1ELb0ELb0EEENS1_30DynamicPersistentTileSchedulerILi256ELi256ELb0ELb1ELb0EEEEEEEEEvNT_6ParamsE,@"STO_CUDA_ENTRY STV_DEFAULT"
_ZN7cutlass13device_kernelIN5flash19enable_sm80_to_sm89INS1_16FlashAttnFwdSm80INS1_25CollectiveMainloopFwdSm80ILi8ELi1ELb1EN4cute5tupleIJNS5_1CILi128EEENS7_ILi64EEENS7_ILi256EEEEEELi256ENS_10bfloat16_tEfNS_4arch4Sm80ELb1ELb0ELb1ELb0ELb0ELb0ELb1ELb0EEENS1_21CollectiveEpilogueFwdINS6_IJS8_SA_S9_EEENS6_IJNS7_ILi1EEESI_SI_EEESC_SE_Li256ELb0ELb1ELb0ELb0EEENS1_30DynamicPersistentTileSchedulerILi256ELi256ELb0ELb1ELb0EEEEEEEEEvNT_6ParamsE:
[----:B------:R-:W-:Y:S01]  /*0000*/  LDC R1, c[0x0][0x37c] ;  /* 0x0000df00ff017b82 */ /* 0x000fe20000000800 */
[----:B------:R-:W-:Y:S05]  /*0010*/  EXIT ;  /* 0x000000000000794d */ /* 0x000fea0003800000 */
.L_x_6:
        /* <DEDUP_REMOVED lines=14> */
.L_x_42:


//--------------------- .text._ZN7cutlass13device_kernelIN5flash19enable_sm80_to_sm89INS1_16FlashAttnFwdSm80INS1_25CollectiveMainloopFwdSm80ILi8ELi1ELb1EN4cute5tupleIJNS5_1CILi128EEENS7_ILi64EEENS7_ILi256EEEEEELi256ENS_10bfloat16_tEfNS_4arch4Sm80ELb1ELb0ELb1ELb1ELb0ELb0ELb1ELb0EEENS1_21CollectiveEpilogueFwdINS6_IJS8_SA_S9_EEENS6_IJNS7_ILi1EEESI_SI_EEESC_SE_Li256ELb1ELb1ELb0ELb0EEENS1_19SingleTileSchedulerILb1ELb0ELb1ELi128EEEEEEEEEvNT_6ParamsE --------------------------
	.section	.text._ZN7cutlass13device_kernelIN5flash19enable_sm80_to_sm89INS1_16FlashAttnFwdSm80INS1_25CollectiveMainloopFwdSm80ILi8ELi1ELb1EN4cute5tupleIJNS5_1CILi128EEENS7_ILi64EEENS7_ILi256EEEEEELi256ENS_10bfloat16_tEfNS_4arch4Sm80ELb1ELb0ELb1ELb1ELb0ELb0ELb1ELb0EEENS1_21CollectiveEpilogueFwdINS6_IJS8_SA_S9_EEENS6_IJNS7_ILi1EEESI_SI_EEESC_SE_Li256ELb1ELb1ELb0ELb0EEENS1_19SingleTileSchedulerILb1ELb0ELb1ELi128EEEEEEEEEvNT_6ParamsE,"ax",@progbits
	.align	128
.text._ZN7cutlass13device_kernelIN5flash19enable_sm80_to_sm89INS1_16FlashAttnFwdSm80INS1_25CollectiveMainloopFwdSm80ILi8ELi1ELb1EN4cute5tupleIJNS5_1CILi128EEENS7_ILi64EEENS7_ILi256EEEEEELi256ENS_10bfloat16_tEfNS_4arch4Sm80ELb1ELb0ELb1ELb1ELb0ELb0ELb1ELb0EEENS1_21CollectiveEpilogueFwdINS6_IJS8_SA_S9_EEENS6_IJNS7_ILi1EEESI_SI_EEESC_SE_Li256ELb1ELb1ELb0ELb0EEENS1_19SingleTileSchedulerILb1ELb0ELb1ELi128EEEEEEEEEvNT_6ParamsE:
        .type           _ZN7cutlass13device_kernelIN5flash19enable_sm80_to_sm89INS1_16FlashAttnFwdSm80INS1_25CollectiveMainloopFwdSm80ILi8ELi1ELb1EN4cute5tupleIJNS5_1CILi128EEENS7_ILi64EEENS7_ILi256EEEEEELi256ENS_10bfloat16_tEfNS_4arch4Sm80ELb1ELb0ELb1ELb1ELb0ELb0ELb1ELb0EEENS1_21CollectiveEpilogueFwdINS6_IJS8_SA_S9_EEENS6_IJNS7_ILi1EEESI_SI_EEESC_SE_Li256ELb1ELb1ELb0ELb0EEENS1_19SingleTileSchedulerILb1ELb0ELb1ELi128EEEEEEEEEvNT_6ParamsE,@function
        .size           _ZN7cutlass13device_kernelIN5flash19enable_sm80_to_sm89INS1_16FlashAttnFwdSm80INS1_25CollectiveMainloopFwdSm80ILi8ELi1ELb1EN4cute5tupleIJNS5_1CILi128EEENS7_ILi64EEENS7_ILi256EEEEEELi256ENS_10bfloat16_tEfNS_4arch4Sm80ELb1ELb0ELb1ELb1ELb0ELb0ELb1ELb0EEENS1_21CollectiveEpilogueFwdINS6_IJS8_SA_S9_EEENS6_IJNS7_ILi1EEESI_SI_EEESC_SE_Li256ELb1ELb1ELb0ELb0EEENS1_19SingleTileSchedulerILb1ELb0ELb1ELi128EEEEEEEEEvNT_6ParamsE,(.L_x_43 - _ZN7cutlass13device_kernelIN5flash19enable_sm80_to_sm89INS1_16FlashAttnFwdSm80INS1_25CollectiveMainloopFwdSm80ILi8ELi1ELb1EN4cute5tupleIJNS5_1CILi128EEENS7_ILi64EEENS7_ILi256EEEEEELi256ENS_10bfloat16_tEfNS_4arch4Sm80ELb1ELb0ELb1ELb1ELb0ELb0ELb1ELb0EEENS1_21CollectiveEpilogueFwdINS6_IJS8_SA_S9_EEENS6_IJNS7_ILi1EEESI_SI_EEESC_SE_Li256ELb1ELb1ELb0ELb0EEENS1_19SingleTileSchedulerILb1ELb0ELb1ELi128EEEEEEEEEvNT_6ParamsE)
        .other          _ZN7cutlass13device_kernelIN5flash19enable_sm80_to_sm89INS1_16FlashAttnFwdSm80INS1_25CollectiveMainloopFwdSm80ILi8ELi1ELb1EN4cute5tupleIJNS5_1CILi128EEENS7_ILi64EEENS7_ILi256EEEEEELi256ENS_10bfloat16_tEfNS_4arch4Sm80ELb1ELb0ELb1ELb1ELb0ELb0ELb1ELb0EEENS1_21CollectiveEpilogueFwdINS6_IJS8_SA_S9_EEENS6_IJNS7_ILi1EEESI_SI_EEESC_SE_Li256ELb1ELb1ELb0ELb0EEENS1_19SingleTileSchedulerILb1ELb0ELb1ELi128EEEEEEEEEvNT_6ParamsE,@"STO_CUDA_ENTRY STV_DEFAULT"
_ZN7cutlass13device_kernelIN5flash19enable_sm80_to_sm89INS1_16FlashAttnFwdSm80INS1_25CollectiveMainloopFwdSm80ILi8ELi1ELb1EN4cute5tupleIJNS5_1CILi128EEENS7_ILi64EEENS7_ILi256EEEEEELi256ENS_10bfloat16_tEfNS_4arch4Sm80ELb1ELb0ELb1ELb1ELb0ELb0ELb1ELb0EEENS1_21CollectiveEpilogueFwdINS6_IJS8_SA_S9_EEENS6_IJNS7_ILi1EEESI_SI_EEESC_SE_Li256ELb1ELb1ELb0ELb0EEENS1_19SingleTileSchedulerILb1ELb0ELb1ELi128EEEEEEEEEvNT_6ParamsE:
[----:B------:R-:W-:Y:S01]  /*0000*/  LDC R1, c[0x0][0x37c] ;  /* 0x0000df00ff017b82 */ /* 0x000fe20000000800 */
[----:B------:R-:W-:Y:S05]  /*0010*/  EXIT ;  /* 0x000000000000794d */ /* 0x000fea0003800000 */
.L_x_7:
        /* <DEDUP_REMOVED lines=14> */
.L_x_43:


//--------------------- .text._ZN7cutlass13device_kernelIN5flash19enable_sm80_to_sm89INS1_16FlashAttnFwdSm80INS1_25CollectiveMainloopFwdSm80ILi8ELi1ELb0EN4cute5tupleIJNS5_1CILi128EEENS7_ILi32EEENS7_ILi256EEEEEELi256ENS_10bfloat16_tEfNS_4arch4Sm80ELb1ELb0ELb1ELb1ELb0ELb1ELb1ELb0EEENS1_21CollectiveEpilogueFwdINS6_IJS8_SA_S9_EEENS6_IJNS7_ILi1EEESI_SI_EEESC_SE_Li256ELb1ELb1ELb0ELb0EEENS1_19SingleTileSchedulerILb1ELb0ELb1ELi128EEEEEEEEEvNT_6ParamsE --------------------------
	.section	.text._ZN7cutlass13device_kernelIN5flash19enable_sm80_to_sm89INS1_16FlashAttnFwdSm80INS1_25CollectiveMainloopFwdSm80ILi8ELi1ELb0EN4cute5tupleIJNS5_1CILi128EEENS7_ILi32EEENS7_ILi256EEEEEELi256ENS_10bfloat16_tEfNS_4arch4Sm80ELb1ELb0ELb1ELb1ELb0ELb1ELb1ELb0EEENS1_21CollectiveEpilogueFwdINS6_IJS8_SA_S9_EEENS6_IJNS7_ILi1EEESI_SI_EEESC_SE_Li256ELb1ELb1ELb0ELb0EEENS1_19SingleTileSchedulerILb1ELb0ELb1ELi128EEEEEEEEEvNT_6ParamsE,"ax",@progbits
	.align	128
.text._ZN7cutlass13device_kernelIN5flash19enable_sm80_to_sm89INS1_16FlashAttnFwdSm80INS1_25CollectiveMainloopFwdSm80ILi8ELi1ELb0EN4cute5tupleIJNS5_1CILi128EEENS7_ILi32EEENS7_ILi256EEEEEELi256ENS_10bfloat16_tEfNS_4arch4Sm80ELb1ELb0ELb1ELb1ELb0ELb1ELb1ELb0EEENS1_21CollectiveEpilogueFwdINS6_IJS8_SA_S9_EEENS6_IJNS7_ILi1EEESI_SI_EEESC_SE_Li256ELb1ELb1ELb0ELb0EEENS1_19SingleTileSchedulerILb1ELb0ELb1ELi128EEEEEEEEEvNT_6ParamsE:
        .type           _ZN7cutlass13device_kernelIN5flash19enable_sm80_to_sm89INS1_16FlashAttnFwdSm80INS1_25CollectiveMainloopFwdSm80ILi8ELi1ELb0EN4cute5tupleIJNS5_1CILi128EEENS7_ILi32EEENS7_ILi256EEEEEELi256ENS_10bfloat16_tEfNS_4arch4Sm80ELb1ELb0ELb1ELb1ELb0ELb1ELb1ELb0EEENS1_21CollectiveEpilogueFwdINS6_IJS8_SA_S9_EEENS6_IJNS7_ILi1EEESI_SI_EEESC_SE_Li256ELb1ELb1ELb0ELb0EEENS1_19SingleTileSchedulerILb1ELb0ELb1ELi128EEEEEEEEEvNT_6ParamsE,@function
        .size           _ZN7cutlass13device_kernelIN5flash19enable_sm80_to_sm89INS1_16FlashAttnFwdSm80INS1_25CollectiveMainloopFwdSm80ILi8ELi1ELb0EN4cute5tupleIJNS5_1CILi128EEENS7_ILi32EEENS7_ILi256EEEEEELi256ENS_10bfloat16_tEfNS_4arch4Sm80ELb1ELb0ELb1ELb1ELb0ELb1ELb1ELb0EEENS1_21CollectiveEpilogueFwdINS6_IJS8_SA_S9_EEENS6_IJNS7_ILi1EEESI_SI_EEESC_SE_Li256ELb1ELb1ELb0ELb0EEENS1_19SingleTileSchedulerILb1ELb0ELb1ELi128EEEEEEEEEvNT_6ParamsE,(.L_x_44 - _ZN7cutlass13device_kernelIN5flash19enable_sm80_to_sm89INS1_16FlashAttnFwdSm80INS1_25CollectiveMainloopFwdSm80ILi8ELi1ELb0EN4cute5tupleIJNS5_1CILi128EEENS7_ILi32EEENS7_ILi256EEEEEELi256ENS_10bfloat16_tEfNS_4arch4Sm80ELb1ELb0ELb1ELb1ELb0ELb1ELb1ELb0EEENS1_21CollectiveEpilogueFwdINS6_IJS8_SA_S9_EEENS6_IJNS7_ILi1EEESI_SI_EEESC_SE_Li256ELb1ELb1ELb0ELb0EEENS1_19SingleTileSchedulerILb1ELb0ELb1ELi128EEEEEEEEEvNT_6ParamsE)
        .other          _ZN7cutlass13device_kernelIN5flash19enable_sm80_to_sm89INS1_16FlashAttnFwdSm80INS1_25CollectiveMainloopFwdSm80ILi8ELi1ELb0EN4cute5tupleIJNS5_1CILi128EEENS7_ILi32EEENS7_ILi256EEEEEELi256ENS_10bfloat16_tEfNS_4arch4Sm80ELb1ELb0ELb1ELb1ELb0ELb1ELb1ELb0EEENS1_21CollectiveEpilogueFwdINS6_IJS8_SA_S9_EEENS6_IJNS7_ILi1EEESI_SI_EEESC_SE_Li256ELb1ELb1ELb0ELb0EEENS1_19SingleTileSchedulerILb1ELb0ELb1ELi128EEEEEEEEEvNT_6ParamsE,@"STO_CUDA_ENTRY STV_DEFAULT"
_ZN7cutlass13device_kernelIN5flash19enable_sm80_to_sm89INS1_16FlashAttnFwdSm80INS1_25CollectiveMainloopFwdSm80ILi8ELi1ELb0EN4cute5tupleIJNS5_1CILi128EEENS7_ILi32EEENS7_ILi256EEEEEELi256ENS_10bfloat16_tEfNS_4arch4Sm80ELb1ELb0ELb1ELb1ELb0ELb1ELb1ELb0EEENS1_21CollectiveEpilogueFwdINS6_IJS8_SA_S9_EEENS6_IJNS7_ILi1EEESI_SI_EEESC_SE_Li256ELb1ELb1ELb0ELb0EEENS1_19SingleTileSchedulerILb1ELb0ELb1ELi128EEEEEEEEEvNT_6ParamsE:
[----:B------:R-:W-:Y:S01]  /*0000*/  LDC R1, c[0x0][0x37c] ;  /* 0x0000df00ff017b82 */ /* 0x000fe20000000800 */
[----:B------:R-:W-:Y:S05]  /*0010*/  EXIT ;  /* 0x000000000000794d */ /* 0x000fea0003800000 */
.L_x_8:
        /* <DEDUP_REMOVED lines=14> */
.L_x_44:


//--------------------- .text._ZN7cutlass13device_kernelIN5flash19enable_sm80_to_sm89INS1_16FlashAttnFwdSm80INS1_25CollectiveMainloopFwdSm80ILi8ELi1ELb0EN4cute5tupleIJNS5_1CILi128EEENS7_ILi96EEENS7_ILi256EEEEEELi256ENS_10bfloat16_tEfNS_4arch4Sm80ELb0ELb0ELb1ELb0ELb0ELb0ELb1ELb0EEENS1_21CollectiveEpilogueFwdINS6_IJS8_SA_S9_EEENS6_IJNS7_ILi1EEESI_SI_EEESC_SE_Li256ELb0ELb1ELb0ELb0EEENS1_19SingleTileSchedulerILb0ELb0ELb1ELi128EEEEEEEEEvNT_6ParamsE --------------------------
	.section	.text._ZN7cutlass13device_kernelIN5flash19enable_sm80_to_sm89INS1_16FlashAttnFwdSm80INS1_25CollectiveMainloopFwdSm80ILi8ELi1ELb0EN4cute5tupleIJNS5_1CILi128EEENS7_ILi96EEENS7_ILi256EEEEEELi256ENS_10bfloat16_tEfNS_4arch4Sm80ELb0ELb0ELb1ELb0ELb0ELb0ELb1ELb0EEENS1_21CollectiveEpilogueFwdINS6_IJS8_SA_S9_EEENS6_IJNS7_ILi1EEESI_SI_EEESC_SE_Li256ELb0ELb1ELb0ELb0EEENS1_19SingleTileSchedulerILb0ELb0ELb1ELi128EEEEEEEEEvNT_6ParamsE,"ax",@progbits
	.align	128
.text._ZN7cutlass13device_kernelIN5flash19enable_sm80_to_sm89INS1_16FlashAttnFwdSm80INS1_25CollectiveMainloopFwdSm80ILi8ELi1ELb0EN4cute5tupleIJNS5_1CILi128EEENS7_ILi96EEENS7_ILi256EEEEEELi256ENS_10bfloat16_tEfNS_4arch4Sm80ELb0ELb0ELb1ELb0ELb0ELb0ELb1ELb0EEENS1_21CollectiveEpilogueFwdINS6_IJS8_SA_S9_EEENS6_IJNS7_ILi1EEESI_SI_EEESC_SE_Li256ELb0ELb1ELb0ELb0EEENS1_19SingleTileSchedulerILb0ELb0ELb1ELi128EEEEEEEEEvNT_6ParamsE:
        .type           _ZN7cutlass13device_kernelIN5flash19enable_sm80_to_sm89INS1_16FlashAttnFwdSm80INS1_25CollectiveMainloopFwdSm80ILi8ELi1ELb0EN4cute5tupleIJNS5_1CILi128EEENS7_ILi96EEENS7_ILi256EEEEEELi256ENS_10bfloat16_tEfNS_4arch4Sm80ELb0ELb0ELb1ELb0ELb0ELb0ELb1ELb0EEENS1_21CollectiveEpilogueFwdINS6_IJS8_SA_S9_EEENS6_IJNS7_ILi1EEESI_SI_EEESC_SE_Li256ELb0ELb1ELb0ELb0EEENS1_19SingleTileSchedulerILb0ELb0ELb1ELi128EEEEEEEEEvNT_6ParamsE,@function
        .size           _ZN7cutlass13device_kernelIN5flash19enable_sm80_to_sm89INS1_16FlashAttnFwdSm80INS1_25CollectiveMainloopFwdSm80ILi8ELi1ELb0EN4cute5tupleIJNS5_1CILi128EEENS7_ILi96EEENS7_ILi256EEEEEELi256ENS_10bfloat16_tEfNS_4arch4Sm80ELb0ELb0ELb1ELb0ELb0ELb0ELb1ELb0EEENS1_21CollectiveEpilogueFwdINS6_IJS8_SA_S9_EEENS6_IJNS7_ILi1EEESI_SI_EEESC_SE_Li256ELb0ELb1ELb0ELb0EEENS1_19SingleTileSchedulerILb0ELb0ELb1ELi128EEEEEEEEEvNT_6ParamsE,(.L_x_45 - _ZN7cutlass13device_kernelIN5flash19enable_sm80_to_sm89INS1_16FlashAttnFwdSm80INS1_25CollectiveMainloopFwdSm80ILi8ELi1ELb0EN4cute5tupleIJNS5_1CILi128EEENS7_ILi96EEENS7_ILi256EEEEEELi256ENS_10bfloat16_tEfNS_4arch4Sm80ELb0ELb0ELb1ELb0ELb0ELb0ELb1ELb0EEENS1_21CollectiveEpilogueFwdINS6_IJS8_SA_S9_EEENS6_IJNS7_ILi1EEESI_SI_EEESC_SE_Li256ELb0ELb1ELb0ELb0EEENS1_19SingleTileSchedulerILb0ELb0ELb1ELi128EEEEEEEEEvNT_6ParamsE)
        .other          _ZN7cutlass13device_kernelIN5flash19enable_sm80_to_sm89INS1_16FlashAttnFwdSm80INS1_25CollectiveMainloopFwdSm80ILi8ELi1ELb0EN4cute5tupleIJNS5_1CILi128EEENS7_ILi96EEENS7_ILi256EEEEEELi256ENS_10bfloat16_tEfNS_4arch4Sm80ELb0ELb0ELb1ELb0ELb0ELb0ELb1ELb0EEENS1_21CollectiveEpilogueFwdINS6_IJS8_SA_S9_EEENS6_IJNS7_ILi1EEESI_SI_EEESC_SE_Li256ELb0ELb1ELb0ELb0EEENS1_19SingleTileSchedulerILb0ELb0ELb1ELi128EEEEEEEEEvNT_6ParamsE,@"STO_CUDA_ENTRY STV_DEFAULT"
_ZN7cutlass13device_kernelIN5flash19enable_sm80_to_sm89INS1_16FlashAttnFwdSm80INS1_25CollectiveMainloopFwdSm80ILi8ELi1ELb0EN4cute5tupleIJNS5_1CILi128EEENS7_ILi96EEENS7_ILi256EEEEEELi256ENS_10bfloat16_tEfNS_4arch4Sm80ELb0ELb0ELb1ELb0ELb0ELb0ELb1ELb0EEENS1_21CollectiveEpilogueFwdINS6_IJS8_SA_S9_EEENS6_IJNS7_ILi1EEESI_SI_EEESC_SE_Li256ELb0ELb1ELb0ELb0EEENS1_19SingleTileSchedulerILb0ELb0ELb1ELi128EEEEEEEEEvNT_6ParamsE:
[----:B------:R-:W-:Y:S01]  /*0000*/  LDC R1, c[0x0][0x37c] ;  /* 0x0000df00ff017b82 */ /* 0x000fe20000000800 */
[----:B------:R-:W-:Y:S05]  /*0010*/  EXIT ;  /* 0x000000000000794d */ /* 0x000fea0003800000 */
.L_x_9:
        /* <DEDUP_REMOVED lines=14> */
.L_x_45:


//--------------------- .text._ZN7cutlass13device_kernelIN5flash19enable_sm80_to_sm89INS1_16FlashAttnFwdSm80INS1_25CollectiveMainloopFwdSm80ILi8ELi1ELb0EN4cute5tupleIJNS5_1CILi128EEENS7_ILi96EEENS7_ILi256EEEEEELi256ENS_10bfloat16_tEfNS_4arch4Sm80ELb0ELb0ELb1ELb1ELb0ELb0ELb1ELb0EEENS1_21CollectiveEpilogueFwdINS6_IJS8_SA_S9_EEENS6_IJNS7_ILi1EEESI_SI_EEESC_SE_Li256ELb1ELb1ELb0ELb0EEENS1_19SingleTileSchedulerILb1ELb0ELb1ELi128EEEEEEEEEvNT_6ParamsE --------------------------
	.section	.text._ZN7cutlass13device_kernelIN5flash19enable_sm80_to_sm89INS1_16FlashAttnFwdSm80INS1_25CollectiveMainloopFwdSm80ILi8ELi1ELb0EN4cute5tupleIJNS5_1CILi128EEENS7_ILi96EEENS7_ILi256EEEEEELi256ENS_10bfloat16_tEfNS_4arch4Sm80ELb0ELb0ELb1ELb1ELb0ELb0ELb1ELb0EEENS1_21CollectiveEpilogueFwdINS6_IJS8_SA_S9_EEENS6_IJNS7_ILi1EEESI_SI_EEESC_SE_Li256ELb1ELb1ELb0ELb0EEENS1_19SingleTileSchedulerILb1ELb0ELb1ELi128EEEEEEEEEvNT_6ParamsE,"ax",@progbits
	.align	128
.text._ZN7cutlass13device_kernelIN5flash19enable_sm80_to_sm89INS1_16FlashAttnFwdSm80INS1_25CollectiveMainloopFwdSm80ILi8ELi1ELb0EN4cute5tupleIJNS5_1CILi128EEENS7_ILi96EEENS7_ILi256EEEEEELi256ENS_10bfloat16_tEfNS_4arch4Sm80ELb0ELb0ELb1ELb1ELb0ELb0ELb1ELb0EEENS1_21CollectiveEpilogueFwdINS6_IJS8_SA_S9_EEENS6_IJNS7_ILi1EEESI_SI_EEESC_SE_Li256ELb1ELb1ELb0ELb0EEENS1_19SingleTileSchedulerILb1ELb0ELb1ELi128EEEEEEEEEvNT_6ParamsE:
        .type           _ZN7cutlass13device_kernelIN5flash19enable_sm80_to_sm89INS1_16FlashAttnFwdSm80INS1_25CollectiveMainloopFwdSm80ILi8ELi1ELb0EN4cute5tupleIJNS5_1CILi128EEENS7_ILi96EEENS7_ILi256EEEEEELi256ENS_10bfloat16_tEfNS_4arch4Sm80ELb0ELb0ELb1ELb1ELb0ELb0ELb1ELb0EEENS1_21CollectiveEpilogueFwdINS6_IJS8_SA_S9_EEENS6_IJNS7_ILi1EEESI_SI_EEESC_SE_Li256ELb1ELb1ELb0ELb0EEENS1_19SingleTileSchedulerILb1ELb0ELb1ELi128EEEEEEEEEvNT_6ParamsE,@function
        .size           _ZN7cutlass13device_kernelIN5flash19enable_sm80_to_sm89INS1_16FlashAttnFwdSm80INS1_25CollectiveMainloopFwdSm80ILi8ELi1ELb0EN4cute5tupleIJNS5_1CILi128EEENS7_ILi96EEENS7_ILi256EEEEEELi256ENS_10bfloat16_tEfNS_4arch4Sm80ELb0ELb0ELb1ELb1ELb0ELb0ELb1ELb0EEENS1_21CollectiveEpilogueFwdINS6_IJS8_SA_S9_EEENS6_IJNS7_ILi1EEESI_SI_EEESC_SE_Li256ELb1ELb1ELb0ELb0EEENS1_19SingleTileSchedulerILb1ELb0ELb1ELi128EEEEEEEEEvNT_6ParamsE,(.L_x_46 - _ZN7cutlass13device_kernelIN5flash19enable_sm80_to_sm89INS1_16FlashAttnFwdSm80INS1_25CollectiveMainloopFwdSm80ILi8ELi1ELb0EN4cute5tupleIJNS5_1CILi128EEENS7_ILi96EEENS7_ILi256EEEEEELi256ENS_10bfloat16_tEfNS_4arch4Sm80ELb0ELb0ELb1ELb1ELb0ELb0ELb1ELb0EEENS1_21CollectiveEpilogueFwdINS6_IJS8_SA_S9_EEENS6_IJNS7_ILi1EEESI_SI_EEESC_SE_Li256ELb1ELb1ELb0ELb0EEENS1_19SingleTileSchedulerILb1ELb0ELb1ELi128EEEEEEEEEvNT_6ParamsE)
        .other          _ZN7cutlass13device_kernelIN5flash19enable_sm80_to_sm89INS1_16FlashAttnFwdSm80INS1_25CollectiveMainloopFwdSm80ILi8ELi1ELb0EN4cute5tupleIJNS5_1CILi128EEENS7_ILi96EEENS7_ILi256EEEEEELi256ENS_10bfloat16_tEfNS_4arch4Sm80ELb0ELb0ELb1ELb1ELb0ELb0ELb1ELb0EEENS1_21CollectiveEpilogueFwdINS6_IJS8_SA_S9_EEENS6_IJNS7_ILi1EEESI_SI_EEESC_SE_Li256ELb1ELb1ELb0ELb0EEENS1_19SingleTileSchedulerILb1ELb0ELb1ELi128EEEEEEEEEvNT_6ParamsE,@"STO_CUDA_ENTRY STV_DEFAULT"
_ZN7cutlass13device_kernelIN5flash19enable_sm80_to_sm89INS1_16FlashAttnFwdSm80INS1_25CollectiveMainloopFwdSm80ILi8ELi1ELb0EN4cute5tupleIJNS5_1CILi128EEENS7_ILi96EEENS7_ILi256EEEEEELi256ENS_10bfloat16_tEfNS_4arch4Sm80ELb0ELb0ELb1ELb1ELb0ELb0ELb1ELb0EEENS1_21CollectiveEpilogueFwdINS6_IJS8_SA_S9_EEENS6_IJNS7_ILi1EEESI_SI_EEESC_SE_Li256ELb1ELb1ELb0ELb0EEENS1_19SingleTileSchedulerILb1ELb0ELb1ELi128EEEEEEEEEvNT_6ParamsE:
[----:B------:R-:W-:Y:S01]  /*0000*/  LDC R1, c[0x0][0x37c] ;  /* 0x0000df00ff017b82 */ /* 0x000fe20000000800 */
[----:B------:R-:W-:Y:S05]  /*0010*/  EXIT ;  /* 0x000000000000794d */ /* 0x000fea0003800000 */
.L_x_10:
        /* <DEDUP_REMOVED lines=14> */
.L_x_46:


//--------------------- .text._ZN7cutlass13device_kernelIN5flash19enable_sm80_to_sm89INS1_16FlashAttnFwdSm80INS1_25CollectiveMainloopFwdSm80ILi8ELi1ELb0EN4cute5tupleIJNS5_1CILi128EEENS7_ILi48EEENS7_ILi256EEEEEELi256ENS_10bfloat16_tEfNS_4arch4Sm80ELb0ELb0ELb1ELb1ELb0ELb1ELb1ELb0EEENS1_21CollectiveEpilogueFwdINS6_IJS8_SA_S9_EEENS6_IJNS7_ILi1EEESI_SI_EEESC_SE_Li256ELb1ELb1ELb0ELb0EEENS1_19SingleTileSchedulerILb1ELb0ELb1ELi128EEEEEEEEEvNT_6ParamsE --------------------------
	.section	.text._ZN7cutlass13device_kernelIN5flash19enable_sm80_to_sm89INS1_16FlashAttnFwdSm80INS1_25CollectiveMainloopFwdSm80ILi8ELi1ELb0EN4cute5tupleIJNS5_1CILi128EEENS7_ILi48EEENS7_ILi256EEEEEELi256ENS_10bfloat16_tEfNS_4arch4Sm80ELb0ELb0ELb1ELb1ELb0ELb1ELb1ELb0EEENS1_21CollectiveEpilogueFwdINS6_IJS8_SA_S9_EEENS6_IJNS7_ILi1EEESI_SI_EEESC_SE_Li256ELb1ELb1ELb0ELb0EEENS1_19SingleTileSchedulerILb1ELb0ELb1ELi128EEEEEEEEEvNT_6ParamsE,"ax",@progbits
	.align	128
.text._ZN7cutlass13device_kernelIN5flash19enable_sm80_to_sm89INS1_16FlashAttnFwdSm80INS1_25CollectiveMainloopFwdSm80ILi8ELi1ELb0EN4cute5tupleIJNS5_1CILi128EEENS7_ILi48EEENS7_ILi256EEEEEELi256ENS_10bfloat16_tEfNS_4arch4Sm80ELb0ELb0ELb1ELb1ELb0ELb1ELb1ELb0EEENS1_21CollectiveEpilogueFwdINS6_IJS8_SA_S9_EEENS6_IJNS7_ILi1EEESI_SI_EEESC_SE_Li256ELb1ELb1ELb0ELb0EEENS1_19SingleTileSchedulerILb1ELb0ELb1ELi128EEEEEEEEEvNT_6ParamsE:
        .type           _ZN7cutlass13device_kernelIN5flash19enable_sm80_to_sm89INS1_16FlashAttnFwdSm80INS1_25CollectiveMainloopFwdSm80ILi8ELi1ELb0EN4cute5tupleIJNS5_1CILi128EEENS7_ILi48EEENS7_ILi256EEEEEELi256ENS_10bfloat16_tEfNS_4arch4Sm80ELb0ELb0ELb1ELb1ELb0ELb1ELb1ELb0EEENS1_21CollectiveEpilogueFwdINS6_IJS8_SA_S9_EEENS6_IJNS7_ILi1EEESI_SI_EEESC_SE_Li256ELb1ELb1ELb0ELb0EEENS1_19SingleTileSchedulerILb1ELb0ELb1ELi128EEEEEEEEEvNT_6ParamsE,@function
        .size           _ZN7cutlass13device_kernelIN5flash19enable_sm80_to_sm89INS1_16FlashAttnFwdSm80INS1_25CollectiveMainloopFwdSm80ILi8ELi1ELb0EN4cute5tupleIJNS5_1CILi128EEENS7_ILi48EEENS7_ILi256EEEEEELi256ENS_10bfloat16_tEfNS_4arch4Sm80ELb0ELb0ELb1ELb1ELb0ELb1ELb1ELb0EEENS1_21CollectiveEpilogueFwdINS6_IJS8_SA_S9_EEENS6_IJNS7_ILi1EEESI_SI_EEESC_SE_Li256ELb1ELb1ELb0ELb0EEENS1_19SingleTileSchedulerILb1ELb0ELb1ELi128EEEEEEEEEvNT_6ParamsE,(.L_x_47 - _ZN7cutlass13device_kernelIN5flash19enable_sm80_to_sm89INS1_16FlashAttnFwdSm80INS1_25CollectiveMainloopFwdSm80ILi8ELi1ELb0EN4cute5tupleIJNS5_1CILi128EEENS7_ILi48EEENS7_ILi256EEEEEELi256ENS_10bfloat16_tEfNS_4arch4Sm80ELb0ELb0ELb1ELb1ELb0ELb1ELb1ELb0EEENS1_21CollectiveEpilogueFwdINS6_IJS8_SA_S9_EEENS6_IJNS7_ILi1EEESI_SI_EEESC_SE_Li256ELb1ELb1ELb0ELb0EEENS1_19SingleTileSchedulerILb1ELb0ELb1ELi128EEEEEEEEEvNT_6ParamsE)
        .other          _ZN7cutlass13device_kernelIN5flash19enable_sm80_to_sm89INS1_16FlashAttnFwdSm80INS1_25CollectiveMainloopFwdSm80ILi8ELi1ELb0EN4cute5tupleIJNS5_1CILi128EEENS7_ILi48EEENS7_ILi256EEEEEELi256ENS_10bfloat16_tEfNS_4arch4Sm80ELb0ELb0ELb1ELb1ELb0ELb1ELb1ELb0EEENS1_21CollectiveEpilogueFwdINS6_IJS8_SA_S9_EEENS6_IJNS7_ILi1EEESI_SI_EEESC_SE_Li256ELb1ELb1ELb0ELb0EEENS1_19SingleTileSchedulerILb1ELb0ELb1ELi128EEEEEEEEEvNT_6ParamsE,@"STO_CUDA_ENTRY STV_DEFAULT"
_ZN7cutlass13device_kernelIN5flash19enable_sm80_to_sm89INS1_16FlashAttnFwdSm80INS1_25CollectiveMainloopFwdSm80ILi8ELi1ELb0EN4cute5tupleIJNS5_1CILi128EEENS7_ILi48EEENS7_ILi256EEEEEELi256ENS_10bfloat16_tEfNS_4arch4Sm80ELb0ELb0ELb1ELb1ELb0ELb1ELb1ELb0EEENS1_21CollectiveEpilogueFwdINS6_IJS8_SA_S9_EEENS6_IJNS7_ILi1EEESI_SI_EEESC_SE_Li256ELb1ELb1ELb0ELb0EEENS1_19SingleTileSchedulerILb1ELb0ELb1ELi128EEEEEEEEEvNT_6ParamsE:
[----:B------:R-:W-:Y:S01]  /*0000*/  LDC R1, c[0x0][0x37c] ;  /* 0x0000df00ff017b82 */ /* 0x000fe20000000800 */
[----:B------:R-:W-:Y:S05]  /*0010*/  EXIT ;  /* 0x000000000000794d */ /* 0x000fea0003800000 */
.L_x_11:
        /* <DEDUP_REMOVED lines=14> */
.L_x_47:


//--------------------- .text._ZN7cutlass13device_kernelIN5flash19enable_sm80_to_sm89INS1_16FlashAttnFwdSm80INS1_25CollectiveMainloopFwdSm80ILi8ELi1ELb0EN4cute5tupleIJNS5_1CILi128EEENS7_ILi64EEENS7_ILi256EEEEEELi256ENS_10bfloat16_tEfNS_4arch4Sm80ELb0ELb1ELb1ELb0ELb0ELb0ELb1ELb0EEENS1_21CollectiveEpilogueFwdINS6_IJS8_SA_S9_EEENS6_IJNS7_ILi1EEESI_SI_EEESC_SE_Li256ELb0ELb1ELb0ELb0EEENS1_19SingleTileSchedulerILb0ELb0ELb1ELi128EEEEEEEEEvNT_6ParamsE --------------------------
	.section	.text._ZN7cutlass13device_kernelIN5flash19enable_sm80_to_sm89INS1_16FlashAttnFwdSm80INS1_25CollectiveMainloopFwdSm80ILi8ELi1ELb0EN4cute5tupleIJNS5_1CILi128EEENS7_ILi64EEENS7_ILi256EEEEEELi256ENS_10bfloat16_tEfNS_4arch4Sm80ELb0ELb1ELb1ELb0ELb0ELb0ELb1ELb0EEENS1_21CollectiveEpilogueFwdINS6_IJS8_SA_S9_EEENS6_IJNS7_ILi1EEESI_SI_EEESC_SE_Li256ELb0ELb1ELb0ELb0EEENS1_19SingleTileSchedulerILb0ELb0ELb1ELi128EEEEEEEEEvNT_6ParamsE,"ax",@progbits
	.align	128
.text._ZN7cutlass13device_kernelIN5flash19enable_sm80_to_sm89INS1_16FlashAttnFwdSm80INS1_25CollectiveMainloopFwdSm80ILi8ELi1ELb0EN4cute5tupleIJNS5_1CILi128EEENS7_ILi64EEENS7_ILi256EEEEEELi256ENS_10bfloat16_tEfNS_4arch4Sm80ELb0ELb1ELb1ELb0ELb0ELb0ELb1ELb0EEENS1_21CollectiveEpilogueFwdINS6_IJS8_SA_S9_EEENS6_IJNS7_ILi1EEESI_SI_EEESC_SE_Li256ELb0ELb1ELb0ELb0EEENS1_19SingleTileSchedulerILb0ELb0ELb1ELi128EEEEEEEEEvNT_6ParamsE:
        .type           _ZN7cutlass13device_kernelIN5flash19enable_sm80_to_sm89INS1_16FlashAttnFwdSm80INS1_25CollectiveMainloopFwdSm80ILi8ELi1ELb0EN4cute5tupleIJNS5_1CILi128EEENS7_ILi64EEENS7_ILi256EEEEEELi256ENS_10bfloat16_tEfNS_4arch4Sm80ELb0ELb1ELb1ELb0ELb0ELb0ELb1ELb0EEENS1_21CollectiveEpilogueFwdINS6_IJS8_SA_S9_EEENS6_IJNS7_ILi1EEESI_SI_EEESC_SE_Li256ELb0ELb1ELb0ELb0EEENS1_19SingleTileSchedulerILb0ELb0ELb1ELi128EEEEEEEEEvNT_6ParamsE,@function
        .size           _ZN7cutlass13device_kernelIN5flash19enable_sm80_to_sm89INS1_16FlashAttnFwdSm80INS1_25CollectiveMainloopFwdSm80ILi8ELi1ELb0EN4cute5tupleIJNS5_1CILi128EEENS7_ILi64EEENS7_ILi256EEEEEELi256ENS_10bfloat16_tEfNS_4arch4Sm80ELb0ELb1ELb1ELb0ELb0ELb0ELb1ELb0EEENS1_21CollectiveEpilogueFwdINS6_IJS8_SA_S9_EEENS6_IJNS7_ILi1EEESI_SI_EEESC_SE_Li256ELb0ELb1ELb0ELb0EEENS1_19SingleTileSchedulerILb0ELb0ELb1ELi128EEEEEEEEEvNT_6ParamsE,(.L_x_48 - _ZN7cutlass13device_kernelIN5flash19enable_sm80_to_sm89INS1_16FlashAttnFwdSm80INS1_25CollectiveMainloopFwdSm80ILi8ELi1ELb0EN4cute5tupleIJNS5_1CILi128EEENS7_ILi64EEENS7_ILi256EEEEEELi256ENS_10bfloat16_tEfNS_4arch4Sm80ELb0ELb1ELb1ELb0ELb0ELb0ELb1ELb0EEENS1_21CollectiveEpilogueFwdINS6_IJS8_SA_S9_EEENS6_IJNS7_ILi1EEESI_SI_EEESC_SE_Li256ELb0ELb1ELb0ELb0EEENS1_19SingleTileSchedulerILb0ELb0ELb1ELi128EEEEEEEEEvNT_6ParamsE)
        .other          _ZN7cutlass13device_kernelIN5flash19enable_sm80_to_sm89INS1_16FlashAttnFwdSm80INS1_25CollectiveMainloopFwdSm80ILi8ELi1ELb0EN4cute5tupleIJNS5_1CILi128EEENS7_ILi64EEENS7_ILi256EEEEEELi256ENS_10bfloat16_tEfNS_4arch4Sm80ELb0ELb1ELb1ELb0ELb0ELb0ELb1ELb0EEENS1_21CollectiveEpilogueFwdINS6_IJS8_SA_S9_EEENS6_IJNS7_ILi1EEESI_SI_EEESC_SE_Li256ELb0ELb1ELb0ELb0EEENS1_19SingleTileSchedulerILb0ELb0ELb1ELi128EEEEEEEEEvNT_6ParamsE,@"STO_CUDA_ENTRY STV_DEFAULT"
_ZN7cutlass13device_kernelIN5flash19enable_sm80_to_sm89INS1_16FlashAttnFwdSm80INS1_25CollectiveMainloopFwdSm80ILi8ELi1ELb0EN4cute5tupleIJNS5_1CILi128EEENS7_ILi64EEENS7_ILi256EEEEEELi256ENS_10bfloat16_tEfNS_4arch4Sm80ELb0ELb1ELb1ELb0ELb0ELb0ELb1ELb0EEENS1_21CollectiveEpilogueFwdINS6_IJS8_SA_S9_EEENS6_IJNS7_ILi1EEESI_SI_EEESC_SE_Li256ELb0ELb1ELb0ELb0EEENS1_19SingleTileSchedulerILb0ELb0ELb1ELi128EEEEEEEEEvNT_6ParamsE:
[----:B------:R-:W-:Y:S01]  /*0000*/  LDC R1, c[0x0][0x37c] ;  /* 0x0000df00ff017b82 */ /* 0x000fe20000000800 */
[----:B------:R-:W-:Y:S05]  /*0010*/  EXIT ;  /* 0x000000000000794d */ /* 0x000fea0003800000 */
.L_x_12:
        /* <DEDUP_REMOVED lines=14> */
.L_x_48:


//--------------------- .text._ZN7cutlass13device_kernelIN5flash19enable_sm80_to_sm89INS1_16FlashAttnFwdSm80INS1_25CollectiveMainloopFwdSm80ILi8ELi1ELb0EN4cute5tupleIJNS5_1CILi128EEENS7_ILi64EEENS7_ILi256EEEEEELi256ENS_10bfloat16_tEfNS_4arch4Sm80ELb0ELb1ELb1ELb1ELb0ELb0ELb1ELb0EEENS1_21CollectiveEpilogueFwdINS6_IJS8_SA_S9_EEENS6_IJNS7_ILi1EEESI_SI_EEESC_SE_Li256ELb1ELb1ELb0ELb0EEENS1_19SingleTileSchedulerILb1ELb0ELb1ELi128EEEEEEEEEvNT_6ParamsE --------------------------
	.section	.text._ZN7cutlass13device_kernelIN5flash19enable_sm80_to_sm89INS1_16FlashAttnFwdSm80INS1_25CollectiveMainloopFwdSm80ILi8ELi1ELb0EN4cute5tupleIJNS5_1CILi128EEENS7_ILi64EEENS7_ILi256EEEEEELi256ENS_10bfloat16_tEfNS_4arch4Sm80ELb0ELb1ELb1ELb1ELb0ELb0ELb1ELb0EEENS1_21CollectiveEpilogueFwdINS6_IJS8_SA_S9_EEENS6_IJNS7_ILi1EEESI_SI_EEESC_SE_Li256ELb1ELb1ELb0ELb0EEENS1_19SingleTileSchedulerILb1ELb0ELb1ELi128EEEEEEEEEvNT_6ParamsE,"ax",@progbits
	.align	128
.text._ZN7cutlass13device_kernelIN5flash19enable_sm80_to_sm89INS1_16FlashAttnFwdSm80INS1_25CollectiveMainloopFwdSm80ILi8ELi1ELb0EN4cute5tupleIJNS5_1CILi128EEENS7_ILi64EEENS7_ILi256EEEEEELi256ENS_10bfloat16_tEfNS_4arch4Sm80ELb0ELb1ELb1ELb1ELb0ELb0ELb1ELb0EEENS1_21CollectiveEpilogueFwdINS6_IJS8_SA_S9_EEENS6_IJNS7_ILi1EEESI_SI_EEESC_SE_Li256ELb1ELb1ELb0ELb0EEENS1_19SingleTileSchedulerILb1ELb0ELb1ELi128EEEEEEEEEvNT_6ParamsE:
        .type           _ZN7cutlass13device_kernelIN5flash19enable_sm80_to_sm89INS1_16FlashAttnFwdSm80INS1_25CollectiveMainloopFwdSm80ILi8ELi1ELb0EN4cute5tupleIJNS5_1CILi128EEENS7_ILi64EEENS7_ILi256EEEEEELi256ENS_10bfloat16_tEfNS_4arch4Sm80ELb0ELb1ELb1ELb1ELb0ELb0ELb1ELb0EEENS1_21CollectiveEpilogueFwdINS6_IJS8_SA_S9_EEENS6_IJNS7_ILi1EEESI_SI_EEESC_SE_Li256ELb1ELb1ELb0ELb0EEENS1_19SingleTileSchedulerILb1ELb0ELb1ELi128EEEEEEEEEvNT_6ParamsE,@function
        .size           _ZN7cutlass13device_kernelIN5flash19enable_sm80_to_sm89INS1_16FlashAttnFwdSm80INS1_25CollectiveMainloopFwdSm80ILi8ELi1ELb0EN4cute5tupleIJNS5_1CILi128EEENS7_ILi64EEENS7_ILi256EEEEEELi256ENS_10bfloat16_tEfNS_4arch4Sm80ELb0ELb1ELb1ELb1ELb0ELb0ELb1ELb0EEENS1_21CollectiveEpilogueFwdINS6_IJS8_SA_S9_EEENS6_IJNS7_ILi1EEESI_SI_EEESC_SE_Li256ELb1ELb1ELb0ELb0EEENS1_19SingleTileSchedulerILb1ELb0ELb1ELi128EEEEEEEEEvNT_6ParamsE,(.L_x_49 - _ZN7cutlass13device_kernelIN5flash19enable_sm80_to_sm89INS1_16FlashAttnFwdSm80INS1_25CollectiveMainloopFwdSm80ILi8ELi1ELb0EN4cute5tupleIJNS5_1CILi128EEENS7_ILi64EEENS7_ILi256EEEEEELi256ENS_10bfloat16_tEfNS_4arch4Sm80ELb0ELb1ELb1ELb1ELb0ELb0ELb1ELb0EEENS1_21CollectiveEpilogueFwdINS6_IJS8_SA_S9_EEENS6_IJNS7_ILi1EEESI_SI_EEESC_SE_Li256ELb1ELb1ELb0ELb0EEENS1_19SingleTileSchedulerILb1ELb0ELb1ELi128EEEEEEEEEvNT_6ParamsE)
        .other          _ZN7cutlass13device_kernelIN5flash19enable_sm80_to_sm89INS1_16FlashAttnFwdSm80INS1_25CollectiveMainloopFwdSm80ILi8ELi1ELb0EN4cute5tupleIJNS5_1CILi128EEENS7_ILi64EEENS7_ILi256EEEEEELi256ENS_10bfloat16_tEfNS_4arch4Sm80ELb0ELb1ELb1ELb1ELb0ELb0ELb1ELb0EEENS1_21CollectiveEpilogueFwdINS6_IJS8_SA_S9_EEENS6_IJNS7_ILi1EEESI_SI_EEESC_SE_Li256ELb1ELb1ELb0ELb0EEENS1_19SingleTileSchedulerILb1ELb0ELb1ELi128EEEEEEEEEvNT_6ParamsE,@"STO_CUDA_ENTRY STV_DEFAULT"
_ZN7cutlass13device_kernelIN5flash19enable_sm80_to_sm89INS1_16FlashAttnFwdSm80INS1_25CollectiveMainloopFwdSm80ILi8ELi1ELb0EN4cute5tupleIJNS5_1CILi128EEENS7_ILi64EEENS7_ILi256EEEEEELi256ENS_10bfloat16_tEfNS_4arch4Sm80ELb0ELb1ELb1ELb1ELb0ELb0ELb1ELb0EEENS1_21CollectiveEpilogueFwdINS6_IJS8_SA_S9_EEENS6_IJNS7_ILi1EEESI_SI_EEESC_SE_Li256ELb1ELb1ELb0ELb0EEENS1_19SingleTileSchedulerILb1ELb0ELb1ELi128EEEEEEEEEvNT_6ParamsE:
[----:B------:R-:W-:Y:S01]  /*0000*/  LDC R1, c[0x0][0x37c] ;  /* 0x0000df00ff017b82 */ /* 0x000fe20000000800 */
[----:B------:R-:W-:Y:S05]  /*0010*/  EXIT ;  /* 0x000000000000794d */ /* 0x000fea0003800000 */
.L_x_13:
        /* <DEDUP_REMOVED lines=14> */
.L_x_49:


//--------------------- .text._ZN7cutlass13device_kernelIN5flash19enable_sm80_to_sm89INS1_16FlashAttnFwdSm80INS1_25CollectiveMainloopFwdSm80ILi8ELi1ELb0EN4cute5tupleIJNS5_1CILi128EEENS7_ILi48EEENS7_ILi256EEEEEELi256ENS_10bfloat16_tEfNS_4arch4Sm80ELb0ELb1ELb1ELb1ELb0ELb1ELb1ELb0EEENS1_21CollectiveEpilogueFwdINS6_IJS8_SA_S9_EEENS6_IJNS7_ILi1EEESI_SI_EEESC_SE_Li256ELb1ELb1ELb0ELb0EEENS1_19SingleTileSchedulerILb1ELb0ELb1ELi128EEEEEEEEEvNT_6ParamsE --------------------------
	.section	.text._ZN7cutlass13device_kernelIN5flash19enable_sm80_to_sm89INS1_16FlashAttnFwdSm80INS1_25CollectiveMainloopFwdSm80ILi8ELi1ELb0EN4cute5tupleIJNS5_1CILi128EEENS7_ILi48EEENS7_ILi256EEEEEELi256ENS_10bfloat16_tEfNS_4arch4Sm80ELb0ELb1ELb1ELb1ELb0ELb1ELb1ELb0EEENS1_21CollectiveEpilogueFwdINS6_IJS8_SA_S9_EEENS6_IJNS7_ILi1EEESI_SI_EEESC_SE_Li256ELb1ELb1ELb0ELb0EEENS1_19SingleTileSchedulerILb1ELb0ELb1ELi128EEEEEEEEEvNT_6ParamsE,"ax",@progbits
	.align	128
.text._ZN7cutlass13device_kernelIN5flash19enable_sm80_to_sm89INS1_16FlashAttnFwdSm80INS1_25CollectiveMainloopFwdSm80ILi8ELi1ELb0EN4cute5tupleIJNS5_1CILi128EEENS7_ILi48EEENS7_ILi256EEEEEELi256ENS_10bfloat16_tEfNS_4arch4Sm80ELb0ELb1ELb1ELb1ELb0ELb1ELb1ELb0EEENS1_21CollectiveEpilogueFwdINS6_IJS8_SA_S9_EEENS6_IJNS7_ILi1EEESI_SI_EEESC_SE_Li256ELb1ELb1ELb0ELb0EEENS1_19SingleTileSchedulerILb1ELb0ELb1ELi128EEEEEEEEEvNT_6ParamsE:
        .type           _ZN7cutlass13device_kernelIN5flash19enable_sm80_to_sm89INS1_16FlashAttnFwdSm80INS1_25CollectiveMainloopFwdSm80ILi8ELi1ELb0EN4cute5tupleIJNS5_1CILi128EEENS7_ILi48EEENS7_ILi256EEEEEELi256ENS_10bfloat16_tEfNS_4arch4Sm80ELb0ELb1ELb1ELb1ELb0ELb1ELb1ELb0EEENS1_21CollectiveEpilogueFwdINS6_IJS8_SA_S9_EEENS6_IJNS7_ILi1EEESI_SI_EEESC_SE_Li256ELb1ELb1ELb0ELb0EEENS1_19SingleTileSchedulerILb1ELb0ELb1ELi128EEEEEEEEEvNT_6ParamsE,@function
        .size           _ZN7cutlass13device_kernelIN5flash19enable_sm80_to_sm89INS1_16FlashAttnFwdSm80INS1_25CollectiveMainloopFwdSm80ILi8ELi1ELb0EN4cute5tupleIJNS5_1CILi128EEENS7_ILi48EEENS7_ILi256EEEEEELi256ENS_10bfloat16_tEfNS_4arch4Sm80ELb0ELb1ELb1ELb1ELb0ELb1ELb1ELb0EEENS1_21CollectiveEpilogueFwdINS6_IJS8_SA_S9_EEENS6_IJNS7_ILi1EEESI_SI_EEESC_SE_Li256ELb1ELb1ELb0ELb0EEENS1_19SingleTileSchedulerILb1ELb0ELb1ELi128EEEEEEEEEvNT_6ParamsE,(.L_x_50 - _ZN7cutlass13device_kernelIN5flash19enable_sm80_to_sm89INS1_16FlashAttnFwdSm80INS1_25CollectiveMainloopFwdSm80ILi8ELi1ELb0EN4cute5tupleIJNS5_1CILi128EEENS7_ILi48EEENS7_ILi256EEEEEELi256ENS_10bfloat16_tEfNS_4arch4Sm80ELb0ELb1ELb1ELb1ELb0ELb1ELb1ELb0EEENS1_21CollectiveEpilogueFwdINS6_IJS8_SA_S9_EEENS6_IJNS7_ILi1EEESI_SI_EEESC_SE_Li256ELb1ELb1ELb0ELb0EEENS1_19SingleTileSchedulerILb1ELb0ELb1ELi128EEEEEEEEEvNT_6ParamsE)
        .other          _ZN7cutlass13device_kernelIN5flash19enable_sm80_to_sm89INS1_16FlashAttnFwdSm80INS1_25CollectiveMainloopFwdSm80ILi8ELi1ELb0EN4cute5tupleIJNS5_1CILi128EEENS7_ILi48EEENS7_ILi256EEEEEELi256ENS_10bfloat16_tEfNS_4arch4Sm80ELb0ELb1ELb1ELb1ELb0ELb1ELb1ELb0EEENS1_21CollectiveEpilogueFwdINS6_IJS8_SA_S9_EEENS6_IJNS7_ILi1EEESI_SI_EEESC_SE_Li256ELb1ELb1ELb0ELb0EEENS1_19SingleTileSchedulerILb1ELb0ELb1ELi128EEEEEEEEEvNT_6ParamsE,@"STO_CUDA_ENTRY STV_DEFAULT"
_ZN7cutlass13device_kernelIN5flash19enable_sm80_to_sm89INS1_16FlashAttnFwdSm80INS1_25CollectiveMainloopFwdSm80ILi8ELi1ELb0EN4cute5tupleIJNS5_1CILi128EEENS7_ILi48EEENS7_ILi256EEEEEELi256ENS_10bfloat16_tEfNS_4arch4Sm80ELb0ELb1ELb1ELb1ELb0ELb1ELb1ELb0EEENS1_21CollectiveEpilogueFwdINS6_IJS8_SA_S9_EEENS6_IJNS7_ILi1EEESI_SI_EEESC_SE_Li256ELb1ELb1ELb0ELb0EEENS1_19SingleTileSchedulerILb1ELb0ELb1ELi128EEEEEEEEEvNT_6ParamsE:
[----:B------:R-:W-:Y:S01]  /*0000*/  LDC R1, c[0x0][0x37c] ;  /* 0x0000df00ff017b82 */ /* 0x000fe20000000800 */
[----:B------:R-:W-:Y:S05]  /*0010*/  EXIT ;  /* 0x000000000000794d */ /* 0x000fea0003800000 */
.L_x_14:
        /* <DEDUP_REMOVED lines=14> */
.L_x_50:


//--------------------- .text._ZN7cutlass13device_kernelIN5flash19enable_sm80_to_sm89INS1_16FlashAttnFwdSm80INS1_25CollectiveMainloopFwdSm80ILi8ELi1ELb0EN4cute5tupleIJNS5_1CILi128EEENS7_ILi96EEENS7_ILi256EEEEEELi256ENS_10bfloat16_tEfNS_4arch4Sm80ELb1ELb0ELb1ELb0ELb0ELb0ELb1ELb0EEENS1_21CollectiveEpilogueFwdINS6_IJS8_SA_S9_EEENS6_IJNS7_ILi1EEESI_SI_EEESC_SE_Li256ELb0ELb1ELb0ELb0EEENS1_30DynamicPersistentTileSchedulerILi256ELi256ELb0ELb1ELb0EEEEEEEEEvNT_6ParamsE --------------------------
	.section	.text._ZN7cutlass13device_kernelIN5flash19enable_sm80_to_sm89INS1_16FlashAttnFwdSm80INS1_25CollectiveMainloopFwdSm80ILi8ELi1ELb0EN4cute5tupleIJNS5_1CILi128EEENS7_ILi96EEENS7_ILi256EEEEEELi256ENS_10bfloat16_tEfNS_4arch4Sm80ELb1ELb0ELb1ELb0ELb0ELb0ELb1ELb0EEENS1_21CollectiveEpilogueFwdINS6_IJS8_SA_S9_EEENS6_IJNS7_ILi1EEESI_SI_EEESC_SE_Li256ELb0ELb1ELb0ELb0EEENS1_30DynamicPersistentTileSchedulerILi256ELi256ELb0ELb1ELb0EEEEEEEEEvNT_6ParamsE,"ax",@progbits
	.align	128
.text._ZN7cutlass13device_kernelIN5flash19enable_sm80_to_sm89INS1_16FlashAttnFwdSm80INS1_25CollectiveMainloopFwdSm80ILi8ELi1ELb0EN4cute5tupleIJNS5_1CILi128EEENS7_ILi96EEENS7_ILi256EEEEEELi256ENS_10bfloat16_tEfNS_4arch4Sm80ELb1ELb0ELb1ELb0ELb0ELb0ELb1ELb0EEENS1_21CollectiveEpilogueFwdINS6_IJS8_SA_S9_EEENS6_IJNS7_ILi1EEESI_SI_EEESC_SE_Li256ELb0ELb1ELb0ELb0EEENS1_30DynamicPersistentTileSchedulerILi256ELi256ELb0ELb1ELb0EEEEEEEEEvNT_6ParamsE:
        .type           _ZN7cutlass13device_kernelIN5flash19enable_sm80_to_sm89INS1_16FlashAttnFwdSm80INS1_25CollectiveMainloopFwdSm80ILi8ELi1ELb0EN4cute5tupleIJNS5_1CILi128EEENS7_ILi96EEENS7_ILi256EEEEEELi256ENS_10bfloat16_tEfNS_4arch4Sm80ELb1ELb0ELb1ELb0ELb0ELb0ELb1ELb0EEENS1_21CollectiveEpilogueFwdINS6_IJS8_SA_S9_EEENS6_IJNS7_ILi1EEESI_SI_EEESC_SE_Li256ELb0ELb1ELb0ELb0EEENS1_30DynamicPersistentTileSchedulerILi256ELi256ELb0ELb1ELb0EEEEEEEEEvNT_6ParamsE,@function
        .size           _ZN7cutlass13device_kernelIN5flash19enable_sm80_to_sm89INS1_16FlashAttnFwdSm80INS1_25CollectiveMainloopFwdSm80ILi8ELi1ELb0EN4cute5tupleIJNS5_1CILi128EEENS7_ILi96EEENS7_ILi256EEEEEELi256ENS_10bfloat16_tEfNS_4arch4Sm80ELb1ELb0ELb1ELb0ELb0ELb0ELb1ELb0EEENS1_21CollectiveEpilogueFwdINS6_IJS8_SA_S9_EEENS6_IJNS7_ILi1EEESI_SI_EEESC_SE_Li256ELb0ELb1ELb0ELb0EEENS1_30DynamicPersistentTileSchedulerILi256ELi256ELb0ELb1ELb0EEEEEEEEEvNT_6ParamsE,(.L_x_51 - _ZN7cutlass13device_kernelIN5flash19enable_sm80_to_sm89INS1_16FlashAttnFwdSm80INS1_25CollectiveMainloopFwdSm80ILi8ELi1ELb0EN4cute5tupleIJNS5_1CILi128EEENS7_ILi96EEENS7_ILi256EEEEEELi256ENS_10bfloat16_tEfNS_4arch4Sm80ELb1ELb0ELb1ELb0ELb0ELb0ELb1ELb0EEENS1_21CollectiveEpilogueFwdINS6_IJS8_SA_S9_EEENS6_IJNS7_ILi1EEESI_SI_EEESC_SE_Li256ELb0ELb1ELb0ELb0EEENS1_30DynamicPersistentTileSchedulerILi256ELi256ELb0ELb1ELb0EEEEEEEEEvNT_6ParamsE)
        .other          _ZN7cutlass13device_kernelIN5flash19enable_sm80_to_sm89INS1_16FlashAttnFwdSm80INS1_25CollectiveMainloopFwdSm80ILi8ELi1ELb0EN4cute5tupleIJNS5_1CILi128EEENS7_ILi96EEENS7_ILi256EEEEEELi256ENS_10bfloat16_tEfNS_4arch4Sm80ELb1ELb0ELb1ELb0ELb0ELb0ELb1ELb0EEENS1_21CollectiveEpilogueFwdINS6_IJS8_SA_S9_EEENS6_IJNS7_ILi1EEESI_SI_EEESC_SE_Li256ELb0ELb1ELb0ELb0EEENS1_30DynamicPersistentTileSchedulerILi256ELi256ELb0ELb1ELb0EEEEEEEEEvNT_6ParamsE,@"STO_CUDA_ENTRY STV_DEFAULT"
_ZN7cutlass13device_kernelIN5flash19enable_sm80_to_sm89INS1_16FlashAttnFwdSm80INS1_25CollectiveMainloopFwdSm80ILi8ELi1ELb0EN4cute5tupleIJNS5_1CILi128EEENS7_ILi96EEENS7_ILi256EEEEEELi256ENS_10bfloat16_tEfNS_4arch4Sm80ELb1ELb0ELb1ELb0ELb0ELb0ELb1ELb0EEENS1_21CollectiveEpilogueFwdINS6_IJS8_SA_S9_EEENS6_IJNS7_ILi1EEESI_SI_EEESC_SE_Li256ELb0ELb1ELb0ELb0EEENS1_30DynamicPersistentTileSchedulerILi256ELi256ELb0ELb1ELb0EEEEEEEEEvNT_6ParamsE:
[----:B------:R-:W-:Y:S01]  /*0000*/  LDC R1, c[0x0][0x37c] ;  /* 0x0000df00ff017b82 */ /* 0x000fe20000000800 */
[----:B------:R-:W-:Y:S05]  /*0010*/  EXIT ;  /* 0x000000000000794d */ /* 0x000fea0003800000 */
.L_x_15:
        /* <DEDUP_REMOVED lines=14> */
.L_x_51:


//--------------------- .text._ZN7cutlass13device_kernelIN5flash19enable_sm80_to_sm89INS1_16FlashAttnFwdSm80INS1_25CollectiveMainloopFwdSm80ILi8ELi1ELb0EN4cute5tupleIJNS5_1CILi128EEENS7_ILi96EEENS7_ILi256EEEEEELi256ENS_10bfloat16_tEfNS_4arch4Sm80ELb1ELb0ELb1ELb1ELb0ELb0ELb1ELb0EEENS1_21CollectiveEpilogueFwdINS6_IJS8_SA_S9_EEENS6_IJNS7_ILi1EEESI_SI_EEESC_SE_Li256ELb1ELb1ELb0ELb0EEENS1_19SingleTileSchedulerILb1ELb0ELb1ELi128EEEEEEEEEvNT_6ParamsE --------------------------
	.section	.text._ZN7cutlass13device_kernelIN5flash19enable_sm80_to_sm89INS1_16FlashAttnFwdSm80INS1_25CollectiveMainloopFwdSm80ILi8ELi1ELb0EN4cute5tupleIJNS5_1CILi128EEENS7_ILi96EEENS7_ILi256EEEEEELi256ENS_10bfloat16_tEfNS_4arch4Sm80ELb1ELb0ELb1ELb1ELb0ELb0ELb1ELb0EEENS1_21CollectiveEpilogueFwdINS6_IJS8_SA_S9_EEENS6_IJNS7_ILi1EEESI_SI_EEESC_SE_Li256ELb1ELb1ELb0ELb0EEENS1_19SingleTileSchedulerILb1ELb0ELb1ELi128EEEEEEEEEvNT_6ParamsE,"ax",@progbits
	.align	128
.text._ZN7cutlass13device_kernelIN5flash19enable_sm80_to_sm89INS1_16FlashAttnFwdSm80INS1_25CollectiveMainloopFwdSm80ILi8ELi1ELb0EN4cute5tupleIJNS5_1CILi128EEENS7_ILi96EEENS7_ILi256EEEEEELi256ENS_10bfloat16_tEfNS_4arch4Sm80ELb1ELb0ELb1ELb1ELb0ELb0ELb1ELb0EEENS1_21CollectiveEpilogueFwdINS6_IJS8_SA_S9_EEENS6_IJNS7_ILi1EEESI_SI_EEESC_SE_Li256ELb1ELb1ELb0ELb0EEENS1_19SingleTileSchedulerILb1ELb0ELb1ELi128EEEEEEEEEvNT_6ParamsE:
        .type           _ZN7cutlass13device_kernelIN5flash19enable_sm80_to_sm89INS1_16FlashAttnFwdSm80INS1_25CollectiveMainloopFwdSm80ILi8ELi1ELb0EN4cute5tupleIJNS5_1CILi128EEENS7_ILi96EEENS7_ILi256EEEEEELi256ENS_10bfloat16_tEfNS_4arch4Sm80ELb1ELb0ELb1ELb1ELb0ELb0ELb1ELb0EEENS1_21CollectiveEpilogueFwdINS6_IJS8_SA_S9_EEENS6_IJNS7_ILi1EEESI_SI_EEESC_SE_Li256ELb1ELb1ELb0ELb0EEENS1_19SingleTileSchedulerILb1ELb0ELb1ELi128EEEEEEEEEvNT_6ParamsE,@function
        .size           _ZN7cutlass13device_kernelIN5flash19enable_sm80_to_sm89INS1_16FlashAttnFwdSm80INS1_25CollectiveMainloopFwdSm80ILi8ELi1ELb0EN4cute5tupleIJNS5_1CILi128EEENS7_ILi96EEENS7_ILi256EEEEEELi256ENS_10bfloat16_tEfNS_4arch4Sm80ELb1ELb0ELb1ELb1ELb0ELb0ELb1ELb0EEENS1_21CollectiveEpilogueFwdINS6_IJS8_SA_S9_EEENS6_IJNS7_ILi1EEESI_SI_EEESC_SE_Li256ELb1ELb1ELb0ELb0EEENS1_19SingleTileSchedulerILb1ELb0ELb1ELi128EEEEEEEEEvNT_6ParamsE,(.L_x_52 - _ZN7cutlass13device_kernelIN5flash19enable_sm80_to_sm89INS1_16FlashAttnFwdSm80INS1_25CollectiveMainloopFwdSm80ILi8ELi1ELb0EN4cute5tupleIJNS5_1CILi128EEENS7_ILi96EEENS7_ILi256EEEEEELi256ENS_10bfloat16_tEfNS_4arch4Sm80ELb1ELb0ELb1ELb1ELb0ELb0ELb1ELb0EEENS1_21CollectiveEpilogueFwdINS6_IJS8_SA_S9_EEENS6_IJNS7_ILi1EEESI_SI_EEESC_SE_Li256ELb1ELb1ELb0ELb0EEENS1_19SingleTileSchedulerILb1ELb0ELb1ELi128EEEEEEEEEvNT_6ParamsE)
        .other          _ZN7cutlass13device_kernelIN5flash19enable_sm80_to_sm89INS1_16FlashAttnFwdSm80INS1_25CollectiveMainloopFwdSm80ILi8ELi1ELb0EN4cute5tupleIJNS5_1CILi128EEENS7_ILi96EEENS7_ILi256EEEEEELi256ENS_10bfloat16_tEfNS_4arch4Sm80ELb1ELb0ELb1ELb1ELb0ELb0ELb1ELb0EEENS1_21CollectiveEpilogueFwdINS6_IJS8_SA_S9_EEENS6_IJNS7_ILi1EEESI_SI_EEESC_SE_Li256ELb1ELb1ELb0ELb0EEENS1_19SingleTileSchedulerILb1ELb0ELb1ELi128EEEEEEEEEvNT_6ParamsE,@"STO_CUDA_ENTRY STV_DEFAULT"
_ZN7cutlass13device_kernelIN5flash19enable_sm80_to_sm89INS1_16FlashAttnFwdSm80INS1_25CollectiveMainloopFwdSm80ILi8ELi1ELb0EN4cute5tupleIJNS5_1CILi128EEENS7_ILi96EEENS7_ILi256EEEEEELi256ENS_10bfloat16_tEfNS_4arch4Sm80ELb1ELb0ELb1ELb1ELb0ELb0ELb1ELb0EEENS1_21CollectiveEpilogueFwdINS6_IJS8_SA_S9_EEENS6_IJNS7_ILi1EEESI_SI_EEESC_SE_Li256ELb1ELb1ELb0ELb0EEENS1_19SingleTileSchedulerILb1ELb0ELb1ELi128EEEEEEEEEvNT_6ParamsE:
[----:B------:R-:W-:Y:S01]  /*0000*/  LDC R1, c[0x0][0x37c] ;  /* 0x0000df00ff017b82 */ /* 0x000fe20000000800 */
[----:B------:R-:W-:Y:S05]  /*0010*/  EXIT ;  /* 0x000000000000794d */ /* 0x000fea0003800000 */
.L_x_16:
        /* <DEDUP_REMOVED lines=14> */
.L_x_52:


//--------------------- .text._ZN7cutlass13device_kernelIN5flash19enable_sm80_to_sm89INS1_16FlashAttnFwdSm80INS1_25CollectiveMainloopFwdSm80ILi8ELi1ELb0EN4cute5tupleIJNS5_1CILi128EEENS7_ILi48EEENS7_ILi256EEEEEELi256ENS_10bfloat16_tEfNS_4arch4Sm80ELb1ELb0ELb1ELb1ELb0ELb1ELb1ELb0EEENS1_21CollectiveEpilogueFwdINS6_IJS8_SA_S9_EEENS6_IJNS7_ILi1EEESI_SI_EEESC_SE_Li256ELb1ELb1ELb0ELb0EEENS1_19SingleTileSchedulerILb1ELb0ELb1ELi128EEEEEEEEEvNT_6ParamsE --------------------------
	.section	.text._ZN7cutlass13device_kernelIN5flash19enable_sm80_to_sm89INS1_16FlashAttnFwdSm80INS1_25CollectiveMainloopFwdSm80ILi8ELi1ELb0EN4cute5tupleIJNS5_1CILi128EEENS7_ILi48EEENS7_ILi256EEEEEELi256ENS_10bfloat16_tEfNS_4arch4Sm80ELb1ELb0ELb1ELb1ELb0ELb1ELb1ELb0EEENS1_21CollectiveEpilogueFwdINS6_IJS8_SA_S9_EEENS6_IJNS7_ILi1EEESI_SI_EEESC_SE_Li256ELb1ELb1ELb0ELb0EEENS1_19SingleTileSchedulerILb1ELb0ELb1ELi128EEEEEEEEEvNT_6ParamsE,"ax",@progbits
	.align	128
.text._ZN7cutlass13device_kernelIN5flash19enable_sm80_to_sm89INS1_16FlashAttnFwdSm80INS1_25CollectiveMainloopFwdSm80ILi8ELi1ELb0EN4cute5tupleIJNS5_1CILi128EEENS7_ILi48EEENS7_ILi256EEEEEELi256ENS_10bfloat16_tEfNS_4arch4Sm80ELb1ELb0ELb1ELb1ELb0ELb1ELb1ELb0EEENS1_21CollectiveEpilogueFwdINS6_IJS8_SA_S9_EEENS6_IJNS7_ILi1EEESI_SI_EEESC_SE_Li256ELb1ELb1ELb0ELb0EEENS1_19SingleTileSchedulerILb1ELb0ELb1ELi128EEEEEEEEEvNT_6ParamsE:
        .type           _ZN7cutlass13device_kernelIN5flash19enable_sm80_to_sm89INS1_16FlashAttnFwdSm80INS1_25CollectiveMainloopFwdSm80ILi8ELi1ELb0EN4cute5tupleIJNS5_1CILi128EEENS7_ILi48EEENS7_ILi256EEEEEELi256ENS_10bfloat16_tEfNS_4arch4Sm80ELb1ELb0ELb1ELb1ELb0ELb1ELb1ELb0EEENS1_21CollectiveEpilogueFwdINS6_IJS8_SA_S9_EEENS6_IJNS7_ILi1EEESI_SI_EEESC_SE_Li256ELb1ELb1ELb0ELb0EEENS1_19SingleTileSchedulerILb1ELb0ELb1ELi128EEEEEEEEEvNT_6ParamsE,@function
        .size           _ZN7cutlass13device_kernelIN5flash19enable_sm80_to_sm89INS1_16FlashAttnFwdSm80INS1_25CollectiveMainloopFwdSm80ILi8ELi1ELb0EN4cute5tupleIJNS5_1CILi128EEENS7_ILi48EEENS7_ILi256EEEEEELi256ENS_10bfloat16_tEfNS_4arch4Sm80ELb1ELb0ELb1ELb1ELb0ELb1ELb1ELb0EEENS1_21CollectiveEpilogueFwdINS6_IJS8_SA_S9_EEENS6_IJNS7_ILi1EEESI_SI_EEESC_SE_Li256ELb1ELb1ELb0ELb0EEENS1_19SingleTileSchedulerILb1ELb0ELb1ELi128EEEEEEEEEvNT_6ParamsE,(.L_x_53 - _ZN7cutlass13device_kernelIN5flash19enable_sm80_to_sm89INS1_16FlashAttnFwdSm80INS1_25CollectiveMainloopFwdSm80ILi8ELi1ELb0EN4cute5tupleIJNS5_1CILi128EEENS7_ILi48EEENS7_ILi256EEEEEELi256ENS_10bfloat16_tEfNS_4arch4Sm80ELb1ELb0ELb1ELb1ELb0ELb1ELb1ELb0EEENS1_21CollectiveEpilogueFwdINS6_IJS8_SA_S9_EEENS6_IJNS7_ILi1EEESI_SI_EEESC_SE_Li256ELb1ELb1ELb0ELb0EEENS1_19SingleTileSchedulerILb1ELb0ELb1ELi128EEEEEEEEEvNT_6ParamsE)
        .other          _ZN7cutlass13device_kernelIN5flash19enable_sm80_to_sm89INS1_16FlashAttnFwdSm80INS1_25CollectiveMainloopFwdSm80ILi8ELi1ELb0EN4cute5tupleIJNS5_1CILi128EEENS7_ILi48EEENS7_ILi256EEEEEELi256ENS_10bfloat16_tEfNS_4arch4Sm80ELb1ELb0ELb1ELb1ELb0ELb1ELb1ELb0EEENS1_21CollectiveEpilogueFwdINS6_IJS8_SA_S9_EEENS6_IJNS7_ILi1EEESI_SI_EEESC_SE_Li256ELb1ELb1ELb0ELb0EEENS1_19SingleTileSchedulerILb1ELb0ELb1ELi128EEEEEEEEEvNT_6ParamsE,@"STO_CUDA_ENTRY STV_DEFAULT"
_ZN7cutlass13device_kernelIN5flash19enable_sm80_to_sm89INS1_16FlashAttnFwdSm80INS1_25CollectiveMainloopFwdSm80ILi8ELi1ELb0EN4cute5tupleIJNS5_1CILi128EEENS7_ILi48EEENS7_ILi256EEEEEELi256ENS_10bfloat16_tEfNS_4arch4Sm80ELb1ELb0ELb1ELb1ELb0ELb1ELb1ELb0EEENS1_21CollectiveEpilogueFwdINS6_IJS8_SA_S9_EEENS6_IJNS7_ILi1EEESI_SI_EEESC_SE_Li256ELb1ELb1ELb0ELb0EEENS1_19SingleTileSchedulerILb1ELb0ELb1ELi128EEEEEEEEEvNT_6ParamsE:
[----:B------:R-:W-:Y:S01]  /*0000*/  LDC R1, c[0x0][0x37c] ;  /* 0x0000df00ff017b82 */ /* 0x000fe20000000800 */
[----:B------:R-:W-:Y:S05]  /*0010*/  EXIT ;  /* 0x000000000000794d */ /* 0x000fea0003800000 */
.L_x_17:
        /* <DEDUP_REMOVED lines=14> */
.L_x_53:


//--------------------- .text._ZN7cutlass13device_kernelIN5flash19enable_sm80_to_sm89INS1_16FlashAttnFwdSm80INS1_25CollectiveMainloopFwdSm80ILi8ELi1ELb1EN4cute5tupleIJNS5_1CILi128EEENS7_ILi64EEENS7_ILi256EEEEEELi256ENS_10bfloat16_tEfNS_4arch4Sm80ELb0ELb0ELb0ELb0ELb0ELb0ELb1ELb0EEENS1_21CollectiveEpilogueFwdINS6_IJS8_SA_S9_EEENS6_IJNS7_ILi1EEESI_SI_EEESC_SE_Li256ELb0ELb1ELb0ELb0EEENS1_19SingleTileSchedulerILb0ELb0ELb1ELi128EEEEEEEEEvNT_6ParamsE --------------------------
	.section	.text._ZN7cutlass13device_kernelIN5flash19enable_sm80_to_sm89INS1_16FlashAttnFwdSm80INS1_25CollectiveMainloopFwdSm80ILi8ELi1ELb1EN4cute5tupleIJNS5_1CILi128EEENS7_ILi64EEENS7_ILi256EEEEEELi256ENS_10bfloat16_tEfNS_4arch4Sm80ELb0ELb0ELb0ELb0ELb0ELb0ELb1ELb0EEENS1_21CollectiveEpilogueFwdINS6_IJS8_SA_S9_EEENS6_IJNS7_ILi1EEESI_SI_EEESC_SE_Li256ELb0ELb1ELb0ELb0EEENS1_19SingleTileSchedulerILb0ELb0ELb1ELi128EEEEEEEEEvNT_6ParamsE,"ax",@progbits
	.align	128
.text._ZN7cutlass13device_kernelIN5flash19enable_sm80_to_sm89INS1_16FlashAttnFwdSm80INS1_25CollectiveMainloopFwdSm80ILi8ELi1ELb1EN4cute5tupleIJNS5_1CILi128EEENS7_ILi64EEENS7_ILi256EEEEEELi256ENS_10bfloat16_tEfNS_4arch4Sm80ELb0ELb0ELb0ELb0ELb0ELb0ELb1ELb0EEENS1_21CollectiveEpilogueFwdINS6_IJS8_SA_S9_EEENS6_IJNS7_ILi1EEESI_SI_EEESC_SE_Li256ELb0ELb1ELb0ELb0EEENS1_19SingleTileSchedulerILb0ELb0ELb1ELi128EEEEEEEEEvNT_6ParamsE:
        .type           _ZN7cutlass13device_kernelIN5flash19enable_sm80_to_sm89INS1_16FlashAttnFwdSm80INS1_25CollectiveMainloopFwdSm80ILi8ELi1ELb1EN4cute5tupleIJNS5_1CILi128EEENS7_ILi64EEENS7_ILi256EEEEEELi256ENS_10bfloat16_tEfNS_4arch4Sm80ELb0ELb0ELb0ELb0ELb0ELb0ELb1ELb0EEENS1_21CollectiveEpilogueFwdINS6_IJS8_SA_S9_EEENS6_IJNS7_ILi1EEESI_SI_EEESC_SE_Li256ELb0ELb1ELb0ELb0EEENS1_19SingleTileSchedulerILb0ELb0ELb1ELi128EEEEEEEEEvNT_6ParamsE,@function
        .size           _ZN7cutlass13device_kernelIN5flash19enable_sm80_to_sm89INS1_16FlashAttnFwdSm80INS1_25CollectiveMainloopFwdSm80ILi8ELi1ELb1EN4cute5tupleIJNS5_1CILi128EEENS7_ILi64EEENS7_ILi256EEEEEELi256ENS_10bfloat16_tEfNS_4arch4Sm80ELb0ELb0ELb0ELb0ELb0ELb0ELb1ELb0EEENS1_21CollectiveEpilogueFwdINS6_IJS8_SA_S9_EEENS6_IJNS7_ILi1EEESI_SI_EEESC_SE_Li256ELb0ELb1ELb0ELb0EEENS1_19SingleTileSchedulerILb0ELb0ELb1ELi128EEEEEEEEEvNT_6ParamsE,(.L_x_54 - _ZN7cutlass13device_kernelIN5flash19enable_sm80_to_sm89INS1_16FlashAttnFwdSm80INS1_25CollectiveMainloopFwdSm80ILi8ELi1ELb1EN4cute5tupleIJNS5_1CILi128EEENS7_ILi64EEENS7_ILi256EEEEEELi256ENS_10bfloat16_tEfNS_4arch4Sm80ELb0ELb0ELb0ELb0ELb0ELb0ELb1ELb0EEENS1_21CollectiveEpilogueFwdINS6_IJS8_SA_S9_EEENS6_IJNS7_ILi1EEESI_SI_EEESC_SE_Li256ELb0ELb1ELb0ELb0EEENS1_19SingleTileSchedulerILb0ELb0ELb1ELi128EEEEEEEEEvNT_6ParamsE)
        .other          _ZN7cutlass13device_kernelIN5flash19enable_sm80_to_sm89INS1_16FlashAttnFwdSm80INS1_25CollectiveMainloopFwdSm80ILi8ELi1ELb1EN4cute5tupleIJNS5_1CILi128EEENS7_ILi64EEENS7_ILi256EEEEEELi256ENS_10bfloat16_tEfNS_4arch4Sm80ELb0ELb0ELb0ELb0ELb0ELb0ELb1ELb0EEENS1_21CollectiveEpilogueFwdINS6_IJS8_SA_S9_EEENS6_IJNS7_ILi1EEESI_SI_EEESC_SE_Li256ELb0ELb1ELb0ELb0EEENS1_19SingleTileSchedulerILb0ELb0ELb1ELi128EEEEEEEEEvNT_6ParamsE,@"STO_CUDA_ENTRY STV_DEFAULT"
_ZN7cutlass13device_kernelIN5flash19enable_sm80_to_sm89INS1_16FlashAttnFwdSm80INS1_25CollectiveMainloopFwdSm80ILi8ELi1ELb1EN4cute5tupleIJNS5_1CILi128EEENS7_ILi64EEENS7_ILi256EEEEEELi256ENS_10bfloat16_tEfNS_4arch4Sm80ELb0ELb0ELb0ELb0ELb0ELb0ELb1ELb0EEENS1_21CollectiveEpilogueFwdINS6_IJS8_SA_S9_EEENS6_IJNS7_ILi1EEESI_SI_EEESC_SE_Li256ELb0ELb1ELb0ELb0EEENS1_19SingleTileSchedulerILb0ELb0ELb1ELi128EEEEEEEEEvNT_6ParamsE:
[----:B------:R-:W-:Y:S01]  /*0000*/  LDC R1, c[0x0][0x37c] ;  /* 0x0000df00ff017b82 */ /* 0x000fe20000000800 */
[----:B------:R-:W-:Y:S05]  /*0010*/  EXIT ;  /* 0x000000000000794d */ /* 0x000fea0003800000 */
.L_x_18:
        /* <DEDUP_REMOVED lines=14> */
.L_x_54:


//--------------------- .text._ZN7cutlass13device_kernelIN5flash19enable_sm80_to_sm89INS1_16FlashAttnFwdSm80INS1_25CollectiveMainloopFwdSm80ILi8ELi1ELb1EN4cute5tupleIJNS5_1CILi128EEENS7_ILi64EEENS7_ILi256EEEEEELi256ENS_10bfloat16_tEfNS_4arch4Sm80ELb0ELb0ELb0ELb1ELb0ELb0ELb1ELb0EEENS1_21CollectiveEpilogueFwdINS6_IJS8_SA_S9_EEENS6_IJNS7_ILi1EEESI_SI_EEESC_SE_Li256ELb1ELb1ELb0ELb0EEENS1_19SingleTileSchedulerILb1ELb0ELb1ELi128EEEEEEEEEvNT_6ParamsE --------------------------
	.section	.text._ZN7cutlass13device_kernelIN5flash19enable_sm80_to_sm89INS1_16FlashAttnFwdSm80INS1_25CollectiveMainloopFwdSm80ILi8ELi1ELb1EN4cute5tupleIJNS5_1CILi128EEENS7_ILi64EEENS7_ILi256EEEEEELi256ENS_10bfloat16_tEfNS_4arch4Sm80ELb0ELb0ELb0ELb1ELb0ELb0ELb1ELb0EEENS1_21CollectiveEpilogueFwdINS6_IJS8_SA_S9_EEENS6_IJNS7_ILi1EEESI_SI_EEESC_SE_Li256ELb1ELb1ELb0ELb0EEENS1_19SingleTileSchedulerILb1ELb0ELb1ELi128EEEEEEEEEvNT_6ParamsE,"ax",@progbits
	.align	128
.text._ZN7cutlass13device_kernelIN5flash19enable_sm80_to_sm89INS1_16FlashAttnFwdSm80INS1_25CollectiveMainloopFwdSm80ILi8ELi1ELb1EN4cute5tupleIJNS5_1CILi128EEENS7_ILi64EEENS7_ILi256EEEEEELi256ENS_10bfloat16_tEfNS_4arch4Sm80ELb0ELb0ELb0ELb1ELb0ELb0ELb1ELb0EEENS1_21CollectiveEpilogueFwdINS6_IJS8_SA_S9_EEENS6_IJNS7_ILi1EEESI_SI_EEESC_SE_Li256ELb1ELb1ELb0ELb0EEENS1_19SingleTileSchedulerILb1ELb0ELb1ELi128EEEEEEEEEvNT_6ParamsE:
        .type           _ZN7cutlass13device_kernelIN5flash19enable_sm80_to_sm89INS1_16FlashAttnFwdSm80INS1_25CollectiveMainloopFwdSm80ILi8ELi1ELb1EN4cute5tupleIJNS5_1CILi128EEENS7_ILi64EEENS7_ILi256EEEEEELi256ENS_10bfloat16_tEfNS_4arch4Sm80ELb0ELb0ELb0ELb1ELb0ELb0ELb1ELb0EEENS1_21CollectiveEpilogueFwdINS6_IJS8_SA_S9_EEENS6_IJNS7_ILi1EEESI_SI_EEESC_SE_Li256ELb1ELb1ELb0ELb0EEENS1_19SingleTileSchedulerILb1ELb0ELb1ELi128EEEEEEEEEvNT_6ParamsE,@function
        .size           _ZN7cutlass13device_kernelIN5flash19enable_sm80_to_sm89INS1_16FlashAttnFwdSm80INS1_25CollectiveMainloopFwdSm80ILi8ELi1ELb1EN4cute5tupleIJNS5_1CILi128EEENS7_ILi64EEENS7_ILi256EEEEEELi256ENS_10bfloat16_tEfNS_4arch4Sm80ELb0ELb0ELb0ELb1ELb0ELb0ELb1ELb0EEENS1_21CollectiveEpilogueFwdINS6_IJS8_SA_S9_EEENS6_IJNS7_ILi1EEESI_SI_EEESC_SE_Li256ELb1ELb1ELb0ELb0EEENS1_19SingleTileSchedulerILb1ELb0ELb1ELi128EEEEEEEEEvNT_6ParamsE,(.L_x_55 - _ZN7cutlass13device_kernelIN5flash19enable_sm80_to_sm89INS1_16FlashAttnFwdSm80INS1_25CollectiveMainloopFwdSm80ILi8ELi1ELb1EN4cute5tupleIJNS5_1CILi128EEENS7_ILi64EEENS7_ILi256EEEEEELi256ENS_10bfloat16_tEfNS_4arch4Sm80ELb0ELb0ELb0ELb1ELb0ELb0ELb1ELb0EEENS1_21CollectiveEpilogueFwdINS6_IJS8_SA_S9_EEENS6_IJNS7_ILi1EEESI_SI_EEESC_SE_Li256ELb1ELb1ELb0ELb0EEENS1_19SingleTileSchedulerILb1ELb0ELb1ELi128EEEEEEEEEvNT_6ParamsE)
        .other          _ZN7cutlass13device_kernelIN5flash19enable_sm80_to_sm89INS1_16FlashAttnFwdSm80INS1_25CollectiveMainloopFwdSm80ILi8ELi1ELb1EN4cute5tupleIJNS5_1CILi128EEENS7_ILi64EEENS7_ILi256EEEEEELi256ENS_10bfloat16_tEfNS_4arch4Sm80ELb0ELb0ELb0ELb1ELb0ELb0ELb1ELb0EEENS1_21CollectiveEpilogueFwdINS6_IJS8_SA_S9_EEENS6_IJNS7_ILi1EEESI_SI_EEESC_SE_Li256ELb1ELb1ELb0ELb0EEENS1_19SingleTileSchedulerILb1ELb0ELb1ELi128EEEEEEEEEvNT_6ParamsE,@"STO_CUDA_ENTRY STV_DEFAULT"
_ZN7cutlass13device_kernelIN5flash19enable_sm80_to_sm89INS1_16FlashAttnFwdSm80INS1_25CollectiveMainloopFwdSm80ILi8ELi1ELb1EN4cute5tupleIJNS5_1CILi128EEENS7_ILi64EEENS7_ILi256EEEEEELi256ENS_10bfloat16_tEfNS_4arch4Sm80ELb0ELb0ELb0ELb1ELb0ELb0ELb1ELb0EEENS1_21CollectiveEpilogueFwdINS6_IJS8_SA_S9_EEENS6_IJNS7_ILi1EEESI_SI_EEESC_SE_Li256ELb1ELb1ELb0ELb0EEENS1_19SingleTileSchedulerILb1ELb0ELb1ELi128EEEEEEEEEvNT_6ParamsE:
[----:B------:R-:W-:Y:S01]  /*0000*/  LDC R1, c[0x0][0x37c] ;  /* 0x0000df00ff017b82 */ /* 0x000fe20000000800 */
[----:B------:R-:W-:Y:S05]  /*0010*/  EXIT ;  /* 0x000000000000794d */ /* 0x000fea0003800000 */
.L_x_19:
        /* <DEDUP_REMOVED lines=14> */
.L_x_55:


//--------------------- .text._ZN7cutlass13device_kernelIN5flash19enable_sm80_to_sm89INS1_16FlashAttnFwdSm80INS1_25CollectiveMainloopFwdSm80ILi8ELi1ELb0EN4cute5tupleIJNS5_1CILi128EEENS7_ILi32EEENS7_ILi256EEEEEELi256ENS_10bfloat16_tEfNS_4arch4Sm80ELb0ELb0ELb0ELb1ELb0ELb1ELb1ELb0EEENS1_21CollectiveEpilogueFwdINS6_IJS8_SA_S9_EEENS6_IJNS7_ILi1EEESI_SI_EEESC_SE_Li256ELb1ELb1ELb0ELb0EEENS1_19SingleTileSchedulerILb1ELb0ELb1ELi128EEEEEEEEEvNT_6ParamsE --------------------------
	.section	.text._ZN7cutlass13device_kernelIN5flash19enable_sm80_to_sm89INS1_16FlashAttnFwdSm80INS1_25CollectiveMainloopFwdSm80ILi8ELi1ELb0EN4cute5tupleIJNS5_1CILi128EEENS7_ILi32EEENS7_ILi256EEEEEELi256ENS_10bfloat16_tEfNS_4arch4Sm80ELb0ELb0ELb0ELb1ELb0ELb1ELb1ELb0EEENS1_21CollectiveEpilogueFwdINS6_IJS8_SA_S9_EEENS6_IJNS7_ILi1EEESI_SI_EEESC_SE_Li256ELb1ELb1ELb0ELb0EEENS1_19SingleTileSchedulerILb1ELb0ELb1ELi128EEEEEEEEEvNT_6ParamsE,"ax",@progbits
	.align	128
.text._ZN7cutlass13device_kernelIN5flash19enable_sm80_to_sm89INS1_16FlashAttnFwdSm80INS1_25CollectiveMainloopFwdSm80ILi8ELi1ELb0EN4cute5tupleIJNS5_1CILi128EEENS7_ILi32EEENS7_ILi256EEEEEELi256ENS_10bfloat16_tEfNS_4arch4Sm80ELb0ELb0ELb0ELb1ELb0ELb1ELb1ELb0EEENS1_21CollectiveEpilogueFwdINS6_IJS8_SA_S9_EEENS6_IJNS7_ILi1EEESI_SI_EEESC_SE_Li256ELb1ELb1ELb0ELb0EEENS1_19SingleTileSchedulerILb1ELb0ELb1ELi128EEEEEEEEEvNT_6ParamsE:
        .type           _ZN7cutlass13device_kernelIN5flash19enable_sm80_to_sm89INS1_16FlashAttnFwdSm80INS1_25CollectiveMainloopFwdSm80ILi8ELi1ELb0EN4cute5tupleIJNS5_1CILi128EEENS7_ILi32EEENS7_ILi256EEEEEELi256ENS_10bfloat16_tEfNS_4arch4Sm80ELb0ELb0ELb0ELb1ELb0ELb1ELb1ELb0EEENS1_21CollectiveEpilogueFwdINS6_IJS8_SA_S9_EEENS6_IJNS7_ILi1EEESI_SI_EEESC_SE_Li256ELb1ELb1ELb0ELb0EEENS1_19SingleTileSchedulerILb1ELb0ELb1ELi128EEEEEEEEEvNT_6ParamsE,@function
        .size           _ZN7cutlass13device_kernelIN5flash19enable_sm80_to_sm89INS1_16FlashAttnFwdSm80INS1_25CollectiveMainloopFwdSm80ILi8ELi1ELb0EN4cute5tupleIJNS5_1CILi128EEENS7_ILi32EEENS7_ILi256EEEEEELi256ENS_10bfloat16_tEfNS_4arch4Sm80ELb0ELb0ELb0ELb1ELb0ELb1ELb1ELb0EEENS1_21CollectiveEpilogueFwdINS6_IJS8_SA_S9_EEENS6_IJNS7_ILi1EEESI_SI_EEESC_SE_Li256ELb1ELb1ELb0ELb0EEENS1_19SingleTileSchedulerILb1ELb0ELb1ELi128EEEEEEEEEvNT_6ParamsE,(.L_x_56 - _ZN7cutlass13device_kernelIN5flash19enable_sm80_to_sm89INS1_16FlashAttnFwdSm80INS1_25CollectiveMainloopFwdSm80ILi8ELi1ELb0EN4cute5tupleIJNS5_1CILi128EEENS7_ILi32EEENS7_ILi256EEEEEELi256ENS_10bfloat16_tEfNS_4arch4Sm80ELb0ELb0ELb0ELb1ELb0ELb1ELb1ELb0EEENS1_21CollectiveEpilogueFwdINS6_IJS8_SA_S9_EEENS6_IJNS7_ILi1EEESI_SI_EEESC_SE_Li256ELb1ELb1ELb0ELb0EEENS1_19SingleTileSchedulerILb1ELb0ELb1ELi128EEEEEEEEEvNT_6ParamsE)
        .other          _ZN7cutlass13device_kernelIN5flash19enable_sm80_to_sm89INS1_16FlashAttnFwdSm80INS1_25CollectiveMainloopFwdSm80ILi8ELi1ELb0EN4cute5tupleIJNS5_1CILi128EEENS7_ILi32EEENS7_ILi256EEEEEELi256ENS_10bfloat16_tEfNS_4arch4Sm80ELb0ELb0ELb0ELb1ELb0ELb1ELb1ELb0EEENS1_21CollectiveEpilogueFwdINS6_IJS8_SA_S9_EEENS6_IJNS7_ILi1EEESI_SI_EEESC_SE_Li256ELb1ELb1ELb0ELb0EEENS1_19SingleTileSchedulerILb1ELb0ELb1ELi128EEEEEEEEEvNT_6ParamsE,@"STO_CUDA_ENTRY STV_DEFAULT"
_ZN7cutlass13device_kernelIN5flash19enable_sm80_to_sm89INS1_16FlashAttnFwdSm80INS1_25CollectiveMainloopFwdSm80ILi8ELi1ELb0EN4cute5tupleIJNS5_1CILi128EEENS7_ILi32EEENS7_ILi256EEEEEELi256ENS_10bfloat16_tEfNS_4arch4Sm80ELb0ELb0ELb0ELb1ELb0ELb1ELb1ELb0EEENS1_21CollectiveEpilogueFwdINS6_IJS8_SA_S9_EEENS6_IJNS7_ILi1EEESI_SI_EEESC_SE_Li256ELb1ELb1ELb0ELb0EEENS1_19SingleTileSchedulerILb1ELb0ELb1ELi128EEEEEEEEEvNT_6ParamsE:
[----:B------:R-:W-:Y:S01]  /*0000*/  LDC R1, c[0x0][0x37c] ;  /* 0x0000df00ff017b82 */ /* 0x000fe20000000800 */
[----:B------:R-:W-:Y:S05]  /*0010*/  EXIT ;  /* 0x000000000000794d */ /* 0x000fea0003800000 */
.L_x_20:
        /* <DEDUP_REMOVED lines=14> */
.L_x_56:


//--------------------- .text._ZN7cutlass13device_kernelIN5flash19enable_sm80_to_sm89INS1_16FlashAttnFwdSm80INS1_25CollectiveMainloopFwdSm80ILi8ELi1ELb1EN4cute5tupleIJNS5_1CILi128EEENS7_ILi48EEENS7_ILi256EEEEEELi256ENS_10bfloat16_tEfNS_4arch4Sm80ELb0ELb1ELb0ELb0ELb0ELb0ELb1ELb0EEENS1_21CollectiveEpilogueFwdINS6_IJS8_SA_S9_EEENS6_IJNS7_ILi1EEESI_SI_EEESC_SE_Li256ELb0ELb1ELb0ELb0EEENS1_19SingleTileSchedulerILb0ELb0ELb1ELi128EEEEEEEEEvNT_6ParamsE --------------------------
	.section	.text._ZN7cutlass13device_kernelIN5flash19enable_sm80_to_sm89INS1_16FlashAttnFwdSm80INS1_25CollectiveMainloopFwdSm80ILi8ELi1ELb1EN4cute5tupleIJNS5_1CILi128EEENS7_ILi48EEENS7_ILi256EEEEEELi256ENS_10bfloat16_tEfNS_4arch4Sm80ELb0ELb1ELb0ELb0ELb0ELb0ELb1ELb0EEENS1_21CollectiveEpilogueFwdINS6_IJS8_SA_S9_EEENS6_IJNS7_ILi1EEESI_SI_EEESC_SE_Li256ELb0ELb1ELb0ELb0EEENS1_19SingleTileSchedulerILb0ELb0ELb1ELi128EEEEEEEEEvNT_6ParamsE,"ax",@progbits
	.align	128
.text._ZN7cutlass13device_kernelIN5flash19enable_sm80_to_sm89INS1_16FlashAttnFwdSm80INS1_25CollectiveMainloopFwdSm80ILi8ELi1ELb1EN4cute5tupleIJNS5_1CILi128EEENS7_ILi48EEENS7_ILi256EEEEEELi256ENS_10bfloat16_tEfNS_4arch4Sm80ELb0ELb1ELb0ELb0ELb0ELb0ELb1ELb0EEENS1_21CollectiveEpilogueFwdINS6_IJS8_SA_S9_EEENS6_IJNS7_ILi1EEESI_SI_EEESC_SE_Li256ELb0ELb1ELb0ELb0EEENS1_19SingleTileSchedulerILb0ELb0ELb1ELi128EEEEEEEEEvNT_6ParamsE:
        .type           _ZN7cutlass13device_kernelIN5flash19enable_sm80_to_sm89INS1_16FlashAttnFwdSm80INS1_25CollectiveMainloopFwdSm80ILi8ELi1ELb1EN4cute5tupleIJNS5_1CILi128EEENS7_ILi48EEENS7_ILi256EEEEEELi256ENS_10bfloat16_tEfNS_4arch4Sm80ELb0ELb1ELb0ELb0ELb0ELb0ELb1ELb0EEENS1_21CollectiveEpilogueFwdINS6_IJS8_SA_S9_EEENS6_IJNS7_ILi1EEESI_SI_EEESC_SE_Li256ELb0ELb1ELb0ELb0EEENS1_19SingleTileSchedulerILb0ELb0ELb1ELi128EEEEEEEEEvNT_6ParamsE,@function
        .size           _ZN7cutlass13device_kernelIN5flash19enable_sm80_to_sm89INS1_16FlashAttnFwdSm80INS1_25CollectiveMainloopFwdSm80ILi8ELi1ELb1EN4cute5tupleIJNS5_1CILi128EEENS7_ILi48EEENS7_ILi256EEEEEELi256ENS_10bfloat16_tEfNS_4arch4Sm80ELb0ELb1ELb0ELb0ELb0ELb0ELb1ELb0EEENS1_21CollectiveEpilogueFwdINS6_IJS8_SA_S9_EEENS6_IJNS7_ILi1EEESI_SI_EEESC_SE_Li256ELb0ELb1ELb0ELb0EEENS1_19SingleTileSchedulerILb0ELb0ELb1ELi128EEEEEEEEEvNT_6ParamsE,(.L_x_57 - _ZN7cutlass13device_kernelIN5flash19enable_sm80_to_sm89INS1_16FlashAttnFwdSm80INS1_25CollectiveMainloopFwdSm80ILi8ELi1ELb1EN4cute5tupleIJNS5_1CILi128EEENS7_ILi48EEENS7_ILi256EEEEEELi256ENS_10bfloat16_tEfNS_4arch4Sm80ELb0ELb1ELb0ELb0ELb0ELb0ELb1ELb0EEENS1_21CollectiveEpilogueFwdINS6_IJS8_SA_S9_EEENS6_IJNS7_ILi1EEESI_SI_EEESC_SE_Li256ELb0ELb1ELb0ELb0EEENS1_19SingleTileSchedulerILb0ELb0ELb1ELi128EEEEEEEEEvNT_6ParamsE)
        .other          _ZN7cutlass13device_kernelIN5flash19enable_sm80_to_sm89INS1_16FlashAttnFwdSm80INS1_25CollectiveMainloopFwdSm80ILi8ELi1ELb1EN4cute5tupleIJNS5_1CILi128EEENS7_ILi48EEENS7_ILi256EEEEEELi256ENS_10bfloat16_tEfNS_4arch4Sm80ELb0ELb1ELb0ELb0ELb0ELb0ELb1ELb0EEENS1_21CollectiveEpilogueFwdINS6_IJS8_SA_S9_EEENS6_IJNS7_ILi1EEESI_SI_EEESC_SE_Li256ELb0ELb1ELb0ELb0EEENS1_19SingleTileSchedulerILb0ELb0ELb1ELi128EEEEEEEEEvNT_6ParamsE,@"STO_CUDA_ENTRY STV_DEFAULT"
_ZN7cutlass13device_kernelIN5flash19enable_sm80_to_sm89INS1_16FlashAttnFwdSm80INS1_25CollectiveMainloopFwdSm80ILi8ELi1ELb1EN4cute5tupleIJNS5_1CILi128EEENS7_ILi48EEENS7_ILi256EEEEEELi256ENS_10bfloat16_tEfNS_4arch4Sm80ELb0ELb1ELb0ELb0ELb0ELb0ELb1ELb0EEENS1_21CollectiveEpilogueFwdINS6_IJS8_SA_S9_EEENS6_IJNS7_ILi1EEESI_SI_EEESC_SE_Li256ELb0ELb1ELb0ELb0EEENS1_19SingleTileSchedulerILb0ELb0ELb1ELi128EEEEEEEEEvNT_6ParamsE:
[----:B------:R-:W-:Y:S01]  /*0000*/  LDC R1, c[0x0][0x37c] ;  /* 0x0000df00ff017b82 */ /* 0x000fe20000000800 */
[----:B------:R-:W-:Y:S05]  /*0010*/  EXIT ;  /* 0x000000000000794d */ /* 0x000fea0003800000 */
.L_x_21:
        /* <DEDUP_REMOVED lines=14> */
.L_x_57:


//--------------------- .text._ZN7cutlass13device_kernelIN5flash19enable_sm80_to_sm89INS1_16FlashAttnFwdSm80INS1_25CollectiveMainloopFwdSm80ILi8ELi1ELb1EN4cute5tupleIJNS5_1CILi128EEENS7_ILi48EEENS7_ILi256EEEEEELi256ENS_10bfloat16_tEfNS_4arch4Sm80ELb0ELb1ELb0ELb1ELb0ELb0ELb1ELb0EEENS1_21CollectiveEpilogueFwdINS6_IJS8_SA_S9_EEENS6_IJNS7_ILi1EEESI_SI_EEESC_SE_Li256ELb1ELb1ELb0ELb0EEENS1_19SingleTileSchedulerILb1ELb0ELb1ELi128EEEEEEEEEvNT_6ParamsE --------------------------
	.section	.text._ZN7cutlass13device_kernelIN5flash19enable_sm80_to_sm89INS1_16FlashAttnFwdSm80INS1_25CollectiveMainloopFwdSm80ILi8ELi1ELb1EN4cute5tupleIJNS5_1CILi128EEENS7_ILi48EEENS7_ILi256EEEEEELi256ENS_10bfloat16_tEfNS_4arch4Sm80ELb0ELb1ELb0ELb1ELb0ELb0ELb1ELb0EEENS1_21CollectiveEpilogueFwdINS6_IJS8_SA_S9_EEENS6_IJNS7_ILi1EEESI_SI_EEESC_SE_Li256ELb1ELb1ELb0ELb0EEENS1_19SingleTileSchedulerILb1ELb0ELb1ELi128EEEEEEEEEvNT_6ParamsE,"ax",@progbits
	.align	128
.text._ZN7cutlass13device_kernelIN5flash19enable_sm80_to_sm89INS1_16FlashAttnFwdSm80INS1_25CollectiveMainloopFwdSm80ILi8ELi1ELb1EN4cute5tupleIJNS5_1CILi128EEENS7_ILi48EEENS7_ILi256EEEEEELi256ENS_10bfloat16_tEfNS_4arch4Sm80ELb0ELb1ELb0ELb1ELb0ELb0ELb1ELb0EEENS1_21CollectiveEpilogueFwdINS6_IJS8_SA_S9_EEENS6_IJNS7_ILi1EEESI_SI_EEESC_SE_Li256ELb1ELb1ELb0ELb0EEENS1_19SingleTileSchedulerILb1ELb0ELb1ELi128EEEEEEEEEvNT_6ParamsE:
        .type           _ZN7cutlass13device_kernelIN5flash19enable_sm80_to_sm89INS1_16FlashAttnFwdSm80INS1_25CollectiveMainloopFwdSm80ILi8ELi1ELb1EN4cute5tupleIJNS5_1CILi128EEENS7_ILi48EEENS7_ILi256EEEEEELi256ENS_10bfloat16_tEfNS_4arch4Sm80ELb0ELb1ELb0ELb1ELb0ELb0ELb1ELb0EEENS1_21CollectiveEpilogueFwdINS6_IJS8_SA_S9_EEENS6_IJNS7_ILi1EEESI_SI_EEESC_SE_Li256ELb1ELb1ELb0ELb0EEENS1_19SingleTileSchedulerILb1ELb0ELb1ELi128EEEEEEEEEvNT_6ParamsE,@function
        .size           _ZN7cutlass13device_kernelIN5flash19enable_sm80_to_sm89INS1_16FlashAttnFwdSm80INS1_25CollectiveMainloopFwdSm80ILi8ELi1ELb1EN4cute5tupleIJNS5_1CILi128EEENS7_ILi48EEENS7_ILi256EEEEEELi256ENS_10bfloat16_tEfNS_4arch4Sm80ELb0ELb1ELb0ELb1ELb0ELb0ELb1ELb0EEENS1_21CollectiveEpilogueFwdINS6_IJS8_SA_S9_EEENS6_IJNS7_ILi1EEESI_SI_EEESC_SE_Li256ELb1ELb1ELb0ELb0EEENS1_19SingleTileSchedulerILb1ELb0ELb1ELi128EEEEEEEEEvNT_6ParamsE,(.L_x_58 - _ZN7cutlass13device_kernelIN5flash19enable_sm80_to_sm89INS1_16FlashAttnFwdSm80INS1_25CollectiveMainloopFwdSm80ILi8ELi1ELb1EN4cute5tupleIJNS5_1CILi128EEENS7_ILi48EEENS7_ILi256EEEEEELi256ENS_10bfloat16_tEfNS_4arch4Sm80ELb0ELb1ELb0ELb1ELb0ELb0ELb1ELb0EEENS1_21CollectiveEpilogueFwdINS6_IJS8_SA_S9_EEENS6_IJNS7_ILi1EEESI_SI_EEESC_SE_Li256ELb1ELb1ELb0ELb0EEENS1_19SingleTileSchedulerILb1ELb0ELb1ELi128EEEEEEEEEvNT_6ParamsE)
        .other          _ZN7cutlass13device_kernelIN5flash19enable_sm80_to_sm89INS1_16FlashAttnFwdSm80INS1_25CollectiveMainloopFwdSm80ILi8ELi1ELb1EN4cute5tupleIJNS5_1CILi128EEENS7_ILi48EEENS7_ILi256EEEEEELi256ENS_10bfloat16_tEfNS_4arch4Sm80ELb0ELb1ELb0ELb1ELb0ELb0ELb1ELb0EEENS1_21CollectiveEpilogueFwdINS6_IJS8_SA_S9_EEENS6_IJNS7_ILi1EEESI_SI_EEESC_SE_Li256ELb1ELb1ELb0ELb0EEENS1_19SingleTileSchedulerILb1ELb0ELb1ELi128EEEEEEEEEvNT_6ParamsE,@"STO_CUDA_ENTRY STV_DEFAULT"
_ZN7cutlass13device_kernelIN5flash19enable_sm80_to_sm89INS1_16FlashAttnFwdSm80INS1_25CollectiveMainloopFwdSm80ILi8ELi1ELb1EN4cute5tupleIJNS5_1CILi128EEENS7_ILi48EEENS7_ILi256EEEEEELi256ENS_10bfloat16_tEfNS_4arch4Sm80ELb0ELb1ELb0ELb1ELb0ELb0ELb1ELb0EEENS1_21CollectiveEpilogueFwdINS6_IJS8_SA_S9_EEENS6_IJNS7_ILi1EEESI_SI_EEESC_SE_Li256ELb1ELb1ELb0ELb0EEENS1_19SingleTileSchedulerILb1ELb0ELb1ELi128EEEEEEEEEvNT_6ParamsE:
[----:B------:R-:W-:Y:S01]  /*0000*/  LDC R1, c[0x0][0x37c] ;  /* 0x0000df00ff017b82 */ /* 0x000fe20000000800 */
[----:B------:R-:W-:Y:S05]  /*0010*/  EXIT ;  /* 0x000000000000794d */ /* 0x000fea0003800000 */
.L_x_22:
        /* <DEDUP_REMOVED lines=14> */
.L_x_58:


//--------------------- .text._ZN7cutlass13device_kernelIN5flash19enable_sm80_to_sm89INS1_16FlashAttnFwdSm80INS1_25CollectiveMainloopFwdSm80ILi8ELi1ELb0EN4cute5tupleIJNS5_1CILi128EEENS7_ILi32EEENS7_ILi256EEEEEELi256ENS_10bfloat16_tEfNS_4arch4Sm80ELb0ELb1ELb0ELb1ELb0ELb1ELb1ELb0EEENS1_21CollectiveEpilogueFwdINS6_IJS8_SA_S9_EEENS6_IJNS7_ILi1EEESI_SI_EEESC_SE_Li256ELb1ELb1ELb0ELb0EEENS1_19SingleTileSchedulerILb1ELb0ELb1ELi128EEEEEEEEEvNT_6ParamsE --------------------------
	.section	.text._ZN7cutlass13device_kernelIN5flash19enable_sm80_to_sm89INS1_16FlashAttnFwdSm80INS1_25CollectiveMainloopFwdSm80ILi8ELi1ELb0EN4cute5tupleIJNS5_1CILi128EEENS7_ILi32EEENS7_ILi256EEEEEELi256ENS_10bfloat16_tEfNS_4arch4Sm80ELb0ELb1ELb0ELb1ELb0ELb1ELb1ELb0EEENS1_21CollectiveEpilogueFwdINS6_IJS8_SA_S9_EEENS6_IJNS7_ILi1EEESI_SI_EEESC_SE_Li256ELb1ELb1ELb0ELb0EEENS1_19SingleTileSchedulerILb1ELb0ELb1ELi128EEEEEEEEEvNT_6ParamsE,"ax",@progbits
	.align	128
.text._ZN7cutlass13device_kernelIN5flash19enable_sm80_to_sm89INS1_16FlashAttnFwdSm80INS1_25CollectiveMainloopFwdSm80ILi8ELi1ELb0EN4cute5tupleIJNS5_1CILi128EEENS7_ILi32EEENS7_ILi256EEEEEELi256ENS_10bfloat16_tEfNS_4arch4Sm80ELb0ELb1ELb0ELb1ELb0ELb1ELb1ELb0EEENS1_21CollectiveEpilogueFwdINS6_IJS8_SA_S9_EEENS6_IJNS7_ILi1EEESI_SI_EEESC_SE_Li256ELb1ELb1ELb0ELb0EEENS1_19SingleTileSchedulerILb1ELb0ELb1ELi128EEEEEEEEEvNT_6ParamsE:
        .type           _ZN7cutlass13device_kernelIN5flash19enable_sm80_to_sm89INS1_16FlashAttnFwdSm80INS1_25CollectiveMainloopFwdSm80ILi8ELi1ELb0EN4cute5tupleIJNS5_1CILi128EEENS7_ILi32EEENS7_ILi256EEEEEELi256ENS_10bfloat16_tEfNS_4arch4Sm80ELb0ELb1ELb0ELb1ELb0ELb1ELb1ELb0EEENS1_21CollectiveEpilogueFwdINS6_IJS8_SA_S9_EEENS6_IJNS7_ILi1EEESI_SI_EEESC_SE_Li256ELb1ELb1ELb0ELb0EEENS1_19SingleTileSchedulerILb1ELb0ELb1ELi128EEEEEEEEEvNT_6ParamsE,@function
        .size           _ZN7cutlass13device_kernelIN5flash19enable_sm80_to_sm89INS1_16FlashAttnFwdSm80INS1_25CollectiveMainloopFwdSm80ILi8ELi1ELb0EN4cute5tupleIJNS5_1CILi128EEENS7_ILi32EEENS7_ILi256EEEEEELi256ENS_10bfloat16_tEfNS_4arch4Sm80ELb0ELb1ELb0ELb1ELb0ELb1ELb1ELb0EEENS1_21CollectiveEpilogueFwdINS6_IJS8_SA_S9_EEENS6_IJNS7_ILi1EEESI_SI_EEESC_SE_Li256ELb1ELb1ELb0ELb0EEENS1_19SingleTileSchedulerILb1ELb0ELb1ELi128EEEEEEEEEvNT_6ParamsE,(.L_x_59 - _ZN7cutlass13device_kernelIN5flash19enable_sm80_to_sm89INS1_16FlashAttnFwdSm80INS1_25CollectiveMainloopFwdSm80ILi8ELi1ELb0EN4cute5tupleIJNS5_1CILi128EEENS7_ILi32EEENS7_ILi256EEEEEELi256ENS_10bfloat16_tEfNS_4arch4Sm80ELb0ELb1ELb0ELb1ELb0ELb1ELb1ELb0EEENS1_21CollectiveEpilogueFwdINS6_IJS8_SA_S9_EEENS6_IJNS7_ILi1EEESI_SI_EEESC_SE_Li256ELb1ELb1ELb0ELb0EEENS1_19SingleTileSchedulerILb1ELb0ELb1ELi128EEEEEEEEEvNT_6ParamsE)
        .other          _ZN7cutlass13device_kernelIN5flash19enable_sm80_to_sm89INS1_16FlashAttnFwdSm80INS1_25CollectiveMainloopFwdSm80ILi8ELi1ELb0EN4cute5tupleIJNS5_1CILi128EEENS7_ILi32EEENS7_ILi256EEEEEELi256ENS_10bfloat16_tEfNS_4arch4Sm80ELb0ELb1ELb0ELb1ELb0ELb1ELb1ELb0EEENS1_21CollectiveEpilogueFwdINS6_IJS8_SA_S9_EEENS6_IJNS7_ILi1EEESI_SI_EEESC_SE_Li256ELb1ELb1ELb0ELb0EEENS1_19SingleTileSchedulerILb1ELb0ELb1ELi128EEEEEEEEEvNT_6ParamsE,@"STO_CUDA_ENTRY STV_DEFAULT"
_ZN7cutlass13device_kernelIN5flash19enable_sm80_to_sm89INS1_16FlashAttnFwdSm80INS1_25CollectiveMainloopFwdSm80ILi8ELi1ELb0EN4cute5tupleIJNS5_1CILi128EEENS7_ILi32EEENS7_ILi256EEEEEELi256ENS_10bfloat16_tEfNS_4arch4Sm80ELb0ELb1ELb0ELb1ELb0ELb1ELb1ELb0EEENS1_21CollectiveEpilogueFwdINS6_IJS8_SA_S9_EEENS6_IJNS7_ILi1EEESI_SI_EEESC_SE_Li256ELb1ELb1ELb0ELb0EEENS1_19SingleTileSchedulerILb1ELb0ELb1ELi128EEEEEEEEEvNT_6ParamsE:
[----:B------:R-:W-:Y:S01]  /*0000*/  LDC R1, c[0x0][0x37c] ;  /* 0x0000df00ff017b82 */ /* 0x000fe20000000800 */
[----:B------:R-:W-:Y:S05]  /*0010*/  EXIT ;  /* 0x000000000000794d */ /* 0x000fea0003800000 */
.L_x_23:
        /* <DEDUP_REMOVED lines=14> */
.L_x_59:


//--------------------- .text._ZN7cutlass13device_kernelIN5flash19enable_sm80_to_sm89INS1_16FlashAttnFwdSm80INS1_25CollectiveMainloopFwdSm80ILi8ELi1ELb1EN4cute5tupleIJNS5_1CILi128EEENS7_ILi64EEENS7_ILi256EEEEEELi256ENS_10bfloat16_tEfNS_4arch4Sm80ELb1ELb0ELb0ELb0ELb0ELb0ELb1ELb0EEENS1_21CollectiveEpilogueFwdINS6_IJS8_SA_S9_EEENS6_IJNS7_ILi1EEESI_SI_EEESC_SE_Li256ELb0ELb1ELb0ELb0EEENS1_30DynamicPersistentTileSchedulerILi256ELi256ELb0ELb1ELb0EEEEEEEEEvNT_6ParamsE --------------------------
	.section	.text._ZN7cutlass13device_kernelIN5flash19enable_sm80_to_sm89INS1_16FlashAttnFwdSm80INS1_25CollectiveMainloopFwdSm80ILi8ELi1ELb1EN4cute5tupleIJNS5_1CILi128EEENS7_ILi64EEENS7_ILi256EEEEEELi256ENS_10bfloat16_tEfNS_4arch4Sm80ELb1ELb0ELb0ELb0ELb0ELb0ELb1ELb0EEENS1_21CollectiveEpilogueFwdINS6_IJS8_SA_S9_EEENS6_IJNS7_ILi1EEESI_SI_EEESC_SE_Li256ELb0ELb1ELb0ELb0EEENS1_30DynamicPersistentTileSchedulerILi256ELi256ELb0ELb1ELb0EEEEEEEEEvNT_6ParamsE,"ax",@progbits
	.align	128
.text._ZN7cutlass13device_kernelIN5flash19enable_sm80_to_sm89INS1_16FlashAttnFwdSm80INS1_25CollectiveMainloopFwdSm80ILi8ELi1ELb1EN4cute5tupleIJNS5_1CILi128EEENS7_ILi64EEENS7_ILi256EEEEEELi256ENS_10bfloat16_tEfNS_4arch4Sm80ELb1ELb0ELb0ELb0ELb0ELb0ELb1ELb0EEENS1_21CollectiveEpilogueFwdINS6_IJS8_SA_S9_EEENS6_IJNS7_ILi1EEESI_SI_EEESC_SE_Li256ELb0ELb1ELb0ELb0EEENS1_30DynamicPersistentTileSchedulerILi256ELi256ELb0ELb1ELb0EEEEEEEEEvNT_6ParamsE:
        .type           _ZN7cutlass13device_kernelIN5flash19enable_sm80_to_sm89INS1_16FlashAttnFwdSm80INS1_25CollectiveMainloopFwdSm80ILi8ELi1ELb1EN4cute5tupleIJNS5_1CILi128EEENS7_ILi64EEENS7_ILi256EEEEEELi256ENS_10bfloat16_tEfNS_4arch4Sm80ELb1ELb0ELb0ELb0ELb0ELb0ELb1ELb0EEENS1_21CollectiveEpilogueFwdINS6_IJS8_SA_S9_EEENS6_IJNS7_ILi1EEESI_SI_EEESC_SE_Li256ELb0ELb1ELb0ELb0EEENS1_30DynamicPersistentTileSchedulerILi256ELi256ELb0ELb1ELb0EEEEEEEEEvNT_6ParamsE,@function
        .size           _ZN7cutlass13device_kernelIN5flash19enable_sm80_to_sm89INS1_16FlashAttnFwdSm80INS1_25CollectiveMainloopFwdSm80ILi8ELi1ELb1EN4cute5tupleIJNS5_1CILi128EEENS7_ILi64EEENS7_ILi256EEEEEELi256ENS_10bfloat16_tEfNS_4arch4Sm80ELb1ELb0ELb0ELb0ELb0ELb0ELb1ELb0EEENS1_21CollectiveEpilogueFwdINS6_IJS8_SA_S9_EEENS6_IJNS7_ILi1EEESI_SI_EEESC_SE_Li256ELb0ELb1ELb0ELb0EEENS1_30DynamicPersistentTileSchedulerILi256ELi256ELb0ELb1ELb0EEEEEEEEEvNT_6ParamsE,(.L_x_60 - _ZN7cutlass13device_kernelIN5flash19enable_sm80_to_sm89INS1_16FlashAttnFwdSm80INS1_25CollectiveMainloopFwdSm80ILi8ELi1ELb1EN4cute5tupleIJNS5_1CILi128EEENS7_ILi64EEENS7_ILi256EEEEEELi256ENS_10bfloat16_tEfNS_4arch4Sm80ELb1ELb0ELb0ELb0ELb0ELb0ELb1ELb0EEENS1_21CollectiveEpilogueFwdINS6_IJS8_SA_S9_EEENS6_IJNS7_ILi1EEESI_SI_EEESC_SE_Li256ELb0ELb1ELb0ELb0EEENS1_30DynamicPersistentTileSchedulerILi256ELi256ELb0ELb1ELb0EEEEEEEEEvNT_6ParamsE)
        .other          _ZN7cutlass13device_kernelIN5flash19enable_sm80_to_sm89INS1_16FlashAttnFwdSm80INS1_25CollectiveMainloopFwdSm80ILi8ELi1ELb1EN4cute5tupleIJNS5_1CILi128EEENS7_ILi64EEENS7_ILi256EEEEEELi256ENS_10bfloat16_tEfNS_4arch4Sm80ELb1ELb0ELb0ELb0ELb0ELb0ELb1ELb0EEENS1_21CollectiveEpilogueFwdINS6_IJS8_SA_S9_EEENS6_IJNS7_ILi1EEESI_SI_EEESC_SE_Li256ELb0ELb1ELb0ELb0EEENS1_30DynamicPersistentTileSchedulerILi256ELi256ELb0ELb1ELb0EEEEEEEEEvNT_6ParamsE,@"STO_CUDA_ENTRY STV_DEFAULT"
_ZN7cutlass13device_kernelIN5flash19enable_sm80_to_sm89INS1_16FlashAttnFwdSm80INS1_25CollectiveMainloopFwdSm80ILi8ELi1ELb1EN4cute5tupleIJNS5_1CILi128EEENS7_ILi64EEENS7_ILi256EEEEEELi256ENS_10bfloat16_tEfNS_4arch4Sm80ELb1ELb0ELb0ELb0ELb0ELb0ELb1ELb0EEENS1_21CollectiveEpilogueFwdINS6_IJS8_SA_S9_EEENS6_IJNS7_ILi1EEESI_SI_EEESC_SE_Li256ELb0ELb1ELb0ELb0EEENS1_30DynamicPersistentTileSchedulerILi256ELi256ELb0ELb1ELb0EEEEEEEEEvNT_6ParamsE:
[----:B------:R-:W-:Y:S01]  /*0000*/  LDC R1, c[0x0][0x37c] ;  /* 0x0000df00ff017b82 */ /* 0x000fe20000000800 */
[----:B------:R-:W-:Y:S05]  /*0010*/  EXIT ;  /* 0x000000000000794d */ /* 0x000fea0003800000 */
.L_x_24:
        /* <DEDUP_REMOVED lines=14> */
.L_x_60:


//--------------------- .text._ZN7cutlass13device_kernelIN5flash19enable_sm80_to_sm89INS1_16FlashAttnFwdSm80INS1_25CollectiveMainloopFwdSm80ILi8ELi1ELb1EN4cute5tupleIJNS5_1CILi128EEENS7_ILi64EEENS7_ILi256EEEEEELi256ENS_10bfloat16_tEfNS_4arch4Sm80ELb1ELb0ELb0ELb1ELb0ELb0ELb1ELb0EEENS1_21CollectiveEpilogueFwdINS6_IJS8_SA_S9_EEENS6_IJNS7_ILi1EEESI_SI_EEESC_SE_Li256ELb1ELb1ELb0ELb0EEENS1_19SingleTileSchedulerILb1ELb0ELb1ELi128EEEEEEEEEvNT_6ParamsE --------------------------
	.section	.text._ZN7cutlass13device_kernelIN5flash19enable_sm80_to_sm89INS1_16FlashAttnFwdSm80INS1_25CollectiveMainloopFwdSm80ILi8ELi1ELb1EN4cute5tupleIJNS5_1CILi128EEENS7_ILi64EEENS7_ILi256EEEEEELi256ENS_10bfloat16_tEfNS_4arch4Sm80ELb1ELb0ELb0ELb1ELb0ELb0ELb1ELb0EEENS1_21CollectiveEpilogueFwdINS6_IJS8_SA_S9_EEENS6_IJNS7_ILi1EEESI_SI_EEESC_SE_Li256ELb1ELb1ELb0ELb0EEENS1_19SingleTileSchedulerILb1ELb0ELb1ELi128EEEEEEEEEvNT_6ParamsE,"ax",@progbits
	.align	128
.text._ZN7cutlass13device_kernelIN5flash19enable_sm80_to_sm89INS1_16FlashAttnFwdSm80INS1_25CollectiveMainloopFwdSm80ILi8ELi1ELb1EN4cute5tupleIJNS5_1CILi128EEENS7_ILi64EEENS7_ILi256EEEEEELi256ENS_10bfloat16_tEfNS_4arch4Sm80ELb1ELb0ELb0ELb1ELb0ELb0ELb1ELb0EEENS1_21CollectiveEpilogueFwdINS6_IJS8_SA_S9_EEENS6_IJNS7_ILi1EEESI_SI_EEESC_SE_Li256ELb1ELb1ELb0ELb0EEENS1_19SingleTileSchedulerILb1ELb0ELb1ELi128EEEEEEEEEvNT_6ParamsE:
        .type           _ZN7cutlass13device_kernelIN5flash19enable_sm80_to_sm89INS1_16FlashAttnFwdSm80INS1_25CollectiveMainloopFwdSm80ILi8ELi1ELb1EN4cute5tupleIJNS5_1CILi128EEENS7_ILi64EEENS7_ILi256EEEEEELi256ENS_10bfloat16_tEfNS_4arch4Sm80ELb1ELb0ELb0ELb1ELb0ELb0ELb1ELb0EEENS1_21CollectiveEpilogueFwdINS6_IJS8_SA_S9_EEENS6_IJNS7_ILi1EEESI_SI_EEESC_SE_Li256ELb1ELb1ELb0ELb0EEENS1_19SingleTileSchedulerILb1ELb0ELb1ELi128EEEEEEEEEvNT_6ParamsE,@function
        .size           _ZN7cutlass13device_kernelIN5flash19enable_sm80_to_sm89INS1_16FlashAttnFwdSm80INS1_25CollectiveMainloopFwdSm80ILi8ELi1ELb1EN4cute5tupleIJNS5_1CILi128EEENS7_ILi64EEENS7_ILi256EEEEEELi256ENS_10bfloat16_tEfNS_4arch4Sm80ELb1ELb0ELb0ELb1ELb0ELb0ELb1ELb0EEENS1_21CollectiveEpilogueFwdINS6_IJS8_SA_S9_EEENS6_IJNS7_ILi1EEESI_SI_EEESC_SE_Li256ELb1ELb1ELb0ELb0EEENS1_19SingleTileSchedulerILb1ELb0ELb1ELi128EEEEEEEEEvNT_6ParamsE,(.L_x_61 - _ZN7cutlass13device_kernelIN5flash19enable_sm80_to_sm89INS1_16FlashAttnFwdSm80INS1_25CollectiveMainloopFwdSm80ILi8ELi1ELb1EN4cute5tupleIJNS5_1CILi128EEENS7_ILi64EEENS7_ILi256EEEEEELi256ENS_10bfloat16_tEfNS_4arch4Sm80ELb1ELb0ELb0ELb1ELb0ELb0ELb1ELb0EEENS1_21CollectiveEpilogueFwdINS6_IJS8_SA_S9_EEENS6_IJNS7_ILi1EEESI_SI_EEESC_SE_Li256ELb1ELb1ELb0ELb0EEENS1_19SingleTileSchedulerILb1ELb0ELb1ELi128EEEEEEEEEvNT_6ParamsE)
        .other          _ZN7cutlass13device_kernelIN5flash19enable_sm80_to_sm89INS1_16FlashAttnFwdSm80INS1_25CollectiveMainloopFwdSm80ILi8ELi1ELb1EN4cute5tupleIJNS5_1CILi128EEENS7_ILi64EEENS7_ILi256EEEEEELi256ENS_10bfloat16_tEfNS_4arch4Sm80ELb1ELb0ELb0ELb1ELb0ELb0ELb1ELb0EEENS1_21CollectiveEpilogueFwdINS6_IJS8_SA_S9_EEENS6_IJNS7_ILi1EEESI_SI_EEESC_SE_Li256ELb1ELb1ELb0ELb0EEENS1_19SingleTileSchedulerILb1ELb0ELb1ELi128EEEEEEEEEvNT_6ParamsE,@"STO_CUDA_ENTRY STV_DEFAULT"
_ZN7cutlass13device_kernelIN5flash19enable_sm80_to_sm89INS1_16FlashAttnFwdSm80INS1_25CollectiveMainloopFwdSm80ILi8ELi1ELb1EN4cute5tupleIJNS5_1CILi128EEENS7_ILi64EEENS7_ILi256EEEEEELi256ENS_10bfloat16_tEfNS_4arch4Sm80ELb1ELb0ELb0ELb1ELb0ELb0ELb1ELb0EEENS1_21CollectiveEpilogueFwdINS6_IJS8_SA_S9_EEENS6_IJNS7_ILi1EEESI_SI_EEESC_SE_Li256ELb1ELb1ELb0ELb0EEENS1_19SingleTileSchedulerILb1ELb0ELb1ELi128EEEEEEEEEvNT_6ParamsE:
[----:B------:R-:W-:Y:S01]  /*0000*/  LDC R1, c[0x0][0x37c] ;  /* 0x0000df00ff017b82 */ /* 0x000fe20000000800 */
[----:B------:R-:W-:Y:S05]  /*0010*/  EXIT ;  /* 0x000000000000794d */ /* 0x000fea0003800000 */
.L_x_25:
        /* <DEDUP_REMOVED lines=14> */
.L_x_61:


//--------------------- .text._ZN7cutlass13device_kernelIN5flash19enable_sm80_to_sm89INS1_16FlashAttnFwdSm80INS1_25CollectiveMainloopFwdSm80ILi8ELi1ELb0EN4cute5tupleIJNS5_1CILi128EEENS7_ILi32EEENS7_ILi256EEEEEELi256ENS_10bfloat16_tEfNS_4arch4Sm80ELb1ELb0ELb0ELb1ELb0ELb1ELb1ELb0EEENS1_21CollectiveEpilogueFwdINS6_IJS8_SA_S9_EEENS6_IJNS7_ILi1EEESI_SI_EEESC_SE_Li256ELb1ELb1ELb0ELb0EEENS1_19SingleTileSchedulerILb1ELb0ELb1ELi128EEEEEEEEEvNT_6ParamsE --------------------------
	.section	.text._ZN7cutlass13device_kernelIN5flash19enable_sm80_to_sm89INS1_16FlashAttnFwdSm80INS1_25CollectiveMainloopFwdSm80ILi8ELi1ELb0EN4cute5tupleIJNS5_1CILi128EEENS7_ILi32EEENS7_ILi256EEEEEELi256ENS_10bfloat16_tEfNS_4arch4Sm80ELb1ELb0ELb0ELb1ELb0ELb1ELb1ELb0EEENS1_21CollectiveEpilogueFwdINS6_IJS8_SA_S9_EEENS6_IJNS7_ILi1EEESI_SI_EEESC_SE_Li256ELb1ELb1ELb0ELb0EEENS1_19SingleTileSchedulerILb1ELb0ELb1ELi128EEEEEEEEEvNT_6ParamsE,"ax",@progbits
	.align	128
.text._ZN7cutlass13device_kernelIN5flash19enable_sm80_to_sm89INS1_16FlashAttnFwdSm80INS1_25CollectiveMainloopFwdSm80ILi8ELi1ELb0EN4cute5tupleIJNS5_1CILi128EEENS7_ILi32EEENS7_ILi256EEEEEELi256ENS_10bfloat16_tEfNS_4arch4Sm80ELb1ELb0ELb0ELb1ELb0ELb1ELb1ELb0EEENS1_21CollectiveEpilogueFwdINS6_IJS8_SA_S9_EEENS6_IJNS7_ILi1EEESI_SI_EEESC_SE_Li256ELb1ELb1ELb0ELb0EEENS1_19SingleTileSchedulerILb1ELb0ELb1ELi128EEEEEEEEEvNT_6ParamsE:
        .type           _ZN7cutlass13device_kernelIN5flash19enable_sm80_to_sm89INS1_16FlashAttnFwdSm80INS1_25CollectiveMainloopFwdSm80ILi8ELi1ELb0EN4cute5tupleIJNS5_1CILi128EEENS7_ILi32EEENS7_ILi256EEEEEELi256ENS_10bfloat16_tEfNS_4arch4Sm80ELb1ELb0ELb0ELb1ELb0ELb1ELb1ELb0EEENS1_21CollectiveEpilogueFwdINS6_IJS8_SA_S9_EEENS6_IJNS7_ILi1EEESI_SI_EEESC_SE_Li256ELb1ELb1ELb0ELb0EEENS1_19SingleTileSchedulerILb1ELb0ELb1ELi128EEEEEEEEEvNT_6ParamsE,@function
        .size           _ZN7cutlass13device_kernelIN5flash19enable_sm80_to_sm89INS1_16FlashAttnFwdSm80INS1_25CollectiveMainloopFwdSm80ILi8ELi1ELb0EN4cute5tupleIJNS5_1CILi128EEENS7_ILi32EEENS7_ILi256EEEEEELi256ENS_10bfloat16_tEfNS_4arch4Sm80ELb1ELb0ELb0ELb1ELb0ELb1ELb1ELb0EEENS1_21CollectiveEpilogueFwdINS6_IJS8_SA_S9_EEENS6_IJNS7_ILi1EEESI_SI_EEESC_SE_Li256ELb1ELb1ELb0ELb0EEENS1_19SingleTileSchedulerILb1ELb0ELb1ELi128EEEEEEEEEvNT_6ParamsE,(.L_x_62 - _ZN7cutlass13device_kernelIN5flash19enable_sm80_to_sm89INS1_16FlashAttnFwdSm80INS1_25CollectiveMainloopFwdSm80ILi8ELi1ELb0EN4cute5tupleIJNS5_1CILi128EEENS7_ILi32EEENS7_ILi256EEEEEELi256ENS_10bfloat16_tEfNS_4arch4Sm80ELb1ELb0ELb0ELb1ELb0ELb1ELb1ELb0EEENS1_21CollectiveEpilogueFwdINS6_IJS8_SA_S9_EEENS6_IJNS7_ILi1EEESI_SI_EEESC_SE_Li256ELb1ELb1ELb0ELb0EEENS1_19SingleTileSchedulerILb1ELb0ELb1ELi128EEEEEEEEEvNT_6ParamsE)
        .other          _ZN7cutlass13device_kernelIN5flash19enable_sm80_to_sm89INS1_16FlashAttnFwdSm80INS1_25CollectiveMainloopFwdSm80ILi8ELi1ELb0EN4cute5tupleIJNS5_1CILi128EEENS7_ILi32EEENS7_ILi256EEEEEELi256ENS_10bfloat16_tEfNS_4arch4Sm80ELb1ELb0ELb0ELb1ELb0ELb1ELb1ELb0EEENS1_21CollectiveEpilogueFwdINS6_IJS8_SA_S9_EEENS6_IJNS7_ILi1EEESI_SI_EEESC_SE_Li256ELb1ELb1ELb0ELb0EEENS1_19SingleTileSchedulerILb1ELb0ELb1ELi128EEEEEEEEEvNT_6ParamsE,@"STO_CUDA_ENTRY STV_DEFAULT"
_ZN7cutlass13device_kernelIN5flash19enable_sm80_to_sm89INS1_16FlashAttnFwdSm80INS1_25CollectiveMainloopFwdSm80ILi8ELi1ELb0EN4cute5tupleIJNS5_1CILi128EEENS7_ILi32EEENS7_ILi256EEEEEELi256ENS_10bfloat16_tEfNS_4arch4Sm80ELb1ELb0ELb0ELb1ELb0ELb1ELb1ELb0EEENS1_21CollectiveEpilogueFwdINS6_IJS8_SA_S9_EEENS6_IJNS7_ILi1EEESI_SI_EEESC_SE_Li256ELb1ELb1ELb0ELb0EEENS1_19SingleTileSchedulerILb1ELb0ELb1ELi128EEEEEEEEEvNT_6ParamsE:
[----:B------:R-:W-:Y:S01]  /*0000*/  LDC R1, c[0x0][0x37c] ;  /* 0x0000df00ff017b82 */ /* 0x000fe20000000800 */
[----:B------:R-:W-:Y:S05]  /*0010*/  EXIT ;  /* 0x000000000000794d */ /* 0x000fea0003800000 */
.L_x_26:
        /* <DEDUP_REMOVED lines=14> */
.L_x_62:


//--------------------- .text._ZN7cutlass13device_kernelIN5flash19enable_sm80_to_sm89INS1_16FlashAttnFwdSm80INS1_25CollectiveMainloopFwdSm80ILi8ELi1ELb0EN4cute5tupleIJNS5_1CILi128EEENS7_ILi96EEENS7_ILi256EEEEEELi256ENS_10bfloat16_tEfNS_4arch4Sm80ELb0ELb0ELb0ELb0ELb0ELb0ELb1ELb0EEENS1_21CollectiveEpilogueFwdINS6_IJS8_SA_S9_EEENS6_IJNS7_ILi1EEESI_SI_EEESC_SE_Li256ELb0ELb1ELb0ELb0EEENS1_19SingleTileSchedulerILb0ELb0ELb1ELi128EEEEEEEEEvNT_6ParamsE --------------------------
	.section	.text._ZN7cutlass13device_kernelIN5flash19enable_sm80_to_sm89INS1_16FlashAttnFwdSm80INS1_25CollectiveMainloopFwdSm80ILi8ELi1ELb0EN4cute5tupleIJNS5_1CILi128EEENS7_ILi96EEENS7_ILi256EEEEEELi256ENS_10bfloat16_tEfNS_4arch4Sm80ELb0ELb0ELb0ELb0ELb0ELb0ELb1ELb0EEENS1_21CollectiveEpilogueFwdINS6_IJS8_SA_S9_EEENS6_IJNS7_ILi1EEESI_SI_EEESC_SE_Li256ELb0ELb1ELb0ELb0EEENS1_19SingleTileSchedulerILb0ELb0ELb1ELi128EEEEEEEEEvNT_6ParamsE,"ax",@progbits
	.align	128
.text._ZN7cutlass13device_kernelIN5flash19enable_sm80_to_sm89INS1_16FlashAttnFwdSm80INS1_25CollectiveMainloopFwdSm80ILi8ELi1ELb0EN4cute5tupleIJNS5_1CILi128EEENS7_ILi96EEENS7_ILi256EEEEEELi256ENS_10bfloat16_tEfNS_4arch4Sm80ELb0ELb0ELb0ELb0ELb0ELb0ELb1ELb0EEENS1_21CollectiveEpilogueFwdINS6_IJS8_SA_S9_EEENS6_IJNS7_ILi1EEESI_SI_EEESC_SE_Li256ELb0ELb1ELb0ELb0EEENS1_19SingleTileSchedulerILb0ELb0ELb1ELi128EEEEEEEEEvNT_6ParamsE:
        .type           _ZN7cutlass13device_kernelIN5flash19enable_sm80_to_sm89INS1_16FlashAttnFwdSm80INS1_25CollectiveMainloopFwdSm80ILi8ELi1ELb0EN4cute5tupleIJNS5_1CILi128EEENS7_ILi96EEENS7_ILi256EEEEEELi256ENS_10bfloat16_tEfNS_4arch4Sm80ELb0ELb0ELb0ELb0ELb0ELb0ELb1ELb0EEENS1_21CollectiveEpilogueFwdINS6_IJS8_SA_S9_EEENS6_IJNS7_ILi1EEESI_SI_EEESC_SE_Li256ELb0ELb1ELb0ELb0EEENS1_19SingleTileSchedulerILb0ELb0ELb1ELi128EEEEEEEEEvNT_6ParamsE,@function
        .size           _ZN7cutlass13device_kernelIN5flash19enable_sm80_to_sm89INS1_16FlashAttnFwdSm80INS1_25CollectiveMainloopFwdSm80ILi8ELi1ELb0EN4cute5tupleIJNS5_1CILi128EEENS7_ILi96EEENS7_ILi256EEEEEELi256ENS_10bfloat16_tEfNS_4arch4Sm80ELb0ELb0ELb0ELb0ELb0ELb0ELb1ELb0EEENS1_21CollectiveEpilogueFwdINS6_IJS8_SA_S9_EEENS6_IJNS7_ILi1EEESI_SI_EEESC_SE_Li256ELb0ELb1ELb0ELb0EEENS1_19SingleTileSchedulerILb0ELb0ELb1ELi128EEEEEEEEEvNT_6ParamsE,(.L_x_63 - _ZN7cutlass13device_kernelIN5flash19enable_sm80_to_sm89INS1_16FlashAttnFwdSm80INS1_25CollectiveMainloopFwdSm80ILi8ELi1ELb0EN4cute5tupleIJNS5_1CILi128EEENS7_ILi96EEENS7_ILi256EEEEEELi256ENS_10bfloat16_tEfNS_4arch4Sm80ELb0ELb0ELb0ELb0ELb0ELb0ELb1ELb0EEENS1_21CollectiveEpilogueFwdINS6_IJS8_SA_S9_EEENS6_IJNS7_ILi1EEESI_SI_EEESC_SE_Li256ELb0ELb1ELb0ELb0EEENS1_19SingleTileSchedulerILb0ELb0ELb1ELi128EEEEEEEEEvNT_6ParamsE)
        .other          _ZN7cutlass13device_kernelIN5flash19enable_sm80_to_sm89INS1_16FlashAttnFwdSm80INS1_25CollectiveMainloopFwdSm80ILi8ELi1ELb0EN4cute5tupleIJNS5_1CILi128EEENS7_ILi96EEENS7_ILi256EEEEEELi256ENS_10bfloat16_tEfNS_4arch4Sm80ELb0ELb0ELb0ELb0ELb0ELb0ELb1ELb0EEENS1_21CollectiveEpilogueFwdINS6_IJS8_SA_S9_EEENS6_IJNS7_ILi1EEESI_SI_EEESC_SE_Li256ELb0ELb1ELb0ELb0EEENS1_19SingleTileSchedulerILb0ELb0ELb1ELi128EEEEEEEEEvNT_6ParamsE,@"STO_CUDA_ENTRY STV_DEFAULT"
_ZN7cutlass13device_kernelIN5flash19enable_sm80_to_sm89INS1_16FlashAttnFwdSm80INS1_25CollectiveMainloopFwdSm80ILi8ELi1ELb0EN4cute5tupleIJNS5_1CILi128EEENS7_ILi96EEENS7_ILi256EEEEEELi256ENS_10bfloat16_tEfNS_4arch4Sm80ELb0ELb0ELb0ELb0ELb0ELb0ELb1ELb0EEENS1_21CollectiveEpilogueFwdINS6_IJS8_SA_S9_EEENS6_IJNS7_ILi1EEESI_SI_EEESC_SE_Li256ELb0ELb1ELb0ELb0EEENS1_19SingleTileSchedulerILb0ELb0ELb1ELi128EEEEEEEEEvNT_6ParamsE:
[----:B------:R-:W-:Y:S01]  /*0000*/  LDC R1, c[0x0][0x37c] ;  /* 0x0000df00ff017b82 */ /* 0x000fe20000000800 */
[----:B------:R-:W-:Y:S05]  /*0010*/  EXIT ;  /* 0x000000000000794d */ /* 0x000fea0003800000 */
.L_x_27:
        /* <DEDUP_REMOVED lines=14> */
.L_x_63:


//--------------------- .text._ZN7cutlass13device_kernelIN5flash19enable_sm80_to_sm89INS1_16FlashAttnFwdSm80INS1_25CollectiveMainloopFwdSm80ILi8ELi1ELb0EN4cute5tupleIJNS5_1CILi128EEENS7_ILi96EEENS7_ILi256EEEEEELi256ENS_10bfloat16_tEfNS_4arch4Sm80ELb0ELb0ELb0ELb1ELb0ELb0ELb1ELb0EEENS1_21CollectiveEpilogueFwdINS6_IJS8_SA_S9_EEENS6_IJNS7_ILi1EEESI_SI_EEESC_SE_Li256ELb1ELb1ELb0ELb0EEENS1_19SingleTileSchedulerILb1ELb0ELb1ELi128EEEEEEEEEvNT_6ParamsE --------------------------
	.section	.text._ZN7cutlass13device_kernelIN5flash19enable_sm80_to_sm89INS1_16FlashAttnFwdSm80INS1_25CollectiveMainloopFwdSm80ILi8ELi1ELb0EN4cute5tupleIJNS5_1CILi128EEENS7_ILi96EEENS7_ILi256EEEEEELi256ENS_10bfloat16_tEfNS_4arch4Sm80ELb0ELb0ELb0ELb1ELb0ELb0ELb1ELb0EEENS1_21CollectiveEpilogueFwdINS6_IJS8_SA_S9_EEENS6_IJNS7_ILi1EEESI_SI_EEESC_SE_Li256ELb1ELb1ELb0ELb0EEENS1_19SingleTileSchedulerILb1ELb0ELb1ELi128EEEEEEEEEvNT_6ParamsE,"ax",@progbits
	.align	128
.text._ZN7cutlass13device_kernelIN5flash19enable_sm80_to_sm89INS1_16FlashAttnFwdSm80INS1_25CollectiveMainloopFwdSm80ILi8ELi1ELb0EN4cute5tupleIJNS5_1CILi128EEENS7_ILi96EEENS7_ILi256EEEEEELi256ENS_10bfloat16_tEfNS_4arch4Sm80ELb0ELb0ELb0ELb1ELb0ELb0ELb1ELb0EEENS1_21CollectiveEpilogueFwdINS6_IJS8_SA_S9_EEENS6_IJNS7_ILi1EEESI_SI_EEESC_SE_Li256ELb1ELb1ELb0ELb0EEENS1_19SingleTileSchedulerILb1ELb0ELb1ELi128EEEEEEEEEvNT_6ParamsE:
        .type           _ZN7cutlass13device_kernelIN5flash19enable_sm80_to_sm89INS1_16FlashAttnFwdSm80INS1_25CollectiveMainloopFwdSm80ILi8ELi1ELb0EN4cute5tupleIJNS5_1CILi128EEENS7_ILi96EEENS7_ILi256EEEEEELi256ENS_10bfloat16_tEfNS_4arch4Sm80ELb0ELb0ELb0ELb1ELb0ELb0ELb1ELb0EEENS1_21CollectiveEpilogueFwdINS6_IJS8_SA_S9_EEENS6_IJNS7_ILi1EEESI_SI_EEESC_SE_Li256ELb1ELb1ELb0ELb0EEENS1_19SingleTileSchedulerILb1ELb0ELb1ELi128EEEEEEEEEvNT_6ParamsE,@function
        .size           _ZN7cutlass13device_kernelIN5flash19enable_sm80_to_sm89INS1_16FlashAttnFwdSm80INS1_25CollectiveMainloopFwdSm80ILi8ELi1ELb0EN4cute5tupleIJNS5_1CILi128EEENS7_ILi96EEENS7_ILi256EEEEEELi256ENS_10bfloat16_tEfNS_4arch4Sm80ELb0ELb0ELb0ELb1ELb0ELb0ELb1ELb0EEENS1_21CollectiveEpilogueFwdINS6_IJS8_SA_S9_EEENS6_IJNS7_ILi1EEESI_SI_EEESC_SE_Li256ELb1ELb1ELb0ELb0EEENS1_19SingleTileSchedulerILb1ELb0ELb1ELi128EEEEEEEEEvNT_6ParamsE,(.L_x_64 - _ZN7cutlass13device_kernelIN5flash19enable_sm80_to_sm89INS1_16FlashAttnFwdSm80INS1_25CollectiveMainloopFwdSm80ILi8ELi1ELb0EN4cute5tupleIJNS5_1CILi128EEENS7_ILi96EEENS7_ILi256EEEEEELi256ENS_10bfloat16_tEfNS_4arch4Sm80ELb0ELb0ELb0ELb1ELb0ELb0ELb1ELb0EEENS1_21CollectiveEpilogueFwdINS6_IJS8_SA_S9_EEENS6_IJNS7_ILi1EEESI_SI_EEESC_SE_Li256ELb1ELb1ELb0ELb0EEENS1_19SingleTileSchedulerILb1ELb0ELb1ELi128EEEEEEEEEvNT_6ParamsE)
        .other          _ZN7cutlass13device_kernelIN5flash19enable_sm80_to_sm89INS1_16FlashAttnFwdSm80INS1_25CollectiveMainloopFwdSm80ILi8ELi1ELb0EN4cute5tupleIJNS5_1CILi128EEENS7_ILi96EEENS7_ILi256EEEEEELi256ENS_10bfloat16_tEfNS_4arch4Sm80ELb0ELb0ELb0ELb1ELb0ELb0ELb1ELb0EEENS1_21CollectiveEpilogueFwdINS6_IJS8_SA_S9_EEENS6_IJNS7_ILi1EEESI_SI_EEESC_SE_Li256ELb1ELb1ELb0ELb0EEENS1_19SingleTileSchedulerILb1ELb0ELb1ELi128EEEEEEEEEvNT_6ParamsE,@"STO_CUDA_ENTRY STV_DEFAULT"
_ZN7cutlass13device_kernelIN5flash19enable_sm80_to_sm89INS1_16FlashAttnFwdSm80INS1_25CollectiveMainloopFwdSm80ILi8ELi1ELb0EN4cute5tupleIJNS5_1CILi128EEENS7_ILi96EEENS7_ILi256EEEEEELi256ENS_10bfloat16_tEfNS_4arch4Sm80ELb0ELb0ELb0ELb1ELb0ELb0ELb1ELb0EEENS1_21CollectiveEpilogueFwdINS6_IJS8_SA_S9_EEENS6_IJNS7_ILi1EEESI_SI_EEESC_SE_Li256ELb1ELb1ELb0ELb0EEENS1_19SingleTileSchedulerILb1ELb0ELb1ELi128EEEEEEEEEvNT_6ParamsE:
[----:B------:R-:W-:Y:S01]  /*0000*/  LDC R1, c[0x0][0x37c] ;  /* 0x0000df00ff017b82 */ /* 0x000fe20000000800 */
[----:B------:R-:W-:Y:S05]  /*0010*/  EXIT ;  /* 0x000000000000794d */ /* 0x000fea0003800000 */
.L_x_28:
        /* <DEDUP_REMOVED lines=14> */
.L_x_64:


//--------------------- .text._ZN7cutlass13device_kernelIN5flash19enable_sm80_to_sm89INS1_16FlashAttnFwdSm80INS1_25CollectiveMainloopFwdSm80ILi8ELi1ELb0EN4cute5tupleIJNS5_1CILi128EEENS7_ILi48EEENS7_ILi256EEEEEELi256ENS_10bfloat16_tEfNS_4arch4Sm80ELb0ELb0ELb0ELb1ELb0ELb1ELb1ELb0EEENS1_21CollectiveEpilogueFwdINS6_IJS8_SA_S9_EEENS6_IJNS7_ILi1EEESI_SI_EEESC_SE_Li256ELb1ELb1ELb0ELb0EEENS1_19SingleTileSchedulerILb1ELb0ELb1ELi128EEEEEEEEEvNT_6ParamsE --------------------------
	.section	.text._ZN7cutlass13device_kernelIN5flash19enable_sm80_to_sm89INS1_16FlashAttnFwdSm80INS1_25CollectiveMainloopFwdSm80ILi8ELi1ELb0EN4cute5tupleIJNS5_1CILi128EEENS7_ILi48EEENS7_ILi256EEEEEELi256ENS_10bfloat16_tEfNS_4arch4Sm80ELb0ELb0ELb0ELb1ELb0ELb1ELb1ELb0EEENS1_21CollectiveEpilogueFwdINS6_IJS8_SA_S9_EEENS6_IJNS7_ILi1EEESI_SI_EEESC_SE_Li256ELb1ELb1ELb0ELb0EEENS1_19SingleTileSchedulerILb1ELb0ELb1ELi128EEEEEEEEEvNT_6ParamsE,"ax",@progbits
	.align	128
.text._ZN7cutlass13device_kernelIN5flash19enable_sm80_to_sm89INS1_16FlashAttnFwdSm80INS1_25CollectiveMainloopFwdSm80ILi8ELi1ELb0EN4cute5tupleIJNS5_1CILi128EEENS7_ILi48EEENS7_ILi256EEEEEELi256ENS_10bfloat16_tEfNS_4arch4Sm80ELb0ELb0ELb0ELb1ELb0ELb1ELb1ELb0EEENS1_21CollectiveEpilogueFwdINS6_IJS8_SA_S9_EEENS6_IJNS7_ILi1EEESI_SI_EEESC_SE_Li256ELb1ELb1ELb0ELb0EEENS1_19SingleTileSchedulerILb1ELb0ELb1ELi128EEEEEEEEEvNT_6ParamsE:
        .type           _ZN7cutlass13device_kernelIN5flash19enable_sm80_to_sm89INS1_16FlashAttnFwdSm80INS1_25CollectiveMainloopFwdSm80ILi8ELi1ELb0EN4cute5tupleIJNS5_1CILi128EEENS7_ILi48EEENS7_ILi256EEEEEELi256ENS_10bfloat16_tEfNS_4arch4Sm80ELb0ELb0ELb0ELb1ELb0ELb1ELb1ELb0EEENS1_21CollectiveEpilogueFwdINS6_IJS8_SA_S9_EEENS6_IJNS7_ILi1EEESI_SI_EEESC_SE_Li256ELb1ELb1ELb0ELb0EEENS1_19SingleTileSchedulerILb1ELb0ELb1ELi128EEEEEEEEEvNT_6ParamsE,@function
        .size           _ZN7cutlass13device_kernelIN5flash19enable_sm80_to_sm89INS1_16FlashAttnFwdSm80INS1_25CollectiveMainloopFwdSm80ILi8ELi1ELb0EN4cute5tupleIJNS5_1CILi128EEENS7_ILi48EEENS7_ILi256EEEEEELi256ENS_10bfloat16_tEfNS_4arch4Sm80ELb0ELb0ELb0ELb1ELb0ELb1ELb1ELb0EEENS1_21CollectiveEpilogueFwdINS6_IJS8_SA_S9_EEENS6_IJNS7_ILi1EEESI_SI_EEESC_SE_Li256ELb1ELb1ELb0ELb0EEENS1_19SingleTileSchedulerILb1ELb0ELb1ELi128EEEEEEEEEvNT_6ParamsE,(.L_x_65 - _ZN7cutlass13device_kernelIN5flash19enable_sm80_to_sm89INS1_16FlashAttnFwdSm80INS1_25CollectiveMainloopFwdSm80ILi8ELi1ELb0EN4cute5tupleIJNS5_1CILi128EEENS7_ILi48EEENS7_ILi256EEEEEELi256ENS_10bfloat16_tEfNS_4arch4Sm80ELb0ELb0ELb0ELb1ELb0ELb1ELb1ELb0EEENS1_21CollectiveEpilogueFwdINS6_IJS8_SA_S9_EEENS6_IJNS7_ILi1EEESI_SI_EEESC_SE_Li256ELb1ELb1ELb0ELb0EEENS1_19SingleTileSchedulerILb1ELb0ELb1ELi128EEEEEEEEEvNT_6ParamsE)
        .other          _ZN7cutlass13device_kernelIN5flash19enable_sm80_to_sm89INS1_16FlashAttnFwdSm80INS1_25CollectiveMainloopFwdSm80ILi8ELi1ELb0EN4cute5tupleIJNS5_1CILi128EEENS7_ILi48EEENS7_ILi256EEEEEELi256ENS_10bfloat16_tEfNS_4arch4Sm80ELb0ELb0ELb0ELb1ELb0ELb1ELb1ELb0EEENS1_21CollectiveEpilogueFwdINS6_IJS8_SA_S9_EEENS6_IJNS7_ILi1EEESI_SI_EEESC_SE_Li256ELb1ELb1ELb0ELb0EEENS1_19SingleTileSchedulerILb1ELb0ELb1ELi128EEEEEEEEEvNT_6ParamsE,@"STO_CUDA_ENTRY STV_DEFAULT"
_ZN7cutlass13device_kernelIN5flash19enable_sm80_to_sm89INS1_16FlashAttnFwdSm80INS1_25CollectiveMainloopFwdSm80ILi8ELi1ELb0EN4cute5tupleIJNS5_1CILi128EEENS7_ILi48EEENS7_ILi256EEEEEELi256ENS_10bfloat16_tEfNS_4arch4Sm80ELb0ELb0ELb0ELb1ELb0ELb1ELb1ELb0EEENS1_21CollectiveEpilogueFwdINS6_IJS8_SA_S9_EEENS6_IJNS7_ILi1EEESI_SI_EEESC_SE_Li256ELb1ELb1ELb0ELb0EEENS1_19SingleTileSchedulerILb1ELb0ELb1ELi128EEEEEEEEEvNT_6ParamsE:
[----:B------:R-:W-:Y:S01]  /*0000*/  LDC R1, c[0x0][0x37c] ;  /* 0x0000df00ff017b82 */ /* 0x000fe20000000800 */
[----:B------:R-:W-:Y:S05]  /*0010*/  EXIT ;  /* 0x000000000000794d */ /* 0x000fea0003800000 */
.L_x_29:
        /* <DEDUP_REMOVED lines=14> */
.L_x_65:


//--------------------- .text._ZN7cutlass13device_kernelIN5flash19enable_sm80_to_sm89INS1_16FlashAttnFwdSm80INS1_25CollectiveMainloopFwdSm80ILi8ELi1ELb0EN4cute5tupleIJNS5_1CILi128EEENS7_ILi64EEENS7_ILi256EEEEEELi256ENS_10bfloat16_tEfNS_4arch4Sm80ELb0ELb1ELb0ELb0ELb0ELb0ELb1ELb0EEENS1_21CollectiveEpilogueFwdINS6_IJS8_SA_S9_EEENS6_IJNS7_ILi1EEESI_SI_EEESC_SE_Li256ELb0ELb1ELb0ELb0EEENS1_19SingleTileSchedulerILb0ELb0ELb1ELi128EEEEEEEEEvNT_6ParamsE --------------------------
	.section	.text._ZN7cutlass13device_kernelIN5flash19enable_sm80_to_sm89INS1_16FlashAttnFwdSm80INS1_25CollectiveMainloopFwdSm80ILi8ELi1ELb0EN4cute5tupleIJNS5_1CILi128EEENS7_ILi64EEENS7_ILi256EEEEEELi256ENS_10bfloat16_tEfNS_4arch4Sm80ELb0ELb1ELb0ELb0ELb0ELb0ELb1ELb0EEENS1_21CollectiveEpilogueFwdINS6_IJS8_SA_S9_EEENS6_IJNS7_ILi1EEESI_SI_EEESC_SE_Li256ELb0ELb1ELb0ELb0EEENS1_19SingleTileSchedulerILb0ELb0ELb1ELi128EEEEEEEEEvNT_6ParamsE,"ax",@progbits
	.align	128
.text._ZN7cutlass13device_kernelIN5flash19enable_sm80_to_sm89INS1_16FlashAttnFwdSm80INS1_25CollectiveMainloopFwdSm80ILi8ELi1ELb0EN4cute5tupleIJNS5_1CILi128EEENS7_ILi64EEENS7_ILi256EEEEEELi256ENS_10bfloat16_tEfNS_4arch4Sm80ELb0ELb1ELb0ELb0ELb0ELb0ELb1ELb0EEENS1_21CollectiveEpilogueFwdINS6_IJS8_SA_S9_EEENS6_IJNS7_ILi1EEESI_SI_EEESC_SE_Li256ELb0ELb1ELb0ELb0EEENS1_19SingleTileSchedulerILb0ELb0ELb1ELi128EEEEEEEEEvNT_6ParamsE:
        .type           _ZN7cutlass13device_kernelIN5flash19enable_sm80_to_sm89INS1_16FlashAttnFwdSm80INS1_25CollectiveMainloopFwdSm80ILi8ELi1ELb0EN4cute5tupleIJNS5_1CILi128EEENS7_ILi64EEENS7_ILi256EEEEEELi256ENS_10bfloat16_tEfNS_4arch4Sm80ELb0ELb1ELb0ELb0ELb0ELb0ELb1ELb0EEENS1_21CollectiveEpilogueFwdINS6_IJS8_SA_S9_EEENS6_IJNS7_ILi1EEESI_SI_EEESC_SE_Li256ELb0ELb1ELb0ELb0EEENS1_19SingleTileSchedulerILb0ELb0ELb1ELi128EEEEEEEEEvNT_6ParamsE,@function
        .size           _ZN7cutlass13device_kernelIN5flash19enable_sm80_to_sm89INS1_16FlashAttnFwdSm80INS1_25CollectiveMainloopFwdSm80ILi8ELi1ELb0EN4cute5tupleIJNS5_1CILi128EEENS7_ILi64EEENS7_ILi256EEEEEELi256ENS_10bfloat16_tEfNS_4arch4Sm80ELb0ELb1ELb0ELb0ELb0ELb0ELb1ELb0EEENS1_21CollectiveEpilogueFwdINS6_IJS8_SA_S9_EEENS6_IJNS7_ILi1EEESI_SI_EEESC_SE_Li256ELb0ELb1ELb0ELb0EEENS1_19SingleTileSchedulerILb0ELb0ELb1ELi128EEEEEEEEEvNT_6ParamsE,(.L_x_66 - _ZN7cutlass13device_kernelIN5flash19enable_sm80_to_sm89INS1_16FlashAttnFwdSm80INS1_25CollectiveMainloopFwdSm80ILi8ELi1ELb0EN4cute5tupleIJNS5_1CILi128EEENS7_ILi64EEENS7_ILi256EEEEEELi256ENS_10bfloat16_tEfNS_4arch4Sm80ELb0ELb1ELb0ELb0ELb0ELb0ELb1ELb0EEENS1_21CollectiveEpilogueFwdINS6_IJS8_SA_S9_EEENS6_IJNS7_ILi1EEESI_SI_EEESC_SE_Li256ELb0ELb1ELb0ELb0EEENS1_19SingleTileSchedulerILb0ELb0ELb1ELi128EEEEEEEEEvNT_6ParamsE)
        .other          _ZN7cutlass13device_kernelIN5flash19enable_sm80_to_sm89INS1_16FlashAttnFwdSm80INS1_25CollectiveMainloopFwdSm80ILi8ELi1ELb0EN4cute5tupleIJNS5_1CILi128EEENS7_ILi64EEENS7_ILi256EEEEEELi256ENS_10bfloat16_tEfNS_4arch4Sm80ELb0ELb1ELb0ELb0ELb0ELb0ELb1ELb0EEENS1_21CollectiveEpilogueFwdINS6_IJS8_SA_S9_EEENS6_IJNS7_ILi1EEESI_SI_EEESC_SE_Li256ELb0ELb1ELb0ELb0EEENS1_19SingleTileSchedulerILb0ELb0ELb1ELi128EEEEEEEEEvNT_6ParamsE,@"STO_CUDA_ENTRY STV_DEFAULT"
_ZN7cutlass13device_kernelIN5flash19enable_sm80_to_sm89INS1_16FlashAttnFwdSm80INS1_25CollectiveMainloopFwdSm80ILi8ELi1ELb0EN4cute5tupleIJNS5_1CILi128EEENS7_ILi64EEENS7_ILi256EEEEEELi256ENS_10bfloat16_tEfNS_4arch4Sm80ELb0ELb1ELb0ELb0ELb0ELb0ELb1ELb0EEENS1_21CollectiveEpilogueFwdINS6_IJS8_SA_S9_EEENS6_IJNS7_ILi1EEESI_SI_EEESC_SE_Li256ELb0ELb1ELb0ELb0EEENS1_19SingleTileSchedulerILb0ELb0ELb1ELi128EEEEEEEEEvNT_6ParamsE:
[----:B------:R-:W-:Y:S01]  /*0000*/  LDC R1, c[0x0][0x37c] ;  /* 0x0000df00ff017b82 */ /* 0x000fe20000000800 */
[----:B------:R-:W-:Y:S05]  /*0010*/  EXIT ;  /* 0x000000000000794d */ /* 0x000fea0003800000 */
.L_x_30:
        /* <DEDUP_REMOVED lines=14> */
.L_x_66:


//--------------------- .text._ZN7cutlass13device_kernelIN5flash19enable_sm80_to_sm89INS1_16FlashAttnFwdSm80INS1_25CollectiveMainloopFwdSm80ILi8ELi1ELb0EN4cute5tupleIJNS5_1CILi128EEENS7_ILi64EEENS7_ILi256EEEEEELi256ENS_10bfloat16_tEfNS_4arch4Sm80ELb0ELb1ELb0ELb1ELb0ELb0ELb1ELb0EEENS1_21CollectiveEpilogueFwdINS6_IJS8_SA_S9_EEENS6_IJNS7_ILi1EEESI_SI_EEESC_SE_Li256ELb1ELb1ELb0ELb0EEENS1_19SingleTileSchedulerILb1ELb0ELb1ELi128EEEEEEEEEvNT_6ParamsE --------------------------
	.section	.text._ZN7cutlass13device_kernelIN5flash19enable_sm80_to_sm89INS1_16FlashAttnFwdSm80INS1_25CollectiveMainloopFwdSm80ILi8ELi1ELb0EN4cute5tupleIJNS5_1CILi128EEENS7_ILi64EEENS7_ILi256EEEEEELi256ENS_10bfloat16_tEfNS_4arch4Sm80ELb0ELb1ELb0ELb1ELb0ELb0ELb1ELb0EEENS1_21CollectiveEpilogueFwdINS6_IJS8_SA_S9_EEENS6_IJNS7_ILi1EEESI_SI_EEESC_SE_Li256ELb1ELb1ELb0ELb0EEENS1_19SingleTileSchedulerILb1ELb0ELb1ELi128EEEEEEEEEvNT_6ParamsE,"ax",@progbits
	.align	128
.text._ZN7cutlass13device_kernelIN5flash19enable_sm80_to_sm89INS1_16FlashAttnFwdSm80INS1_25CollectiveMainloopFwdSm80ILi8ELi1ELb0EN4cute5tupleIJNS5_1CILi128EEENS7_ILi64EEENS7_ILi256EEEEEELi256ENS_10bfloat16_tEfNS_4arch4Sm80ELb0ELb1ELb0ELb1ELb0ELb0ELb1ELb0EEENS1_21CollectiveEpilogueFwdINS6_IJS8_SA_S9_EEENS6_IJNS7_ILi1EEESI_SI_EEESC_SE_Li256ELb1ELb1ELb0ELb0EEENS1_19SingleTileSchedulerILb1ELb0ELb1ELi128EEEEEEEEEvNT_6ParamsE:
        .type           _ZN7cutlass13device_kernelIN5flash19enable_sm80_to_sm89INS1_16FlashAttnFwdSm80INS1_25CollectiveMainloopFwdSm80ILi8ELi1ELb0EN4cute5tupleIJNS5_1CILi128EEENS7_ILi64EEENS7_ILi256EEEEEELi256ENS_10bfloat16_tEfNS_4arch4Sm80ELb0ELb1ELb0ELb1ELb0ELb0ELb1ELb0EEENS1_21CollectiveEpilogueFwdINS6_IJS8_SA_S9_EEENS6_IJNS7_ILi1EEESI_SI_EEESC_SE_Li256ELb1ELb1ELb0ELb0EEENS1_19SingleTileSchedulerILb1ELb0ELb1ELi128EEEEEEEEEvNT_6ParamsE,@function
        .size           _ZN7cutlass13device_kernelIN5flash19enable_sm80_to_sm89INS1_16FlashAttnFwdSm80INS1_25CollectiveMainloopFwdSm80ILi8ELi1ELb0EN4cute5tupleIJNS5_1CILi128EEENS7_ILi64EEENS7_ILi256EEEEEELi256ENS_10bfloat16_tEfNS_4arch4Sm80ELb0ELb1ELb0ELb1ELb0ELb0ELb1ELb0EEENS1_21CollectiveEpilogueFwdINS6_IJS8_SA_S9_EEENS6_IJNS7_ILi1EEESI_SI_EEESC_SE_Li256ELb1ELb1ELb0ELb0EEENS1_19SingleTileSchedulerILb1ELb0ELb1ELi128EEEEEEEEEvNT_6ParamsE,(.L_x_67 - _ZN7cutlass13device_kernelIN5flash19enable_sm80_to_sm89INS1_16FlashAttnFwdSm80INS1_25CollectiveMainloopFwdSm80ILi8ELi1ELb0EN4cute5tupleIJNS5_1CILi128EEENS7_ILi64EEENS7_ILi256EEEEEELi256ENS_10bfloat16_tEfNS_4arch4Sm80ELb0ELb1ELb0ELb1ELb0ELb0ELb1ELb0EEENS1_21CollectiveEpilogueFwdINS6_IJS8_SA_S9_EEENS6_IJNS7_ILi1EEESI_SI_EEESC_SE_Li256ELb1ELb1ELb0ELb0EEENS1_19SingleTileSchedulerILb1ELb0ELb1ELi128EEEEEEEEEvNT_6ParamsE)
        .other          _ZN7cutlass13device_kernelIN5flash19enable_sm80_to_sm89INS1_16FlashAttnFwdSm80INS1_25CollectiveMainloopFwdSm80ILi8ELi1ELb0EN4cute5tupleIJNS5_1CILi128EEENS7_ILi64EEENS7_ILi256EEEEEELi256ENS_10bfloat16_tEfNS_4arch4Sm80ELb0ELb1ELb0ELb1ELb0ELb0ELb1ELb0EEENS1_21CollectiveEpilogueFwdINS6_IJS8_SA_S9_EEENS6_IJNS7_ILi1EEESI_SI_EEESC_SE_Li256ELb1ELb1ELb0ELb0EEENS1_19SingleTileSchedulerILb1ELb0ELb1ELi128EEEEEEEEEvNT_6ParamsE,@"STO_CUDA_ENTRY STV_DEFAULT"
_ZN7cutlass13device_kernelIN5flash19enable_sm80_to_sm89INS1_16FlashAttnFwdSm80INS1_25CollectiveMainloopFwdSm80ILi8ELi1ELb0EN4cute5tupleIJNS5_1CILi128EEENS7_ILi64EEENS7_ILi256EEEEEELi256ENS_10bfloat16_tEfNS_4arch4Sm80ELb0ELb1ELb0ELb1ELb0ELb0ELb1ELb0EEENS1_21CollectiveEpilogueFwdINS6_IJS8_SA_S9_EEENS6_IJNS7_ILi1EEESI_SI_EEESC_SE_Li256ELb1ELb1ELb0ELb0EEENS1_19SingleTileSchedulerILb1ELb0ELb1ELi128EEEEEEEEEvNT_6ParamsE:
[----:B------:R-:W-:Y:S01]  /*0000*/  LDC R1, c[0x0][0x37c] ;  /* 0x0000df00ff017b82 */ /* 0x000fe20000000800 */
[----:B------:R-:W-:Y:S05]  /*0010*/  EXIT ;  /* 0x000000000000794d */ /* 0x000fea0003800000 */
.L_x_31:
        /* <DEDUP_REMOVED lines=14> */
.L_x_67:


//--------------------- .text._ZN7cutlass13device_kernelIN5flash19enable_sm80_to_sm89INS1_16FlashAttnFwdSm80INS1_25CollectiveMainloopFwdSm80ILi8ELi1ELb0EN4cute5tupleIJNS5_1CILi128EEENS7_ILi48EEENS7_ILi256EEEEEELi256ENS_10bfloat16_tEfNS_4arch4Sm80ELb0ELb1ELb0ELb1ELb0ELb1ELb1ELb0EEENS1_21CollectiveEpilogueFwdINS6_IJS8_SA_S9_EEENS6_IJNS7_ILi1EEESI_SI_EEESC_SE_Li256ELb1ELb1ELb0ELb0EEENS1_19SingleTileSchedulerILb1ELb0ELb1ELi128EEEEEEEEEvNT_6ParamsE --------------------------
	.section	.text._ZN7cutlass13device_kernelIN5flash19enable_sm80_to_sm89INS1_16FlashAttnFwdSm80INS1_25CollectiveMainloopFwdSm80ILi8ELi1ELb0EN4cute5tupleIJNS5_1CILi128EEENS7_ILi48EEENS7_ILi256EEEEEELi256ENS_10bfloat16_tEfNS_4arch4Sm80ELb0ELb1ELb0ELb1ELb0ELb1ELb1ELb0EEENS1_21CollectiveEpilogueFwdINS6_IJS8_SA_S9_EEENS6_IJNS7_ILi1EEESI_SI_EEESC_SE_Li256ELb1ELb1ELb0ELb0EEENS1_19SingleTileSchedulerILb1ELb0ELb1ELi128EEEEEEEEEvNT_6ParamsE,"ax",@progbits
	.align	128
.text._ZN7cutlass13device_kernelIN5flash19enable_sm80_to_sm89INS1_16FlashAttnFwdSm80INS1_25CollectiveMainloopFwdSm80ILi8ELi1ELb0EN4cute5tupleIJNS5_1CILi128EEENS7_ILi48EEENS7_ILi256EEEEEELi256ENS_10bfloat16_tEfNS_4arch4Sm80ELb0ELb1ELb0ELb1ELb0ELb1ELb1ELb0EEENS1_21CollectiveEpilogueFwdINS6_IJS8_SA_S9_EEENS6_IJNS7_ILi1EEESI_SI_EEESC_SE_Li256ELb1ELb1ELb0ELb0EEENS1_19SingleTileSchedulerILb1ELb0ELb1ELi128EEEEEEEEEvNT_6ParamsE:
        .type           _ZN7cutlass13device_kernelIN5flash19enable_sm80_to_sm89INS1_16FlashAttnFwdSm80INS1_25CollectiveMainloopFwdSm80ILi8ELi1ELb0EN4cute5tupleIJNS5_1CILi128EEENS7_ILi48EEENS7_ILi256EEEEEELi256ENS_10bfloat16_tEfNS_4arch4Sm80ELb0ELb1ELb0ELb1ELb0ELb1ELb1ELb0EEENS1_21CollectiveEpilogueFwdINS6_IJS8_SA_S9_EEENS6_IJNS7_ILi1EEESI_SI_EEESC_SE_Li256ELb1ELb1ELb0ELb0EEENS1_19SingleTileSchedulerILb1ELb0ELb1ELi128EEEEEEEEEvNT_6ParamsE,@function
        .size           _ZN7cutlass13device_kernelIN5flash19enable_sm80_to_sm89INS1_16FlashAttnFwdSm80INS1_25CollectiveMainloopFwdSm80ILi8ELi1ELb0EN4cute5tupleIJNS5_1CILi128EEENS7_ILi48EEENS7_ILi256EEEEEELi256ENS_10bfloat16_tEfNS_4arch4Sm80ELb0ELb1ELb0ELb1ELb0ELb1ELb1ELb0EEENS1_21CollectiveEpilogueFwdINS6_IJS8_SA_S9_EEENS6_IJNS7_ILi1EEESI_SI_EEESC_SE_Li256ELb1ELb1ELb0ELb0EEENS1_19SingleTileSchedulerILb1ELb0ELb1ELi128EEEEEEEEEvNT_6ParamsE,(.L_x_68 - _ZN7cutlass13device_kernelIN5flash19enable_sm80_to_sm89INS1_16FlashAttnFwdSm80INS1_25CollectiveMainloopFwdSm80ILi8ELi1ELb0EN4cute5tupleIJNS5_1CILi128EEENS7_ILi48EEENS7_ILi256EEEEEELi256ENS_10bfloat16_tEfNS_4arch4Sm80ELb0ELb1ELb0ELb1ELb0ELb1ELb1ELb0EEENS1_21CollectiveEpilogueFwdINS6_IJS8_SA_S9_EEENS6_IJNS7_ILi1EEESI_SI_EEESC_SE_Li256ELb1ELb1ELb0ELb0EEENS1_19SingleTileSchedulerILb1ELb0ELb1ELi128EEEEEEEEEvNT_6ParamsE)
        .other          _ZN7cutlass13device_kernelIN5flash19enable_sm80_to_sm89INS1_16FlashAttnFwdSm80INS1_25CollectiveMainloopFwdSm80ILi8ELi1ELb0EN4cute5tupleIJNS5_1CILi128EEENS7_ILi48EEENS7_ILi256EEEEEELi256ENS_10bfloat16_tEfNS_4arch4Sm80ELb0ELb1ELb0ELb1ELb0ELb1ELb1ELb0EEENS1_21CollectiveEpilogueFwdINS6_IJS8_SA_S9_EEENS6_IJNS7_ILi1EEESI_SI_EEESC_SE_Li256ELb1ELb1ELb0ELb0EEENS1_19SingleTileSchedulerILb1ELb0ELb1ELi128EEEEEEEEEvNT_6ParamsE,@"STO_CUDA_ENTRY STV_DEFAULT"
_ZN7cutlass13device_kernelIN5flash19enable_sm80_to_sm89INS1_16FlashAttnFwdSm80INS1_25CollectiveMainloopFwdSm80ILi8ELi1ELb0EN4cute5tupleIJNS5_1CILi128EEENS7_ILi48EEENS7_ILi256EEEEEELi256ENS_10bfloat16_tEfNS_4arch4Sm80ELb0ELb1ELb0ELb1ELb0ELb1ELb1ELb0EEENS1_21CollectiveEpilogueFwdINS6_IJS8_SA_S9_EEENS6_IJNS7_ILi1EEESI_SI_EEESC_SE_Li256ELb1ELb1ELb0ELb0EEENS1_19SingleTileSchedulerILb1ELb0ELb1ELi128EEEEEEEEEvNT_6ParamsE:
[----:B------:R-:W-:Y:S01]  /*0000*/  LDC R1, c[0x0][0x37c] ;  /* 0x0000df00ff017b82 */ /* 0x000fe20000000800 */
[----:B------:R-:W-:Y:S05]  /*0010*/  EXIT ;  /* 0x000000000000794d */ /* 0x000fea0003800000 */
.L_x_32:
        /* <DEDUP_REMOVED lines=14> */
.L_x_68:


//--------------------- .text._ZN7cutlass13device_kernelIN5flash19enable_sm80_to_sm89INS1_16FlashAttnFwdSm80INS1_25CollectiveMainloopFwdSm80ILi8ELi1ELb0EN4cute5tupleIJNS5_1CILi128EEENS7_ILi96EEENS7_ILi256EEEEEELi256ENS_10bfloat16_tEfNS_4arch4Sm80ELb1ELb0ELb0ELb0ELb0ELb0ELb1ELb0EEENS1_21CollectiveEpilogueFwdINS6_IJS8_SA_S9_EEENS6_IJNS7_ILi1EEESI_SI_EEESC_SE_Li256ELb0ELb1ELb0ELb0EEENS1_30DynamicPersistentTileSchedulerILi256ELi256ELb0ELb1ELb0EEEEEEEEEvNT_6ParamsE --------------------------
	.section	.text._ZN7cutlass13device_kernelIN5flash19enable_sm80_to_sm89INS1_16FlashAttnFwdSm80INS1_25CollectiveMainloopFwdSm80ILi8ELi1ELb0EN4cute5tupleIJNS5_1CILi128EEENS7_ILi96EEENS7_ILi256EEEEEELi256ENS_10bfloat16_tEfNS_4arch4Sm80ELb1ELb0ELb0ELb0ELb0ELb0ELb1ELb0EEENS1_21CollectiveEpilogueFwdINS6_IJS8_SA_S9_EEENS6_IJNS7_ILi1EEESI_SI_EEESC_SE_Li256ELb0ELb1ELb0ELb0EEENS1_30DynamicPersistentTileSchedulerILi256ELi256ELb0ELb1ELb0EEEEEEEEEvNT_6ParamsE,"ax",@progbits
	.align	128
.text._ZN7cutlass13device_kernelIN5flash19enable_sm80_to_sm89INS1_16FlashAttnFwdSm80INS1_25CollectiveMainloopFwdSm80ILi8ELi1ELb0EN4cute5tupleIJNS5_1CILi128EEENS7_ILi96EEENS7_ILi256EEEEEELi256ENS_10bfloat16_tEfNS_4arch4Sm80ELb1ELb0ELb0ELb0ELb0ELb0ELb1ELb0EEENS1_21CollectiveEpilogueFwdINS6_IJS8_SA_S9_EEENS6_IJNS7_ILi1EEESI_SI_EEESC_SE_Li256ELb0ELb1ELb0ELb0EEENS1_30DynamicPersistentTileSchedulerILi256ELi256ELb0ELb1ELb0EEEEEEEEEvNT_6ParamsE:
        .type           _ZN7cutlass13device_kernelIN5flash19enable_sm80_to_sm89INS1_16FlashAttnFwdSm80INS1_25CollectiveMainloopFwdSm80ILi8ELi1ELb0EN4cute5tupleIJNS5_1CILi128EEENS7_ILi96EEENS7_ILi256EEEEEELi256ENS_10bfloat16_tEfNS_4arch4Sm80ELb1ELb0ELb0ELb0ELb0ELb0ELb1ELb0EEENS1_21CollectiveEpilogueFwdINS6_IJS8_SA_S9_EEENS6_IJNS7_ILi1EEESI_SI_EEESC_SE_Li256ELb0ELb1ELb0ELb0EEENS1_30DynamicPersistentTileSchedulerILi256ELi256ELb0ELb1ELb0EEEEEEEEEvNT_6ParamsE,@function
        .size           _ZN7cutlass13device_kernelIN5flash19enable_sm80_to_sm89INS1_16FlashAttnFwdSm80INS1_25CollectiveMainloopFwdSm80ILi8ELi1ELb0EN4cute5tupleIJNS5_1CILi128EEENS7_ILi96EEENS7_ILi256EEEEEELi256ENS_10bfloat16_tEfNS_4arch4Sm80ELb1ELb0ELb0ELb0ELb0ELb0ELb1ELb0EEENS1_21CollectiveEpilogueFwdINS6_IJS8_SA_S9_EEENS6_IJNS7_ILi1EEESI_SI_EEESC_SE_Li256ELb0ELb1ELb0ELb0EEENS1_30DynamicPersistentTileSchedulerILi256ELi256ELb0ELb1ELb0EEEEEEEEEvNT_6ParamsE,(.L_x_69 - _ZN7cutlass13device_kernelIN5flash19enable_sm80_to_sm89INS1_16FlashAttnFwdSm80INS1_25CollectiveMainloopFwdSm80ILi8ELi1ELb0EN4cute5tupleIJNS5_1CILi128EEENS7_ILi96EEENS7_ILi256EEEEEELi256ENS_10bfloat16_tEfNS_4arch4Sm80ELb1ELb0ELb0ELb0ELb0ELb0ELb1ELb0EEENS1_21CollectiveEpilogueFwdINS6_IJS8_SA_S9_EEENS6_IJNS7_ILi1EEESI_SI_EEESC_SE_Li256ELb0ELb1ELb0ELb0EEENS1_30DynamicPersistentTileSchedulerILi256ELi256ELb0ELb1ELb0EEEEEEEEEvNT_6ParamsE)
        .other          _ZN7cutlass13device_kernelIN5flash19enable_sm80_to_sm89INS1_16FlashAttnFwdSm80INS1_25CollectiveMainloopFwdSm80ILi8ELi1ELb0EN4cute5tupleIJNS5_1CILi128EEENS7_ILi96EEENS7_ILi256EEEEEELi256ENS_10bfloat16_tEfNS_4arch4Sm80ELb1ELb0ELb0ELb0ELb0ELb0ELb1ELb0EEENS1_21CollectiveEpilogueFwdINS6_IJS8_SA_S9_EEENS6_IJNS7_ILi1EEESI_SI_EEESC_SE_Li256ELb0ELb1ELb0ELb0EEENS1_30DynamicPersistentTileSchedulerILi256ELi256ELb0ELb1ELb0EEEEEEEEEvNT_6ParamsE,@"STO_CUDA_ENTRY STV_DEFAULT"
_ZN7cutlass13device_kernelIN5flash19enable_sm80_to_sm89INS1_16FlashAttnFwdSm80INS1_25CollectiveMainloopFwdSm80ILi8ELi1ELb0EN4cute5tupleIJNS5_1CILi128EEENS7_ILi96EEENS7_ILi256EEEEEELi256ENS_10bfloat16_tEfNS_4arch4Sm80ELb1ELb0ELb0ELb0ELb0ELb0ELb1ELb0EEENS1_21CollectiveEpilogueFwdINS6_IJS8_SA_S9_EEENS6_IJNS7_ILi1EEESI_SI_EEESC_SE_Li256ELb0ELb1ELb0ELb0EEENS1_30DynamicPersistentTileSchedulerILi256ELi256ELb0ELb1ELb0EEEEEEEEEvNT_6ParamsE:
[----:B------:R-:W-:Y:S01]  /*0000*/  LDC R1, c[0x0][0x37c] ;  /* 0x0000df00ff017b82 */ /* 0x000fe20000000800 */
[----:B------:R-:W-:Y:S05]  /*0010*/  EXIT ;  /* 0x000000000000794d */ /* 0x000fea0003800000 */
.L_x_33:
        /* <DEDUP_REMOVED lines=14> */
.L_x_69:


//--------------------- .text._ZN7cutlass13device_kernelIN5flash19enable_sm80_to_sm89INS1_16FlashAttnFwdSm80INS1_25CollectiveMainloopFwdSm80ILi8ELi1ELb0EN4cute5tupleIJNS5_1CILi128EEENS7_ILi96EEENS7_ILi256EEEEEELi256ENS_10bfloat16_tEfNS_4arch4Sm80ELb1ELb0ELb0ELb1ELb0ELb0ELb1ELb0EEENS1_21CollectiveEpilogueFwdINS6_IJS8_SA_S9_EEENS6_IJNS7_ILi1EEESI_SI_EEESC_SE_Li256ELb1ELb1ELb0ELb0EEENS1_19SingleTileSchedulerILb1ELb0ELb1ELi128EEEEEEEEEvNT_6ParamsE --------------------------
	.section	.text._ZN7cutlass13device_kernelIN5flash19enable_sm80_to_sm89INS1_16FlashAttnFwdSm80INS1_25CollectiveMainloopFwdSm80ILi8ELi1ELb0EN4cute5tupleIJNS5_1CILi128EEENS7_ILi96EEENS7_ILi256EEEEEELi256ENS_10bfloat16_tEfNS_4arch4Sm80ELb1ELb0ELb0ELb1ELb0ELb0ELb1ELb0EEENS1_21CollectiveEpilogueFwdINS6_IJS8_SA_S9_EEENS6_IJNS7_ILi1EEESI_SI_EEESC_SE_Li256ELb1ELb1ELb0ELb0EEENS1_19SingleTileSchedulerILb1ELb0ELb1ELi128EEEEEEEEEvNT_6ParamsE,"ax",@progbits
	.align	128
.text._ZN7cutlass13device_kernelIN5flash19enable_sm80_to_sm89INS1_16FlashAttnFwdSm80INS1_25CollectiveMainloopFwdSm80ILi8ELi1ELb0EN4cute5tupleIJNS5_1CILi128EEENS7_ILi96EEENS7_ILi256EEEEEELi256ENS_10bfloat16_tEfNS_4arch4Sm80ELb1ELb0ELb0ELb1ELb0ELb0ELb1ELb0EEENS1_21CollectiveEpilogueFwdINS6_IJS8_SA_S9_EEENS6_IJNS7_ILi1EEESI_SI_EEESC_SE_Li256ELb1ELb1ELb0ELb0EEENS1_19SingleTileSchedulerILb1ELb0ELb1ELi128EEEEEEEEEvNT_6ParamsE:
        .type           _ZN7cutlass13device_kernelIN5flash19enable_sm80_to_sm89INS1_16FlashAttnFwdSm80INS1_25CollectiveMainloopFwdSm80ILi8ELi1ELb0EN4cute5tupleIJNS5_1CILi128EEENS7_ILi96EEENS7_ILi256EEEEEELi256ENS_10bfloat16_tEfNS_4arch4Sm80ELb1ELb0ELb0ELb1ELb0ELb0ELb1ELb0EEENS1_21CollectiveEpilogueFwdINS6_IJS8_SA_S9_EEENS6_IJNS7_ILi1EEESI_SI_EEESC_SE_Li256ELb1ELb1ELb0ELb0EEENS1_19SingleTileSchedulerILb1ELb0ELb1ELi128EEEEEEEEEvNT_6ParamsE,@function
        .size           _ZN7cutlass13device_kernelIN5flash19enable_sm80_to_sm89INS1_16FlashAttnFwdSm80INS1_25CollectiveMainloopFwdSm80ILi8ELi1ELb0EN4cute5tupleIJNS5_1CILi128EEENS7_ILi96EEENS7_ILi256EEEEEELi256ENS_10bfloat16_tEfNS_4arch4Sm80ELb1ELb0ELb0ELb1ELb0ELb0ELb1ELb0EEENS1_21CollectiveEpilogueFwdINS6_IJS8_SA_S9_EEENS6_IJNS7_ILi1EEESI_SI_EEESC_SE_Li256ELb1ELb1ELb0ELb0EEENS1_19SingleTileSchedulerILb1ELb0ELb1ELi128EEEEEEEEEvNT_6ParamsE,(.L_x_70 - _ZN7cutlass13device_kernelIN5flash19enable_sm80_to_sm89INS1_16FlashAttnFwdSm80INS1_25CollectiveMainloopFwdSm80ILi8ELi1ELb0EN4cute5tupleIJNS5_1CILi128EEENS7_ILi96EEENS7_ILi256EEEEEELi256ENS_10bfloat16_tEfNS_4arch4Sm80ELb1ELb0ELb0ELb1ELb0ELb0ELb1ELb0EEENS1_21CollectiveEpilogueFwdINS6_IJS8_SA_S9_EEENS6_IJNS7_ILi1EEESI_SI_EEESC_SE_Li256ELb1ELb1ELb0ELb0EEENS1_19SingleTileSchedulerILb1ELb0ELb1ELi128EEEEEEEEEvNT_6ParamsE)
        .other          _ZN7cutlass13device_kernelIN5flash19enable_sm80_to_sm89INS1_16FlashAttnFwdSm80INS1_25CollectiveMainloopFwdSm80ILi8ELi1ELb0EN4cute5tupleIJNS5_1CILi128EEENS7_ILi96EEENS7_ILi256EEEEEELi256ENS_10bfloat16_tEfNS_4arch4Sm80ELb1ELb0ELb0ELb1ELb0ELb0ELb1ELb0EEENS1_21CollectiveEpilogueFwdINS6_IJS8_SA_S9_EEENS6_IJNS7_ILi1EEESI_SI_EEESC_SE_Li256ELb1ELb1ELb0ELb0EEENS1_19SingleTileSchedulerILb1ELb0ELb1ELi128EEEEEEEEEvNT_6ParamsE,@"STO_CUDA_ENTRY STV_DEFAULT"
_ZN7cutlass13device_kernelIN5flash19enable_sm80_to_sm89INS1_16FlashAttnFwdSm80INS1_25CollectiveMainloopFwdSm80ILi8ELi1ELb0EN4cute5tupleIJNS5_1CILi128EEENS7_ILi96EEENS7_ILi256EEEEEELi256ENS_10bfloat16_tEfNS_4arch4Sm80ELb1ELb0ELb0ELb1ELb0ELb0ELb1ELb0EEENS1_21CollectiveEpilogueFwdINS6_IJS8_SA_S9_EEENS6_IJNS7_ILi1EEESI_SI_EEESC_SE_Li256ELb1ELb1ELb0ELb0EEENS1_19SingleTileSchedulerILb1ELb0ELb1ELi128EEEEEEEEEvNT_6ParamsE:
[----:B------:R-:W-:Y:S01]  /*0000*/  LDC R1, c[0x0][0x37c] ;  /* 0x0000df00ff017b82 */ /* 0x000fe20000000800 */
[----:B------:R-:W-:Y:S05]  /*0010*/  EXIT ;  /* 0x000000000000794d */ /* 0x000fea0003800000 */
.L_x_34:
        /* <DEDUP_REMOVED lines=14> */
.L_x_70:


//--------------------- .text._ZN7cutlass13device_kernelIN5flash19enable_sm80_to_sm89INS1_16FlashAttnFwdSm80INS1_25CollectiveMainloopFwdSm80ILi8ELi1ELb0EN4cute5tupleIJNS5_1CILi128EEENS7_ILi48EEENS7_ILi256EEEEEELi256ENS_10bfloat16_tEfNS_4arch4Sm80ELb1ELb0ELb0ELb1ELb0ELb1ELb1ELb0EEENS1_21CollectiveEpilogueFwdINS6_IJS8_SA_S9_EEENS6_IJNS7_ILi1EEESI_SI_EEESC_SE_Li256ELb1ELb1ELb0ELb0EEENS1_19SingleTileSchedulerILb1ELb0ELb1ELi128EEEEEEEEEvNT_6ParamsE --------------------------
	.section	.text._ZN7cutlass13device_kernelIN5flash19enable_sm80_to_sm89INS1_16FlashAttnFwdSm80INS1_25CollectiveMainloopFwdSm80ILi8ELi1ELb0EN4cute5tupleIJNS5_1CILi128EEENS7_ILi48EEENS7_ILi256EEEEEELi256ENS_10bfloat16_tEfNS_4arch4Sm80ELb1ELb0ELb0ELb1ELb0ELb1ELb1ELb0EEENS1_21CollectiveEpilogueFwdINS6_IJS8_SA_S9_EEENS6_IJNS7_ILi1EEESI_SI_EEESC_SE_Li256ELb1ELb1ELb0ELb0EEENS1_19SingleTileSchedulerILb1ELb0ELb1ELi128EEEEEEEEEvNT_6ParamsE,"ax",@progbits
	.align	128
.text._ZN7cutlass13device_kernelIN5flash19enable_sm80_to_sm89INS1_16FlashAttnFwdSm80INS1_25CollectiveMainloopFwdSm80ILi8ELi1ELb0EN4cute5tupleIJNS5_1CILi128EEENS7_ILi48EEENS7_ILi256EEEEEELi256ENS_10bfloat16_tEfNS_4arch4Sm80ELb1ELb0ELb0ELb1ELb0ELb1ELb1ELb0EEENS1_21CollectiveEpilogueFwdINS6_IJS8_SA_S9_EEENS6_IJNS7_ILi1EEESI_SI_EEESC_SE_Li256ELb1ELb1ELb0ELb0EEENS1_19SingleTileSchedulerILb1ELb0ELb1ELi128EEEEEEEEEvNT_6ParamsE:
        .type           _ZN7cutlass13device_kernelIN5flash19enable_sm80_to_sm89INS1_16FlashAttnFwdSm80INS1_25CollectiveMainloopFwdSm80ILi8ELi1ELb0EN4cute5tupleIJNS5_1CILi128EEENS7_ILi48EEENS7_ILi256EEEEEELi256ENS_10bfloat16_tEfNS_4arch4Sm80ELb1ELb0ELb0ELb1ELb0ELb1ELb1ELb0EEENS1_21CollectiveEpilogueFwdINS6_IJS8_SA_S9_EEENS6_IJNS7_ILi1EEESI_SI_EEESC_SE_Li256ELb1ELb1ELb0ELb0EEENS1_19SingleTileSchedulerILb1ELb0ELb1ELi128EEEEEEEEEvNT_6ParamsE,@function
        .size           _ZN7cutlass13device_kernelIN5flash19enable_sm80_to_sm89INS1_16FlashAttnFwdSm80INS1_25CollectiveMainloopFwdSm80ILi8ELi1ELb0EN4cute5tupleIJNS5_1CILi128EEENS7_ILi48EEENS7_ILi256EEEEEELi256ENS_10bfloat16_tEfNS_4arch4Sm80ELb1ELb0ELb0ELb1ELb0ELb1ELb1ELb0EEENS1_21CollectiveEpilogueFwdINS6_IJS8_SA_S9_EEENS6_IJNS7_ILi1EEESI_SI_EEESC_SE_Li256ELb1ELb1ELb0ELb0EEENS1_19SingleTileSchedulerILb1ELb0ELb1ELi128EEEEEEEEEvNT_6ParamsE,(.L_x_71 - _ZN7cutlass13device_kernelIN5flash19enable_sm80_to_sm89INS1_16FlashAttnFwdSm80INS1_25CollectiveMainloopFwdSm80ILi8ELi1ELb0EN4cute5tupleIJNS5_1CILi128EEENS7_ILi48EEENS7_ILi256EEEEEELi256ENS_10bfloat16_tEfNS_4arch4Sm80ELb1ELb0ELb0ELb1ELb0ELb1ELb1ELb0EEENS1_21CollectiveEpilogueFwdINS6_IJS8_SA_S9_EEENS6_IJNS7_ILi1EEESI_SI_EEESC_SE_Li256ELb1ELb1ELb0ELb0EEENS1_19SingleTileSchedulerILb1ELb0ELb1ELi128EEEEEEEEEvNT_6ParamsE)
        .other          _ZN7cutlass13device_kernelIN5flash19enable_sm80_to_sm89INS1_16FlashAttnFwdSm80INS1_25CollectiveMainloopFwdSm80ILi8ELi1ELb0EN4cute5tupleIJNS5_1CILi128EEENS7_ILi48EEENS7_ILi256EEEEEELi256ENS_10bfloat16_tEfNS_4arch4Sm80ELb1ELb0ELb0ELb1ELb0ELb1ELb1ELb0EEENS1_21CollectiveEpilogueFwdINS6_IJS8_SA_S9_EEENS6_IJNS7_ILi1EEESI_SI_EEESC_SE_Li256ELb1ELb1ELb0ELb0EEENS1_19SingleTileSchedulerILb1ELb0ELb1ELi128EEEEEEEEEvNT_6ParamsE,@"STO_CUDA_ENTRY STV_DEFAULT"
_ZN7cutlass13device_kernelIN5flash19enable_sm80_to_sm89INS1_16FlashAttnFwdSm80INS1_25CollectiveMainloopFwdSm80ILi8ELi1ELb0EN4cute5tupleIJNS5_1CILi128EEENS7_ILi48EEENS7_ILi256EEEEEELi256ENS_10bfloat16_tEfNS_4arch4Sm80ELb1ELb0ELb0ELb1ELb0ELb1ELb1ELb0EEENS1_21CollectiveEpilogueFwdINS6_IJS8_SA_S9_EEENS6_IJNS7_ILi1EEESI_SI_EEESC_SE_Li256ELb1ELb1ELb0ELb0EEENS1_19SingleTileSchedulerILb1ELb0ELb1ELi128EEEEEEEEEvNT_6ParamsE:
[----:B------:R-:W-:Y:S01]  /*0000*/  LDC R1, c[0x0][0x37c] ;  /* 0x0000df00ff017b82 */ /* 0x000fe20000000800 */
[----:B------:R-:W-:Y:S05]  /*0010*/  EXIT ;  /* 0x000000000000794d */ /* 0x000fea0003800000 */
.L_x_35:
        /* <DEDUP_REMOVED lines=14> */
.L_x_71:


//--------------------- .nv.shared.reserved.0     --------------------------
	.section	.nv.shared.reserved.0,"aw",@nobits
	.weak		__nv_reservedSMEM_offset_0_alias
	.size		__nv_reservedSMEM_offset_0_alias, 0, 64
	.other		__nv_reservedSMEM_offset_0_alias,@"STO_CUDA_RESERVED_SHARED STV_DEFAULT"
__nv_reservedSMEM_offset_0_alias:
	.zero		0
	.zero		64


//--------------------- .nv.global                --------------------------
	.section	.nv.global,"aw",@nobits
.nv.global:
	.type		_ZN77_INTERNAL_6e8fd411_41_flash_fwd_hdim256_bf16_softcapall_sm80_cu_ee213261_34694cute1_E,@object
	.size		_ZN77_INTERNAL_6e8fd411_41_flash_fwd_hdim256_bf16_softcapall_sm80_cu_ee213261_34694cute1_E,(_ZN77_INTERNAL_6e8fd411_41_flash_fwd_hdim256_bf16_softcapall_sm80_cu_ee213261_34694cuda3std3__45__cpo6cbeginE - _ZN77_INTERNAL_6e8fd411_41_flash_fwd_hdim256_bf16_softcapall_sm80_cu_ee213261_34694cute1_E)
_ZN77_INTERNAL_6e8fd411_41_flash_fwd_hdim256_bf16_softcapall_sm80_cu_ee213261_34694cute1_E:
	.zero		1
	.type		_ZN77_INTERNAL_6e8fd411_41_flash_fwd_hdim256_bf16_softcapall_sm80_cu_ee213261_34694cuda3std3__45__cpo6cbeginE,@object
	.size		_ZN77_INTERNAL_6e8fd411_41_flash_fwd_hdim256_bf16_softcapall_sm80_cu_ee213261_34694cuda3std3__45__cpo6cbeginE,(_ZN77_INTERNAL_6e8fd411_41_flash_fwd_hdim256_bf16_softcapall_sm80_cu_ee213261_34694cuda3std3__48in_placeE - _ZN77_INTERNAL_6e8fd411_41_flash_fwd_hdim256_bf16_softcapall_sm80_cu_ee213261_34694cuda3std3__45__cpo6cbeginE)
_ZN77_INTERNAL_6e8fd411_41_flash_fwd_hdim256_bf16_softcapall_sm80_cu_ee213261_34694cuda3std3__45__cpo6cbeginE:
	.zero		1
	.type		_ZN77_INTERNAL_6e8fd411_41_flash_fwd_hdim256_bf16_softcapall_sm80_cu_ee213261_34694cuda3std3__48in_placeE,@object
	.size		_ZN77_INTERNAL_6e8fd411_41_flash_fwd_hdim256_bf16_softcapall_sm80_cu_ee213261_34694cuda3std3__48in_placeE,(_ZN77_INTERNAL_6e8fd411_41_flash_fwd_hdim256_bf16_softcapall_sm80_cu_ee213261_34694cuda3std6ranges3__45__cpo9iter_moveE - _ZN77_INTERNAL_6e8fd411_41_flash_fwd_hdim256_bf16_softcapall_sm80_cu_ee213261_34694cuda3std3__48in_placeE)
_ZN77_INTERNAL_6e8fd411_41_flash_fwd_hdim256_bf16_softcapall_sm80_cu_ee213261_34694cuda3std3__48in_placeE:
	.zero		1
	.type		_ZN77_INTERNAL_6e8fd411_41_flash_fwd_hdim256_bf16_softcapall_sm80_cu_ee213261_34694cuda3std6ranges3__45__cpo9iter_moveE,@object
	.size		_ZN77_INTERNAL_6e8fd411_41_flash_fwd_hdim256_bf16_softcapall_sm80_cu_ee213261_34694cuda3std6ranges3__45__cpo9iter_moveE,(_ZN77_INTERNAL_6e8fd411_41_flash_fwd_hdim256_bf16_softcapall_sm80_cu_ee213261_34694cuda3std3__45__cpo5beginE - _ZN77_INTERNAL_6e8fd411_41_flash_fwd_hdim256_bf16_softcapall_sm80_cu_ee213261_34694cuda3std6ranges3__45__cpo9iter_moveE)
_ZN77_INTERNAL_6e8fd411_41_flash_fwd_hdim256_bf16_softcapall_sm80_cu_ee213261_34694cuda3std6ranges3__45__cpo9iter_moveE:
	.zero		1
	.type		_ZN77_INTERNAL_6e8fd411_41_flash_fwd_hdim256_bf16_softcapall_sm80_cu_ee213261_34694cuda3std3__45__cpo5beginE,@object
	.size		_ZN77_INTERNAL_6e8fd411_41_flash_fwd_hdim256_bf16_softcapall_sm80_cu_ee213261_34694cuda3std3__45__cpo5beginE,(_ZN77_INTERNAL_6e8fd411_41_flash_fwd_hdim256_bf16_softcapall_sm80_cu_ee213261_34694cuda3std3__479_GLOBAL__N__6e8fd411_41_flash_fwd_hdim256_bf16_softcapall_sm80_cu_ee213261_34696ignoreE - _ZN77_INTERNAL_6e8fd411_41_flash_fwd_hdim256_bf16_softcapall_sm80_cu_ee213261_34694cuda3std3__45__cpo5beginE)
_ZN77_INTERNAL_6e8fd411_41_flash_fwd_hdim256_bf16_softcapall_sm80_cu_ee213261_34694cuda3std3__45__cpo5beginE:
	.zero		1
	.type		_ZN77_INTERNAL_6e8fd411_41_flash_fwd_hdim256_bf16_softcapall_sm80_cu_ee213261_34694cuda3std3__479_GLOBAL__N__6e8fd411_41_flash_fwd_hdim256_bf16_softcapall_sm80_cu_ee213261_34696ignoreE,@object
	.size		_ZN77_INTERNAL_6e8fd411_41_flash_fwd_hdim256_bf16_softcapall_sm80_cu_ee213261_34694cuda3std3__479_GLOBAL__N__6e8fd411_41_flash_fwd_hdim256_bf16_softcapall_sm80_cu_ee213261_34696ignoreE,(_ZN77_INTERNAL_6e8fd411_41_flash_fwd_hdim256_bf16_softcapall_sm80_cu_ee213261_34694cute7productE - _ZN77_INTERNAL_6e8fd411_41_flash_fwd_hdim256_bf16_softcapall_sm80_cu_ee213261_34694cuda3std3__479_GLOBAL__N__6e8fd411_41_flash_fwd_hdim256_bf16_softcapall_sm80_cu_ee213261_34696ignoreE)
_ZN77_INTERNAL_6e8fd411_41_flash_fwd_hdim256_bf16_softcapall_sm80_cu_ee213261_34694cuda3std3__479_GLOBAL__N__6e8fd411_41_flash_fwd_hdim256_bf16_softcapall_sm80_cu_ee213261_34696ignoreE:
	.zero		1
	.type		_ZN77_INTERNAL_6e8fd411_41_flash_fwd_hdim256_bf16_softcapall_sm80_cu_ee213261_34694cute7productE,@object
	.size		_ZN77_INTERNAL_6e8fd411_41_flash_fwd_hdim256_bf16_softcapall_sm80_cu_ee213261_34694cute7productE,(_ZN77_INTERNAL_6e8fd411_41_flash_fwd_hdim256_bf16_softcapall_sm80_cu_ee213261_34694cuda3std3__45__cpo3endE - _ZN77_INTERNAL_6e8fd411_41_flash_fwd_hdim256_bf16_softcapall_sm80_cu_ee213261_34694cute7productE)
_ZN77_INTERNAL_6e8fd411_41_flash_fwd_hdim256_bf16_softcapall_sm80_cu_ee213261_34694cute7productE:
	.zero		1
	.type		_ZN77_INTERNAL_6e8fd411_41_flash_fwd_hdim256_bf16_softcapall_sm80_cu_ee213261_34694cuda3std3__45__cpo3endE,@object
	.size		_ZN77_INTERNAL_6e8fd411_41_flash_fwd_hdim256_bf16_softcapall_sm80_cu_ee213261_34694cuda3std3__45__cpo3endE,(_ZN77_INTERNAL_6e8fd411_41_flash_fwd_hdim256_bf16_softcapall_sm80_cu_ee213261_34694cuda3std3__419piecewise_constructE - _ZN77_INTERNAL_6e8fd411_41_flash_fwd_hdim256_bf16_softcapall_sm80_cu_ee213261_34694cuda3std3__45__cpo3endE)
_ZN77_INTERNAL_6e8fd411_41_flash_fwd_hdim256_bf16_softcapall_sm80_cu_ee213261_34694cuda3std3__45__cpo3endE:
	.zero		1
	.type		_ZN77_INTERNAL_6e8fd411_41_flash_fwd_hdim256_bf16_softcapall_sm80_cu_ee213261_34694cuda3std3__419piecewise_constructE,@object
	.size		_ZN77_INTERNAL_6e8fd411_41_flash_fwd_hdim256_bf16_softcapall_sm80_cu_ee213261_34694cuda3std3__419piecewise_constructE,(_ZN77_INTERNAL_6e8fd411_41_flash_fwd_hdim256_bf16_softcapall_sm80_cu_ee213261_34694cuda3std3__45__cpo4cendE - _ZN77_INTERNAL_6e8fd411_41_flash_fwd_hdim256_bf16_softcapall_sm80_cu_ee213261_34694cuda3std3__419piecewise_constructE)
_ZN77_INTERNAL_6e8fd411_41_flash_fwd_hdim256_bf16_softcapall_sm80_cu_ee213261_34694cuda3std3__419piecewise_constructE:
	.zero		1
	.type		_ZN77_INTERNAL_6e8fd411_41_flash_fwd_hdim256_bf16_softcapall_sm80_cu_ee213261_34694cuda3std3__45__cpo4cendE,@object
	.size		_ZN77_INTERNAL_6e8fd411_41_flash_fwd_hdim256_bf16_softcapall_sm80_cu_ee213261_34694cuda3std3__45__cpo4cendE,(_ZN77_INTERNAL_6e8fd411_41_flash_fwd_hdim256_bf16_softcapall_sm80_cu_ee213261_34694cuda3std6ranges3__45__cpo4swapE - _ZN77_INTERNAL_6e8fd411_41_flash_fwd_hdim256_bf16_softcapall_sm80_cu_ee213261_34694cuda3std3__45__cpo4cendE)
_ZN77_INTERNAL_6e8fd411_41_flash_fwd_hdim256_bf16_softcapall_sm80_cu_ee213261_34694cuda3std3__45__cpo4cendE:
	.zero		1
	.type		_ZN77_INTERNAL_6e8fd411_41_flash_fwd_hdim256_bf16_softcapall_sm80_cu_ee213261_34694cuda3std6ranges3__45__cpo4swapE,@object
	.size		_ZN77_INTERNAL_6e8fd411_41_flash_fwd_hdim256_bf16_softcapall_sm80_cu_ee213261_34694cuda3std6ranges3__45__cpo4swapE,(.L_7 - _ZN77_INTERNAL_6e8fd411_41_flash_fwd_hdim256_bf16_softcapall_sm80_cu_ee213261_34694cuda3std6ranges3__45__cpo4swapE)
_ZN77_INTERNAL_6e8fd411_41_flash_fwd_hdim256_bf16_softcapall_sm80_cu_ee213261_34694cuda3std6ranges3__45__cpo4swapE:
	.zero		1
.L_7:


//--------------------- .nv.constant0._ZN7cutlass13device_kernelIN5flash19enable_sm80_to_sm89INS1_16FlashAttnFwdSm80INS1_25CollectiveMainloopFwdSm80ILi8ELi1ELb1EN4cute5tupleIJNS5_1CILi128EEENS7_ILi64EEENS7_ILi256EEEEEELi256ENS_10bfloat16_tEfNS_4arch4Sm80ELb0ELb0ELb1ELb0ELb0ELb0ELb1ELb0EEENS1_21CollectiveEpilogueFwdINS6_IJS8_SA_S9_EEENS6_IJNS7_ILi1EEESI_SI_EEESC_SE_Li256ELb0ELb1ELb0ELb0EEENS1_19SingleTileSchedulerILb0ELb0ELb1ELi128EEEEEEEEEvNT_6ParamsE --------------------------
	.section	.nv.constant0._ZN7cutlass13device_kernelIN5flash19enable_sm80_to_sm89INS1_16FlashAttnFwdSm80INS1_25CollectiveMainloopFwdSm80ILi8ELi1ELb1EN4cute5tupleIJNS5_1CILi128EEENS7_ILi64EEENS7_ILi256EEEEEELi256ENS_10bfloat16_tEfNS_4arch4Sm80ELb0ELb0ELb1ELb0ELb0ELb0ELb1ELb0EEENS1_21CollectiveEpilogueFwdINS6_IJS8_SA_S9_EEENS6_IJNS7_ILi1EEESI_SI_EEESC_SE_Li256ELb0ELb1ELb0ELb0EEENS1_19SingleTileSchedulerILb0ELb0ELb1ELi128EEEEEEEEEvNT_6ParamsE,"a",@progbits
	.sectionflags	@""
	.align	4
.nv.constant0._ZN7cutlass13device_kernelIN5flash19enable_sm80_to_sm89INS1_16FlashAttnFwdSm80INS1_25CollectiveMainloopFwdSm80ILi8ELi1ELb1EN4cute5tupleIJNS5_1CILi128EEENS7_ILi64EEENS7_ILi256EEEEEELi256ENS_10bfloat16_tEfNS_4arch4Sm80ELb0ELb0ELb1ELb0ELb0ELb0ELb1ELb0EEENS1_21CollectiveEpilogueFwdINS6_IJS8_SA_S9_EEENS6_IJNS7_ILi1EEESI_SI_EEESC_SE_Li256ELb0ELb1ELb0ELb0EEENS1_19SingleTileSchedulerILb0ELb0ELb1ELi128EEEEEEEEEvNT_6ParamsE:
	.zero		1944


//--------------------- .nv.constant0._ZN7cutlass13device_kernelIN5flash19enable_sm80_to_sm89INS1_16FlashAttnFwdSm80INS1_25CollectiveMainloopFwdSm80ILi8ELi1ELb1EN4cute5tupleIJNS5_1CILi128EEENS7_ILi64EEENS7_ILi256EEEEEELi256ENS_10bfloat16_tEfNS_4arch4Sm80ELb0ELb0ELb1ELb1ELb0ELb0ELb1ELb0EEENS1_21CollectiveEpilogueFwdINS6_IJS8_SA_S9_EEENS6_IJNS7_ILi1EEESI_SI_EEESC_SE_Li256ELb1ELb1ELb0ELb0EEENS1_19SingleTileSchedulerILb1ELb0ELb1ELi128EEEEEEEEEvNT_6ParamsE --------------------------
	.section	.nv.constant0._ZN7cutlass13device_kernelIN5flash19enable_sm80_to_sm89INS1_16FlashAttnFwdSm80INS1_25CollectiveMainloopFwdSm80ILi8ELi1ELb1EN4cute5tupleIJNS5_1CILi128EEENS7_ILi64EEENS7_ILi256EEEEEELi256ENS_10bfloat16_tEfNS_4arch4Sm80ELb0ELb0ELb1ELb1ELb0ELb0ELb1ELb0EEENS1_21CollectiveEpilogueFwdINS6_IJS8_SA_S9_EEENS6_IJNS7_ILi1EEESI_SI_EEESC_SE_Li256ELb1ELb1ELb0ELb0EEENS1_19SingleTileSchedulerILb1ELb0ELb1ELi128EEEEEEEEEvNT_6ParamsE,"a",@progbits
	.sectionflags	@""
	.align	4
.nv.constant0._ZN7cutlass13device_kernelIN5flash19enable_sm80_to_sm89INS1_16FlashAttnFwdSm80INS1_25CollectiveMainloopFwdSm80ILi8ELi1ELb1EN4cute5tupleIJNS5_1CILi128EEENS7_ILi64EEENS7_ILi256EEEEEELi256ENS_10bfloat16_tEfNS_4arch4Sm80ELb0ELb0ELb1ELb1ELb0ELb0ELb1ELb0EEENS1_21CollectiveEpilogueFwdINS6_IJS8_SA_S9_EEENS6_IJNS7_ILi1EEESI_SI_EEESC_SE_Li256ELb1ELb1ELb0ELb0EEENS1_19SingleTileSchedulerILb1ELb0ELb1ELi128EEEEEEEEEvNT_6ParamsE:
	.zero		1944


//--------------------- .nv.constant0._ZN7cutlass13device_kernelIN5flash19enable_sm80_to_sm89INS1_16FlashAttnFwdSm80INS1_25CollectiveMainloopFwdSm80ILi8ELi1ELb0EN4cute5tupleIJNS5_1CILi128EEENS7_ILi32EEENS7_ILi256EEEEEELi256ENS_10bfloat16_tEfNS_4arch4Sm80ELb0ELb0ELb1ELb1ELb0ELb1ELb1ELb0EEENS1_21CollectiveEpilogueFwdINS6_IJS8_SA_S9_EEENS6_IJNS7_ILi1EEESI_SI_EEESC_SE_Li256ELb1ELb1ELb0ELb0EEENS1_19SingleTileSchedulerILb1ELb0ELb1ELi128EEEEEEEEEvNT_6ParamsE --------------------------
	.section	.nv.constant0._ZN7cutlass13device_kernelIN5flash19enable_sm80_to_sm89INS1_16FlashAttnFwdSm80INS1_25CollectiveMainloopFwdSm80ILi8ELi1ELb0EN4cute5tupleIJNS5_1CILi128EEENS7_ILi32EEENS7_ILi256EEEEEELi256ENS_10bfloat16_tEfNS_4arch4Sm80ELb0ELb0ELb1ELb1ELb0ELb1ELb1ELb0EEENS1_21CollectiveEpilogueFwdINS6_IJS8_SA_S9_EEENS6_IJNS7_ILi1EEESI_SI_EEESC_SE_Li256ELb1ELb1ELb0ELb0EEENS1_19SingleTileSchedulerILb1ELb0ELb1ELi128EEEEEEEEEvNT_6ParamsE,"a",@progbits
	.sectionflags	@""
	.align	4
.nv.constant0._ZN7cutlass13device_kernelIN5flash19enable_sm80_to_sm89INS1_16FlashAttnFwdSm80INS1_25CollectiveMainloopFwdSm80ILi8ELi1ELb0EN4cute5tupleIJNS5_1CILi128EEENS7_ILi32EEENS7_ILi256EEEEEELi256ENS_10bfloat16_tEfNS_4arch4Sm80ELb0ELb0ELb1ELb1ELb0ELb1ELb1ELb0EEENS1_21CollectiveEpilogueFwdINS6_IJS8_SA_S9_EEENS6_IJNS7_ILi1EEESI_SI_EEESC_SE_Li256ELb1ELb1ELb0ELb0EEENS1_19SingleTileSchedulerILb1ELb0ELb1ELi128EEEEEEEEEvNT_6ParamsE:
	.zero		1944


//--------------------- .nv.constant0._ZN7cutlass13device_kernelIN5flash19enable_sm80_to_sm89INS1_16FlashAttnFwdSm80INS1_25CollectiveMainloopFwdSm80ILi8ELi1ELb1EN4cute5tupleIJNS5_1CILi128EEENS7_ILi48EEENS7_ILi256EEEEEELi256ENS_10bfloat16_tEfNS_4arch4Sm80ELb0ELb1ELb1ELb0ELb0ELb0ELb1ELb0EEENS1_21CollectiveEpilogueFwdINS6_IJS8_SA_S9_EEENS6_IJNS7_ILi1EEESI_SI_EEESC_SE_Li256ELb0ELb1ELb0ELb0EEENS1_19SingleTileSchedulerILb0ELb0ELb1ELi128EEEEEEEEEvNT_6ParamsE --------------------------
	.section	.nv.constant0._ZN7cutlass13device_kernelIN5flash19enable_sm80_to_sm89INS1_16FlashAttnFwdSm80INS1_25CollectiveMainloopFwdSm80ILi8ELi1ELb1EN4cute5tupleIJNS5_1CILi128EEENS7_ILi48EEENS7_ILi256EEEEEELi256ENS_10bfloat16_tEfNS_4arch4Sm80ELb0ELb1ELb1ELb0ELb0ELb0ELb1ELb0EEENS1_21CollectiveEpilogueFwdINS6_IJS8_SA_S9_EEENS6_IJNS7_ILi1EEESI_SI_EEESC_SE_Li256ELb0ELb1ELb0ELb0EEENS1_19SingleTileSchedulerILb0ELb0ELb1ELi128EEEEEEEEEvNT_6ParamsE,"a",@progbits
	.sectionflags	@""
	.align	4
.nv.constant0._ZN7cutlass13device_kernelIN5flash19enable_sm80_to_sm89INS1_16FlashAttnFwdSm80INS1_25CollectiveMainloopFwdSm80ILi8ELi1ELb1EN4cute5tupleIJNS5_1CILi128EEENS7_ILi48EEENS7_ILi256EEEEEELi256ENS_10bfloat16_tEfNS_4arch4Sm80ELb0ELb1ELb1ELb0ELb0ELb0ELb1ELb0EEENS1_21CollectiveEpilogueFwdINS6_IJS8_SA_S9_EEENS6_IJNS7_ILi1EEESI_SI_EEESC_SE_Li256ELb0ELb1ELb0ELb0EEENS1_19SingleTileSchedulerILb0ELb0ELb1ELi128EEEEEEEEEvNT_6ParamsE:
	.zero		1944


//--------------------- .nv.constant0._ZN7cutlass13device_kernelIN5flash19enable_sm80_to_sm89INS1_16FlashAttnFwdSm80INS1_25CollectiveMainloopFwdSm80ILi8ELi1ELb1EN4cute5tupleIJNS5_1CILi128EEENS7_ILi48EEENS7_ILi256EEEEEELi256ENS_10bfloat16_tEfNS_4arch4Sm80ELb0ELb1ELb1ELb1ELb0ELb0ELb1ELb0EEENS1_21CollectiveEpilogueFwdINS6_IJS8_SA_S9_EEENS6_IJNS7_ILi1EEESI_SI_EEESC_SE_Li256ELb1ELb1ELb0ELb0EEENS1_19SingleTileSchedulerILb1ELb0ELb1ELi128EEEEEEEEEvNT_6ParamsE --------------------------
	.section	.nv.constant0._ZN7cutlass13device_kernelIN5flash19enable_sm80_to_sm89INS1_16FlashAttnFwdSm80INS1_25CollectiveMainloopFwdSm80ILi8ELi1ELb1EN4cute5tupleIJNS5_1CILi128EEENS7_ILi48EEENS7_ILi256EEEEEELi256ENS_10bfloat16_tEfNS_4arch4Sm80ELb0ELb1ELb1ELb1ELb0ELb0ELb1ELb0EEENS1_21CollectiveEpilogueFwdINS6_IJS8_SA_S9_EEENS6_IJNS7_ILi1EEESI_SI_EEESC_SE_Li256ELb1ELb1ELb0ELb0EEENS1_19SingleTileSchedulerILb1ELb0ELb1ELi128EEEEEEEEEvNT_6ParamsE,"a",@progbits
	.sectionflags	@""
	.align	4
.nv.constant0._ZN7cutlass13device_kernelIN5flash19enable_sm80_to_sm89INS1_16FlashAttnFwdSm80INS1_25CollectiveMainloopFwdSm80ILi8ELi1ELb1EN4cute5tupleIJNS5_1CILi128EEENS7_ILi48EEENS7_ILi256EEEEEELi256ENS_10bfloat16_tEfNS_4arch4Sm80ELb0ELb1ELb1ELb1ELb0ELb0ELb1ELb0EEENS1_21CollectiveEpilogueFwdINS6_IJS8_SA_S9_EEENS6_IJNS7_ILi1EEESI_SI_EEESC_SE_Li256ELb1ELb1ELb0ELb0EEENS1_19SingleTileSchedulerILb1ELb0ELb1ELi128EEEEEEEEEvNT_6ParamsE:
	.zero		1944


//--------------------- .nv.constant0._ZN7cutlass13device_kernelIN5flash19enable_sm80_to_sm89INS1_16FlashAttnFwdSm80INS1_25CollectiveMainloopFwdSm80ILi8ELi1ELb0EN4cute5tupleIJNS5_1CILi128EEENS7_ILi32EEENS7_ILi256EEEEEELi256ENS_10bfloat16_tEfNS_4arch4Sm80ELb0ELb1ELb1ELb1ELb0ELb1ELb1ELb0EEENS1_21CollectiveEpilogueFwdINS6_IJS8_SA_S9_EEENS6_IJNS7_ILi1EEESI_SI_EEESC_SE_Li256ELb1ELb1ELb0ELb0EEENS1_19SingleTileSchedulerILb1ELb0ELb1ELi128EEEEEEEEEvNT_6ParamsE --------------------------
	.section	.nv.constant0._ZN7cutlass13device_kernelIN5flash19enable_sm80_to_sm89INS1_16FlashAttnFwdSm80INS1_25CollectiveMainloopFwdSm80ILi8ELi1ELb0EN4cute5tupleIJNS5_1CILi128EEENS7_ILi32EEENS7_ILi256EEEEEELi256ENS_10bfloat16_tEfNS_4arch4Sm80ELb0ELb1ELb1ELb1ELb0ELb1ELb1ELb0EEENS1_21CollectiveEpilogueFwdINS6_IJS8_SA_S9_EEENS6_IJNS7_ILi1EEESI_SI_EEESC_SE_Li256ELb1ELb1ELb0ELb0EEENS1_19SingleTileSchedulerILb1ELb0ELb1ELi128EEEEEEEEEvNT_6ParamsE,"a",@progbits
	.sectionflags	@""
	.align	4
.nv.constant0._ZN7cutlass13device_kernelIN5flash19enable_sm80_to_sm89INS1_16FlashAttnFwdSm80INS1_25CollectiveMainloopFwdSm80ILi8ELi1ELb0EN4cute5tupleIJNS5_1CILi128EEENS7_ILi32EEENS7_ILi256EEEEEELi256ENS_10bfloat16_tEfNS_4arch4Sm80ELb0ELb1ELb1ELb1ELb0ELb1ELb1ELb0EEENS1_21CollectiveEpilogueFwdINS6_IJS8_SA_S9_EEENS6_IJNS7_ILi1EEESI_SI_EEESC_SE_Li256ELb1ELb1ELb0ELb0EEENS1_19SingleTileSchedulerILb1ELb0ELb1ELi128EEEEEEEEEvNT_6ParamsE:
	.zero		1944


//--------------------- .nv.constant0._ZN7cutlass13device_kernelIN5flash19enable_sm80_to_sm89INS1_16FlashAttnFwdSm80INS1_25CollectiveMainloopFwdSm80ILi8ELi1ELb1EN4cute5tupleIJNS5_1CILi128EEENS7_ILi64EEENS7_ILi256EEEEEELi256ENS_10bfloat16_tEfNS_4arch4Sm80ELb1ELb0ELb1ELb0ELb0ELb0ELb1ELb0EEENS1_21CollectiveEpilogueFwdINS6_IJS8_SA_S9_EEENS6_IJNS7_ILi1EEESI_SI_EEESC_SE_Li256ELb0ELb1ELb0ELb0EEENS1_30DynamicPersistentTileSchedulerILi256ELi256ELb0ELb1ELb0EEEEEEEEEvNT_6ParamsE --------------------------
	.section	.nv.constant0._ZN7cutlass13device_kernelIN5flash19enable_sm80_to_sm89INS1_16FlashAttnFwdSm80INS1_25CollectiveMainloopFwdSm80ILi8ELi1ELb1EN4cute5tupleIJNS5_1CILi128EEENS7_ILi64EEENS7_ILi256EEEEEELi256ENS_10bfloat16_tEfNS_4arch4Sm80ELb1ELb0ELb1ELb0ELb0ELb0ELb1ELb0EEENS1_21CollectiveEpilogueFwdINS6_IJS8_SA_S9_EEENS6_IJNS7_ILi1EEESI_SI_EEESC_SE_Li256ELb0ELb1ELb0ELb0EEENS1_30DynamicPersistentTileSchedulerILi256ELi256ELb0ELb1ELb0EEEEEEEEEvNT_6ParamsE,"a",@progbits
	.sectionflags	@""
	.align	4
.nv.constant0._ZN7cutlass13device_kernelIN5flash19enable_sm80_to_sm89INS1_16FlashAttnFwdSm80INS1_25CollectiveMainloopFwdSm80ILi8ELi1ELb1EN4cute5tupleIJNS5_1CILi128EEENS7_ILi64EEENS7_ILi256EEEEEELi256ENS_10bfloat16_tEfNS_4arch4Sm80ELb1ELb0ELb1ELb0ELb0ELb0ELb1ELb0EEENS1_21CollectiveEpilogueFwdINS6_IJS8_SA_S9_EEENS6_IJNS7_ILi1EEESI_SI_EEESC_SE_Li256ELb0ELb1ELb0ELb0EEENS1_30DynamicPersistentTileSchedulerILi256ELi256ELb0ELb1ELb0EEEEEEEEEvNT_6ParamsE:
	.zero		1960


//--------------------- .nv.constant0._ZN7cutlass13device_kernelIN5flash19enable_sm80_to_sm89INS1_16FlashAttnFwdSm80INS1_25CollectiveMainloopFwdSm80ILi8ELi1ELb1EN4cute5tupleIJNS5_1CILi128EEENS7_ILi64EEENS7_ILi256EEEEEELi256ENS_10bfloat16_tEfNS_4arch4Sm80ELb1ELb0ELb1ELb1ELb0ELb0ELb1ELb0EEENS1_21CollectiveEpilogueFwdINS6_IJS8_SA_S9_EEENS6_IJNS7_ILi1EEESI_SI_EEESC_SE_Li256ELb1ELb1ELb0ELb0EEENS1_19SingleTileSchedulerILb1ELb0ELb1ELi128EEEEEEEEEvNT_6ParamsE --------------------------
	.section	.nv.constant0._ZN7cutlass13device_kernelIN5flash19enable_sm80_to_sm89INS1_16FlashAttnFwdSm80INS1_25CollectiveMainloopFwdSm80ILi8ELi1ELb1EN4cute5tupleIJNS5_1CILi128EEENS7_ILi64EEENS7_ILi256EEEEEELi256ENS_10bfloat16_tEfNS_4arch4Sm80ELb1ELb0ELb1ELb1ELb0ELb0ELb1ELb0EEENS1_21CollectiveEpilogueFwdINS6_IJS8_SA_S9_EEENS6_IJNS7_ILi1EEESI_SI_EEESC_SE_Li256ELb1ELb1ELb0ELb0EEENS1_19SingleTileSchedulerILb1ELb0ELb1ELi128EEEEEEEEEvNT_6ParamsE,"a",@progbits
	.sectionflags	@""
	.align	4
.nv.constant0._ZN7cutlass13device_kernelIN5flash19enable_sm80_to_sm89INS1_16FlashAttnFwdSm80INS1_25CollectiveMainloopFwdSm80ILi8ELi1ELb1EN4cute5tupleIJNS5_1CILi128EEENS7_ILi64EEENS7_ILi256EEEEEELi256ENS_10bfloat16_tEfNS_4arch4Sm80ELb1ELb0ELb1ELb1ELb0ELb0ELb1ELb0EEENS1_21CollectiveEpilogueFwdINS6_IJS8_SA_S9_EEENS6_IJNS7_ILi1EEESI_SI_EEESC_SE_Li256ELb1ELb1ELb0ELb0EEENS1_19SingleTileSchedulerILb1ELb0ELb1ELi128EEEEEEEEEvNT_6ParamsE:
	.zero		1944


//--------------------- .nv.constant0._ZN7cutlass13device_kernelIN5flash19enable_sm80_to_sm89INS1_16FlashAttnFwdSm80INS1_25CollectiveMainloopFwdSm80ILi8ELi1ELb0EN4cute5tupleIJNS5_1CILi128EEENS7_ILi32EEENS7_ILi256EEEEEELi256ENS_10bfloat16_tEfNS_4arch4Sm80ELb1ELb0ELb1ELb1ELb0ELb1ELb1ELb0EEENS1_21CollectiveEpilogueFwdINS6_IJS8_SA_S9_EEENS6_IJNS7_ILi1EEESI_SI_EEESC_SE_Li256ELb1ELb1ELb0ELb0EEENS1_19SingleTileSchedulerILb1ELb0ELb1ELi128EEEEEEEEEvNT_6ParamsE --------------------------
	.section	.nv.constant0._ZN7cutlass13device_kernelIN5flash19enable_sm80_to_sm89INS1_16FlashAttnFwdSm80INS1_25CollectiveMainloopFwdSm80ILi8ELi1ELb0EN4cute5tupleIJNS5_1CILi128EEENS7_ILi32EEENS7_ILi256EEEEEELi256ENS_10bfloat16_tEfNS_4arch4Sm80ELb1ELb0ELb1ELb1ELb0ELb1ELb1ELb0EEENS1_21CollectiveEpilogueFwdINS6_IJS8_SA_S9_EEENS6_IJNS7_ILi1EEESI_SI_EEESC_SE_Li256ELb1ELb1ELb0ELb0EEENS1_19SingleTileSchedulerILb1ELb0ELb1ELi128EEEEEEEEEvNT_6ParamsE,"a",@progbits
	.sectionflags	@""
	.align	4
.nv.constant0._ZN7cutlass13device_kernelIN5flash19enable_sm80_to_sm89INS1_16FlashAttnFwdSm80INS1_25CollectiveMainloopFwdSm80ILi8ELi1ELb0EN4cute5tupleIJNS5_1CILi128EEENS7_ILi32EEENS7_ILi256EEEEEELi256ENS_10bfloat16_tEfNS_4arch4Sm80ELb1ELb0ELb1ELb1ELb0ELb1ELb1ELb0EEENS1_21CollectiveEpilogueFwdINS6_IJS8_SA_S9_EEENS6_IJNS7_ILi1EEESI_SI_EEESC_SE_Li256ELb1ELb1ELb0ELb0EEENS1_19SingleTileSchedulerILb1ELb0ELb1ELi128EEEEEEEEEvNT_6ParamsE:
	.zero		1944


//--------------------- .nv.constant0._ZN7cutlass13device_kernelIN5flash19enable_sm80_to_sm89INS1_16FlashAttnFwdSm80INS1_25CollectiveMainloopFwdSm80ILi8ELi1ELb0EN4cute5tupleIJNS5_1CILi128EEENS7_ILi96EEENS7_ILi256EEEEEELi256ENS_10bfloat16_tEfNS_4arch4Sm80ELb0ELb0ELb1ELb0ELb0ELb0ELb1ELb0EEENS1_21CollectiveEpilogueFwdINS6_IJS8_SA_S9_EEENS6_IJNS7_ILi1EEESI_SI_EEESC_SE_Li256ELb0ELb1ELb0ELb0EEENS1_19SingleTileSchedulerILb0ELb0ELb1ELi128EEEEEEEEEvNT_6ParamsE --------------------------
	.section	.nv.constant0._ZN7cutlass13device_kernelIN5flash19enable_sm80_to_sm89INS1_16FlashAttnFwdSm80INS1_25CollectiveMainloopFwdSm80ILi8ELi1ELb0EN4cute5tupleIJNS5_1CILi128EEENS7_ILi96EEENS7_ILi256EEEEEELi256ENS_10bfloat16_tEfNS_4arch4Sm80ELb0ELb0ELb1ELb0ELb0ELb0ELb1ELb0EEENS1_21CollectiveEpilogueFwdINS6_IJS8_SA_S9_EEENS6_IJNS7_ILi1EEESI_SI_EEESC_SE_Li256ELb0ELb1ELb0ELb0EEENS1_19SingleTileSchedulerILb0ELb0ELb1ELi128EEEEEEEEEvNT_6ParamsE,"a",@progbits
	.sectionflags	@""
	.align	4
.nv.constant0._ZN7cutlass13device_kernelIN5flash19enable_sm80_to_sm89INS1_16FlashAttnFwdSm80INS1_25CollectiveMainloopFwdSm80ILi8ELi1ELb0EN4cute5tupleIJNS5_1CILi128EEENS7_ILi96EEENS7_ILi256EEEEEELi256ENS_10bfloat16_tEfNS_4arch4Sm80ELb0ELb0ELb1ELb0ELb0ELb0ELb1ELb0EEENS1_21CollectiveEpilogueFwdINS6_IJS8_SA_S9_EEENS6_IJNS7_ILi1EEESI_SI_EEESC_SE_Li256ELb0ELb1ELb0ELb0EEENS1_19SingleTileSchedulerILb0ELb0ELb1ELi128EEEEEEEEEvNT_6ParamsE:
	.zero		1944


//--------------------- .nv.constant0._ZN7cutlass13device_kernelIN5flash19enable_sm80_to_sm89INS1_16FlashAttnFwdSm80INS1_25CollectiveMainloopFwdSm80ILi8ELi1ELb0EN4cute5tupleIJNS5_1CILi128EEENS7_ILi96EEENS7_ILi256EEEEEELi256ENS_10bfloat16_tEfNS_4arch4Sm80ELb0ELb0ELb1ELb1ELb0ELb0ELb1ELb0EEENS1_21CollectiveEpilogueFwdINS6_IJS8_SA_S9_EEENS6_IJNS7_ILi1EEESI_SI_EEESC_SE_Li256ELb1ELb1ELb0ELb0EEENS1_19SingleTileSchedulerILb1ELb0ELb1ELi128EEEEEEEEEvNT_6ParamsE --------------------------
	.section	.nv.constant0._ZN7cutlass13device_kernelIN5flash19enable_sm80_to_sm89INS1_16FlashAttnFwdSm80INS1_25CollectiveMainloopFwdSm80ILi8ELi1ELb0EN4cute5tupleIJNS5_1CILi128EEENS7_ILi96EEENS7_ILi256EEEEEELi256ENS_10bfloat16_tEfNS_4arch4Sm80ELb0ELb0ELb1ELb1ELb0ELb0ELb1ELb0EEENS1_21CollectiveEpilogueFwdINS6_IJS8_SA_S9_EEENS6_IJNS7_ILi1EEESI_SI_EEESC_SE_Li256ELb1ELb1ELb0ELb0EEENS1_19SingleTileSchedulerILb1ELb0ELb1ELi128EEEEEEEEEvNT_6ParamsE,"a",@progbits
	.sectionflags	@""
	.align	4
.nv.constant0._ZN7cutlass13device_kernelIN5flash19enable_sm80_to_sm89INS1_16FlashAttnFwdSm80INS1_25CollectiveMainloopFwdSm80ILi8ELi1ELb0EN4cute5tupleIJNS5_1CILi128EEENS7_ILi96EEENS7_ILi256EEEEEELi256ENS_10bfloat16_tEfNS_4arch4Sm80ELb0ELb0ELb1ELb1ELb0ELb0ELb1ELb0EEENS1_21CollectiveEpilogueFwdINS6_IJS8_SA_S9_EEENS6_IJNS7_ILi1EEESI_SI_EEESC_SE_Li256ELb1ELb1ELb0ELb0EEENS1_19SingleTileSchedulerILb1ELb0ELb1ELi128EEEEEEEEEvNT_6ParamsE:
	.zero		1944


//--------------------- .nv.constant0._ZN7cutlass13device_kernelIN5flash19enable_sm80_to_sm89INS1_16FlashAttnFwdSm80INS1_25CollectiveMainloopFwdSm80ILi8ELi1ELb0EN4cute5tupleIJNS5_1CILi128EEENS7_ILi48EEENS7_ILi256EEEEEELi256ENS_10bfloat16_tEfNS_4arch4Sm80ELb0ELb0ELb1ELb1ELb0ELb1ELb1ELb0EEENS1_21CollectiveEpilogueFwdINS6_IJS8_SA_S9_EEENS6_IJNS7_ILi1EEESI_SI_EEESC_SE_Li256ELb1ELb1ELb0ELb0EEENS1_19SingleTileSchedulerILb1ELb0ELb1ELi128EEEEEEEEEvNT_6ParamsE --------------------------
	.section	.nv.constant0._ZN7cutlass13device_kernelIN5flash19enable_sm80_to_sm89INS1_16FlashAttnFwdSm80INS1_25CollectiveMainloopFwdSm80ILi8ELi1ELb0EN4cute5tupleIJNS5_1CILi128EEENS7_ILi48EEENS7_ILi256EEEEEELi256ENS_10bfloat16_tEfNS_4arch4Sm80ELb0ELb0ELb1ELb1ELb0ELb1ELb1ELb0EEENS1_21CollectiveEpilogueFwdINS6_IJS8_SA_S9_EEENS6_IJNS7_ILi1EEESI_SI_EEESC_SE_Li256ELb1ELb1ELb0ELb0EEENS1_19SingleTileSchedulerILb1ELb0ELb1ELi128EEEEEEEEEvNT_6ParamsE,"a",@progbits
	.sectionflags	@""
	.align	4
.nv.constant0._ZN7cutlass13device_kernelIN5flash19enable_sm80_to_sm89INS1_16FlashAttnFwdSm80INS1_25CollectiveMainloopFwdSm80ILi8ELi1ELb0EN4cute5tupleIJNS5_1CILi128EEENS7_ILi48EEENS7_ILi256EEEEEELi256ENS_10bfloat16_tEfNS_4arch4Sm80ELb0ELb0ELb1ELb1ELb0ELb1ELb1ELb0EEENS1_21CollectiveEpilogueFwdINS6_IJS8_SA_S9_EEENS6_IJNS7_ILi1EEESI_SI_EEESC_SE_Li256ELb1ELb1ELb0ELb0EEENS1_19SingleTileSchedulerILb1ELb0ELb1ELi128EEEEEEEEEvNT_6ParamsE:
	.zero		1944


//--------------------- .nv.constant0._ZN7cutlass13device_kernelIN5flash19enable_sm80_to_sm89INS1_16FlashAttnFwdSm80INS1_25CollectiveMainloopFwdSm80ILi8ELi1ELb0EN4cute5tupleIJNS5_1CILi128EEENS7_ILi64EEENS7_ILi256EEEEEELi256ENS_10bfloat16_tEfNS_4arch4Sm80ELb0ELb1ELb1ELb0ELb0ELb0ELb1ELb0EEENS1_21CollectiveEpilogueFwdINS6_IJS8_SA_S9_EEENS6_IJNS7_ILi1EEESI_SI_EEESC_SE_Li256ELb0ELb1ELb0ELb0EEENS1_19SingleTileSchedulerILb0ELb0ELb1ELi128EEEEEEEEEvNT_6ParamsE --------------------------
	.section	.nv.constant0._ZN7cutlass13device_kernelIN5flash19enable_sm80_to_sm89INS1_16FlashAttnFwdSm80INS1_25CollectiveMainloopFwdSm80ILi8ELi1ELb0EN4cute5tupleIJNS5_1CILi128EEENS7_ILi64EEENS7_ILi256EEEEEELi256ENS_10bfloat16_tEfNS_4arch4Sm80ELb0ELb1ELb1ELb0ELb0ELb0ELb1ELb0EEENS1_21CollectiveEpilogueFwdINS6_IJS8_SA_S9_EEENS6_IJNS7_ILi1EEESI_SI_EEESC_SE_Li256ELb0ELb1ELb0ELb0EEENS1_19SingleTileSchedulerILb0ELb0ELb1ELi128EEEEEEEEEvNT_6ParamsE,"a",@progbits
	.sectionflags	@""
	.align	4
.nv.constant0._ZN7cutlass13device_kernelIN5flash19enable_sm80_to_sm89INS1_16FlashAttnFwdSm80INS1_25CollectiveMainloopFwdSm80ILi8ELi1ELb0EN4cute5tupleIJNS5_1CILi128EEENS7_ILi64EEENS7_ILi256EEEEEELi256ENS_10bfloat16_tEfNS_4arch4Sm80ELb0ELb1ELb1ELb0ELb0ELb0ELb1ELb0EEENS1_21CollectiveEpilogueFwdINS6_IJS8_SA_S9_EEENS6_IJNS7_ILi1EEESI_SI_EEESC_SE_Li256ELb0ELb1ELb0ELb0EEENS1_19SingleTileSchedulerILb0ELb0ELb1ELi128EEEEEEEEEvNT_6ParamsE:
	.zero		1944


//--------------------- .nv.constant0._ZN7cutlass13device_kernelIN5flash19enable_sm80_to_sm89INS1_16FlashAttnFwdSm80INS1_25CollectiveMainloopFwdSm80ILi8ELi1ELb0EN4cute5tupleIJNS5_1CILi128EEENS7_ILi64EEENS7_ILi256EEEEEELi256ENS_10bfloat16_tEfNS_4arch4Sm80ELb0ELb1ELb1ELb1ELb0ELb0ELb1ELb0EEENS1_21CollectiveEpilogueFwdINS6_IJS8_SA_S9_EEENS6_IJNS7_ILi1EEESI_SI_EEESC_SE_Li256ELb1ELb1ELb0ELb0EEENS1_19SingleTileSchedulerILb1ELb0ELb1ELi128EEEEEEEEEvNT_6ParamsE --------------------------
	.section	.nv.constant0._ZN7cutlass13device_kernelIN5flash19enable_sm80_to_sm89INS1_16FlashAttnFwdSm80INS1_25CollectiveMainloopFwdSm80ILi8ELi1ELb0EN4cute5tupleIJNS5_1CILi128EEENS7_ILi64EEENS7_ILi256EEEEEELi256ENS_10bfloat16_tEfNS_4arch4Sm80ELb0ELb1ELb1ELb1ELb0ELb0ELb1ELb0EEENS1_21CollectiveEpilogueFwdINS6_IJS8_SA_S9_EEENS6_IJNS7_ILi1EEESI_SI_EEESC_SE_Li256ELb1ELb1ELb0ELb0EEENS1_19SingleTileSchedulerILb1ELb0ELb1ELi128EEEEEEEEEvNT_6ParamsE,"a",@progbits
	.sectionflags	@""
	.align	4
.nv.constant0._ZN7cutlass13device_kernelIN5flash19enable_sm80_to_sm89INS1_16FlashAttnFwdSm80INS1_25CollectiveMainloopFwdSm80ILi8ELi1ELb0EN4cute5tupleIJNS5_1CILi128EEENS7_ILi64EEENS7_ILi256EEEEEELi256ENS_10bfloat16_tEfNS_4arch4Sm80ELb0ELb1ELb1ELb1ELb0ELb0ELb1ELb0EEENS1_21CollectiveEpilogueFwdINS6_IJS8_SA_S9_EEENS6_IJNS7_ILi1EEESI_SI_EEESC_SE_Li256ELb1ELb1ELb0ELb0EEENS1_19SingleTileSchedulerILb1ELb0ELb1ELi128EEEEEEEEEvNT_6ParamsE:
	.zero		1944


//--------------------- .nv.constant0._ZN7cutlass13device_kernelIN5flash19enable_sm80_to_sm89INS1_16FlashAttnFwdSm80INS1_25CollectiveMainloopFwdSm80ILi8ELi1ELb0EN4cute5tupleIJNS5_1CILi128EEENS7_ILi48EEENS7_ILi256EEEEEELi256ENS_10bfloat16_tEfNS_4arch4Sm80ELb0ELb1ELb1ELb1ELb0ELb1ELb1ELb0EEENS1_21CollectiveEpilogueFwdINS6_IJS8_SA_S9_EEENS6_IJNS7_ILi1EEESI_SI_EEESC_SE_Li256ELb1ELb1ELb0ELb0EEENS1_19SingleTileSchedulerILb1ELb0ELb1ELi128EEEEEEEEEvNT_6ParamsE --------------------------
	.section	.nv.constant0._ZN7cutlass13device_kernelIN5flash19enable_sm80_to_sm89INS1_16FlashAttnFwdSm80INS1_25CollectiveMainloopFwdSm80ILi8ELi1ELb0EN4cute5tupleIJNS5_1CILi128EEENS7_ILi48EEENS7_ILi256EEEEEELi256ENS_10bfloat16_tEfNS_4arch4Sm80ELb0ELb1ELb1ELb1ELb0ELb1ELb1ELb0EEENS1_21CollectiveEpilogueFwdINS6_IJS8_SA_S9_EEENS6_IJNS7_ILi1EEESI_SI_EEESC_SE_Li256ELb1ELb1ELb0ELb0EEENS1_19SingleTileSchedulerILb1ELb0ELb1ELi128EEEEEEEEEvNT_6ParamsE,"a",@progbits
	.sectionflags	@""
	.align	4
.nv.constant0._ZN7cutlass13device_kernelIN5flash19enable_sm80_to_sm89INS1_16FlashAttnFwdSm80INS1_25CollectiveMainloopFwdSm80ILi8ELi1ELb0EN4cute5tupleIJNS5_1CILi128EEENS7_ILi48EEENS7_ILi256EEEEEELi256ENS_10bfloat16_tEfNS_4arch4Sm80ELb0ELb1ELb1ELb1ELb0ELb1ELb1ELb0EEENS1_21CollectiveEpilogueFwdINS6_IJS8_SA_S9_EEENS6_IJNS7_ILi1EEESI_SI_EEESC_SE_Li256ELb1ELb1ELb0ELb0EEENS1_19SingleTileSchedulerILb1ELb0ELb1ELi128EEEEEEEEEvNT_6ParamsE:
	.zero		1944


//--------------------- .nv.constant0._ZN7cutlass13device_kernelIN5flash19enable_sm80_to_sm89INS1_16FlashAttnFwdSm80INS1_25CollectiveMainloopFwdSm80ILi8ELi1ELb0EN4cute5tupleIJNS5_1CILi128EEENS7_ILi96EEENS7_ILi256EEEEEELi256ENS_10bfloat16_tEfNS_4arch4Sm80ELb1ELb0ELb1ELb0ELb0ELb0ELb1ELb0EEENS1_21CollectiveEpilogueFwdINS6_IJS8_SA_S9_EEENS6_IJNS7_ILi1EEESI_SI_EEESC_SE_Li256ELb0ELb1ELb0ELb0EEENS1_30DynamicPersistentTileSchedulerILi256ELi256ELb0ELb1ELb0EEEEEEEEEvNT_6ParamsE --------------------------
	.section	.nv.constant0._ZN7cutlass13device_kernelIN5flash19enable_sm80_to_sm89INS1_16FlashAttnFwdSm80INS1_25CollectiveMainloopFwdSm80ILi8ELi1ELb0EN4cute5tupleIJNS5_1CILi128EEENS7_ILi96EEENS7_ILi256EEEEEELi256ENS_10bfloat16_tEfNS_4arch4Sm80ELb1ELb0ELb1ELb0ELb0ELb0ELb1ELb0EEENS1_21CollectiveEpilogueFwdINS6_IJS8_SA_S9_EEENS6_IJNS7_ILi1EEESI_SI_EEESC_SE_Li256ELb0ELb1ELb0ELb0EEENS1_30DynamicPersistentTileSchedulerILi256ELi256ELb0ELb1ELb0EEEEEEEEEvNT_6ParamsE,"a",@progbits
	.sectionflags	@""
	.align	4
.nv.constant0._ZN7cutlass13device_kernelIN5flash19enable_sm80_to_sm89INS1_16FlashAttnFwdSm80INS1_25CollectiveMainloopFwdSm80ILi8ELi1ELb0EN4cute5tupleIJNS5_1CILi128EEENS7_ILi96EEENS7_ILi256EEEEEELi256ENS_10bfloat16_tEfNS_4arch4Sm80ELb1ELb0ELb1ELb0ELb0ELb0ELb1ELb0EEENS1_21CollectiveEpilogueFwdINS6_IJS8_SA_S9_EEENS6_IJNS7_ILi1EEESI_SI_EEESC_SE_Li256ELb0ELb1ELb0ELb0EEENS1_30DynamicPersistentTileSchedulerILi256ELi256ELb0ELb1ELb0EEEEEEEEEvNT_6ParamsE:
	.zero		1960


//--------------------- .nv.constant0._ZN7cutlass13device_kernelIN5flash19enable_sm80_to_sm89INS1_16FlashAttnFwdSm80INS1_25CollectiveMainloopFwdSm80ILi8ELi1ELb0EN4cute5tupleIJNS5_1CILi128EEENS7_ILi96EEENS7_ILi256EEEEEELi256ENS_10bfloat16_tEfNS_4arch4Sm80ELb1ELb0ELb1ELb1ELb0ELb0ELb1ELb0EEENS1_21CollectiveEpilogueFwdINS6_IJS8_SA_S9_EEENS6_IJNS7_ILi1EEESI_SI_EEESC_SE_Li256ELb1ELb1ELb0ELb0EEENS1_19SingleTileSchedulerILb1ELb0ELb1ELi128EEEEEEEEEvNT_6ParamsE --------------------------
	.section	.nv.constant0._ZN7cutlass13device_kernelIN5flash19enable_sm80_to_sm89INS1_16FlashAttnFwdSm80INS1_25CollectiveMainloopFwdSm80ILi8ELi1ELb0EN4cute5tupleIJNS5_1CILi128EEENS7_ILi96EEENS7_ILi256EEEEEELi256ENS_10bfloat16_tEfNS_4arch4Sm80ELb1ELb0ELb1ELb1ELb0ELb0ELb1ELb0EEENS1_21CollectiveEpilogueFwdINS6_IJS8_SA_S9_EEENS6_IJNS7_ILi1EEESI_SI_EEESC_SE_Li256ELb1ELb1ELb0ELb0EEENS1_19SingleTileSchedulerILb1ELb0ELb1ELi128EEEEEEEEEvNT_6ParamsE,"a",@progbits
	.sectionflags	@""
	.align	4
.nv.constant0._ZN7cutlass13device_kernelIN5flash19enable_sm80_to_sm89INS1_16FlashAttnFwdSm80INS1_25CollectiveMainloopFwdSm80ILi8ELi1ELb0EN4cute5tupleIJNS5_1CILi128EEENS7_ILi96EEENS7_ILi256EEEEEELi256ENS_10bfloat16_tEfNS_4arch4Sm80ELb1ELb0ELb1ELb1ELb0ELb0ELb1ELb0EEENS1_21CollectiveEpilogueFwdINS6_IJS8_SA_S9_EEENS6_IJNS7_ILi1EEESI_SI_EEESC_SE_Li256ELb1ELb1ELb0ELb0EEENS1_19SingleTileSchedulerILb1ELb0ELb1ELi128EEEEEEEEEvNT_6ParamsE:
	.zero		1944


//--------------------- .nv.constant0._ZN7cutlass13device_kernelIN5flash19enable_sm80_to_sm89INS1_16FlashAttnFwdSm80INS1_25CollectiveMainloopFwdSm80ILi8ELi1ELb0EN4cute5tupleIJNS5_1CILi128EEENS7_ILi48EEENS7_ILi256EEEEEELi256ENS_10bfloat16_tEfNS_4arch4Sm80ELb1ELb0ELb1ELb1ELb0ELb1ELb1ELb0EEENS1_21CollectiveEpilogueFwdINS6_IJS8_SA_S9_EEENS6_IJNS7_ILi1EEESI_SI_EEESC_SE_Li256ELb1ELb1ELb0ELb0EEENS1_19SingleTileSchedulerILb1ELb0ELb1ELi128EEEEEEEEEvNT_6ParamsE --------------------------
	.section	.nv.constant0._ZN7cutlass13device_kernelIN5flash19enable_sm80_to_sm89INS1_16FlashAttnFwdSm80INS1_25CollectiveMainloopFwdSm80ILi8ELi1ELb0EN4cute5tupleIJNS5_1CILi128EEENS7_ILi48EEENS7_ILi256EEEEEELi256ENS_10bfloat16_tEfNS_4arch4Sm80ELb1ELb0ELb1ELb1ELb0ELb1ELb1ELb0EEENS1_21CollectiveEpilogueFwdINS6_IJS8_SA_S9_EEENS6_IJNS7_ILi1EEESI_SI_EEESC_SE_Li256ELb1ELb1ELb0ELb0EEENS1_19SingleTileSchedulerILb1ELb0ELb1ELi128EEEEEEEEEvNT_6ParamsE,"a",@progbits
	.sectionflags	@""
	.align	4
.nv.constant0._ZN7cutlass13device_kernelIN5flash19enable_sm80_to_sm89INS1_16FlashAttnFwdSm80INS1_25CollectiveMainloopFwdSm80ILi8ELi1ELb0EN4cute5tupleIJNS5_1CILi128EEENS7_ILi48EEENS7_ILi256EEEEEELi256ENS_10bfloat16_tEfNS_4arch4Sm80ELb1ELb0ELb1ELb1ELb0ELb1ELb1ELb0EEENS1_21CollectiveEpilogueFwdINS6_IJS8_SA_S9_EEENS6_IJNS7_ILi1EEESI_SI_EEESC_SE_Li256ELb1ELb1ELb0ELb0EEENS1_19SingleTileSchedulerILb1ELb0ELb1ELi128EEEEEEEEEvNT_6ParamsE:
	.zero		1944


//--------------------- .nv.constant0._ZN7cutlass13device_kernelIN5flash19enable_sm80_to_sm89INS1_16FlashAttnFwdSm80INS1_25CollectiveMainloopFwdSm80ILi8ELi1ELb1EN4cute5tupleIJNS5_1CILi128EEENS7_ILi64EEENS7_ILi256EEEEEELi256ENS_10bfloat16_tEfNS_4arch4Sm80ELb0ELb0ELb0ELb0ELb0ELb0ELb1ELb0EEENS1_21CollectiveEpilogueFwdINS6_IJS8_SA_S9_EEENS6_IJNS7_ILi1EEESI_SI_EEESC_SE_Li256ELb0ELb1ELb0ELb0EEENS1_19SingleTileSchedulerILb0ELb0ELb1ELi128EEEEEEEEEvNT_6ParamsE --------------------------
	.section	.nv.constant0._ZN7cutlass13device_kernelIN5flash19enable_sm80_to_sm89INS1_16FlashAttnFwdSm80INS1_25CollectiveMainloopFwdSm80ILi8ELi1ELb1EN4cute5tupleIJNS5_1CILi128EEENS7_ILi64EEENS7_ILi256EEEEEELi256ENS_10bfloat16_tEfNS_4arch4Sm80ELb0ELb0ELb0ELb0ELb0ELb0ELb1ELb0EEENS1_21CollectiveEpilogueFwdINS6_IJS8_SA_S9_EEENS6_IJNS7_ILi1EEESI_SI_EEESC_SE_Li256ELb0ELb1ELb0ELb0EEENS1_19SingleTileSchedulerILb0ELb0ELb1ELi128EEEEEEEEEvNT_6ParamsE,"a",@progbits
	.sectionflags	@""
	.align	4
.nv.constant0._ZN7cutlass13device_kernelIN5flash19enable_sm80_to_sm89INS1_16FlashAttnFwdSm80INS1_25CollectiveMainloopFwdSm80ILi8ELi1ELb1EN4cute5tupleIJNS5_1CILi128EEENS7_ILi64EEENS7_ILi256EEEEEELi256ENS_10bfloat16_tEfNS_4arch4Sm80ELb0ELb0ELb0ELb0ELb0ELb0ELb1ELb0EEENS1_21CollectiveEpilogueFwdINS6_IJS8_SA_S9_EEENS6_IJNS7_ILi1EEESI_SI_EEESC_SE_Li256ELb0ELb1ELb0ELb0EEENS1_19SingleTileSchedulerILb0ELb0ELb1ELi128EEEEEEEEEvNT_6ParamsE:
	.zero		1944


//--------------------- .nv.constant0._ZN7cutlass13device_kernelIN5flash19enable_sm80_to_sm89INS1_16FlashAttnFwdSm80INS1_25CollectiveMainloopFwdSm80ILi8ELi1ELb1EN4cute5tupleIJNS5_1CILi128EEENS7_ILi64EEENS7_ILi256EEEEEELi256ENS_10bfloat16_tEfNS_4arch4Sm80ELb0ELb0ELb0ELb1ELb0ELb0ELb1ELb0EEENS1_21CollectiveEpilogueFwdINS6_IJS8_SA_S9_EEENS6_IJNS7_ILi1EEESI_SI_EEESC_SE_Li256ELb1ELb1ELb0ELb0EEENS1_19SingleTileSchedulerILb1ELb0ELb1ELi128EEEEEEEEEvNT_6ParamsE --------------------------
	.section	.nv.constant0._ZN7cutlass13device_kernelIN5flash19enable_sm80_to_sm89INS1_16FlashAttnFwdSm80INS1_25CollectiveMainloopFwdSm80ILi8ELi1ELb1EN4cute5tupleIJNS5_1CILi128EEENS7_ILi64EEENS7_ILi256EEEEEELi256ENS_10bfloat16_tEfNS_4arch4Sm80ELb0ELb0ELb0ELb1ELb0ELb0ELb1ELb0EEENS1_21CollectiveEpilogueFwdINS6_IJS8_SA_S9_EEENS6_IJNS7_ILi1EEESI_SI_EEESC_SE_Li256ELb1ELb1ELb0ELb0EEENS1_19SingleTileSchedulerILb1ELb0ELb1ELi128EEEEEEEEEvNT_6ParamsE,"a",@progbits
	.sectionflags	@""
	.align	4
.nv.constant0._ZN7cutlass13device_kernelIN5flash19enable_sm80_to_sm89INS1_16FlashAttnFwdSm80INS1_25CollectiveMainloopFwdSm80ILi8ELi1ELb1EN4cute5tupleIJNS5_1CILi128EEENS7_ILi64EEENS7_ILi256EEEEEELi256ENS_10bfloat16_tEfNS_4arch4Sm80ELb0ELb0ELb0ELb1ELb0ELb0ELb1ELb0EEENS1_21CollectiveEpilogueFwdINS6_IJS8_SA_S9_EEENS6_IJNS7_ILi1EEESI_SI_EEESC_SE_Li256ELb1ELb1ELb0ELb0EEENS1_19SingleTileSchedulerILb1ELb0ELb1ELi128EEEEEEEEEvNT_6ParamsE:
	.zero		1944


//--------------------- .nv.constant0._ZN7cutlass13device_kernelIN5flash19enable_sm80_to_sm89INS1_16FlashAttnFwdSm80INS1_25CollectiveMainloopFwdSm80ILi8ELi1ELb0EN4cute5tupleIJNS5_1CILi128EEENS7_ILi32EEENS7_ILi256EEEEEELi256ENS_10bfloat16_tEfNS_4arch4Sm80ELb0ELb0ELb0ELb1ELb0ELb1ELb1ELb0EEENS1_21CollectiveEpilogueFwdINS6_IJS8_SA_S9_EEENS6_IJNS7_ILi1EEESI_SI_EEESC_SE_Li256ELb1ELb1ELb0ELb0EEENS1_19SingleTileSchedulerILb1ELb0ELb1ELi128EEEEEEEEEvNT_6ParamsE --------------------------
	.section	.nv.constant0._ZN7cutlass13device_kernelIN5flash19enable_sm80_to_sm89INS1_16FlashAttnFwdSm80INS1_25CollectiveMainloopFwdSm80ILi8ELi1ELb0EN4cute5tupleIJNS5_1CILi128EEENS7_ILi32EEENS7_ILi256EEEEEELi256ENS_10bfloat16_tEfNS_4arch4Sm80ELb0ELb0ELb0ELb1ELb0ELb1ELb1ELb0EEENS1_21CollectiveEpilogueFwdINS6_IJS8_SA_S9_EEENS6_IJNS7_ILi1EEESI_SI_EEESC_SE_Li256ELb1ELb1ELb0ELb0EEENS1_19SingleTileSchedulerILb1ELb0ELb1ELi128EEEEEEEEEvNT_6ParamsE,"a",@progbits
	.sectionflags	@""
	.align	4
.nv.constant0._ZN7cutlass13device_kernelIN5flash19enable_sm80_to_sm89INS1_16FlashAttnFwdSm80INS1_25CollectiveMainloopFwdSm80ILi8ELi1ELb0EN4cute5tupleIJNS5_1CILi128EEENS7_ILi32EEENS7_ILi256EEEEEELi256ENS_10bfloat16_tEfNS_4arch4Sm80ELb0ELb0ELb0ELb1ELb0ELb1ELb1ELb0EEENS1_21CollectiveEpilogueFwdINS6_IJS8_SA_S9_EEENS6_IJNS7_ILi1EEESI_SI_EEESC_SE_Li256ELb1ELb1ELb0ELb0EEENS1_19SingleTileSchedulerILb1ELb0ELb1ELi128EEEEEEEEEvNT_6ParamsE:
	.zero		1944


//--------------------- .nv.constant0._ZN7cutlass13device_kernelIN5flash19enable_sm80_to_sm89INS1_16FlashAttnFwdSm80INS1_25CollectiveMainloopFwdSm80ILi8ELi1ELb1EN4cute5tupleIJNS5_1CILi128EEENS7_ILi48EEENS7_ILi256EEEEEELi256ENS_10bfloat16_tEfNS_4arch4Sm80ELb0ELb1ELb0ELb0ELb0ELb0ELb1ELb0EEENS1_21CollectiveEpilogueFwdINS6_IJS8_SA_S9_EEENS6_IJNS7_ILi1EEESI_SI_EEESC_SE_Li256ELb0ELb1ELb0ELb0EEENS1_19SingleTileSchedulerILb0ELb0ELb1ELi128EEEEEEEEEvNT_6ParamsE --------------------------
	.section	.nv.constant0._ZN7cutlass13device_kernelIN5flash19enable_sm80_to_sm89INS1_16FlashAttnFwdSm80INS1_25CollectiveMainloopFwdSm80ILi8ELi1ELb1EN4cute5tupleIJNS5_1CILi128EEENS7_ILi48EEENS7_ILi256EEEEEELi256ENS_10bfloat16_tEfNS_4arch4Sm80ELb0ELb1ELb0ELb0ELb0ELb0ELb1ELb0EEENS1_21CollectiveEpilogueFwdINS6_IJS8_SA_S9_EEENS6_IJNS7_ILi1EEESI_SI_EEESC_SE_Li256ELb0ELb1ELb0ELb0EEENS1_19SingleTileSchedulerILb0ELb0ELb1ELi128EEEEEEEEEvNT_6ParamsE,"a",@progbits
	.sectionflags	@""
	.align	4
.nv.constant0._ZN7cutlass13device_kernelIN5flash19enable_sm80_to_sm89INS1_16FlashAttnFwdSm80INS1_25CollectiveMainloopFwdSm80ILi8ELi1ELb1EN4cute5tupleIJNS5_1CILi128EEENS7_ILi48EEENS7_ILi256EEEEEELi256ENS_10bfloat16_tEfNS_4arch4Sm80ELb0ELb1ELb0ELb0ELb0ELb0ELb1ELb0EEENS1_21CollectiveEpilogueFwdINS6_IJS8_SA_S9_EEENS6_IJNS7_ILi1EEESI_SI_EEESC_SE_Li256ELb0ELb1ELb0ELb0EEENS1_19SingleTileSchedulerILb0ELb0ELb1ELi128EEEEEEEEEvNT_6ParamsE:
	.zero		1944


//--------------------- .nv.constant0._ZN7cutlass13device_kernelIN5flash19enable_sm80_to_sm89INS1_16FlashAttnFwdSm80INS1_25CollectiveMainloopFwdSm80ILi8ELi1ELb1EN4cute5tupleIJNS5_1CILi128EEENS7_ILi48EEENS7_ILi256EEEEEELi256ENS_10bfloat16_tEfNS_4arch4Sm80ELb0ELb1ELb0ELb1ELb0ELb0ELb1ELb0EEENS1_21CollectiveEpilogueFwdINS6_IJS8_SA_S9_EEENS6_IJNS7_ILi1EEESI_SI_EEESC_SE_Li256ELb1ELb1ELb0ELb0EEENS1_19SingleTileSchedulerILb1ELb0ELb1ELi128EEEEEEEEEvNT_6ParamsE --------------------------
	.section	.nv.constant0._ZN7cutlass13device_kernelIN5flash19enable_sm80_to_sm89INS1_16FlashAttnFwdSm80INS1_25CollectiveMainloopFwdSm80ILi8ELi1ELb1EN4cute5tupleIJNS5_1CILi128EEENS7_ILi48EEENS7_ILi256EEEEEELi256ENS_10bfloat16_tEfNS_4arch4Sm80ELb0ELb1ELb0ELb1ELb0ELb0ELb1ELb0EEENS1_21CollectiveEpilogueFwdINS6_IJS8_SA_S9_EEENS6_IJNS7_ILi1EEESI_SI_EEESC_SE_Li256ELb1ELb1ELb0ELb0EEENS1_19SingleTileSchedulerILb1ELb0ELb1ELi128EEEEEEEEEvNT_6ParamsE,"a",@progbits
	.sectionflags	@""
	.align	4
.nv.constant0._ZN7cutlass13device_kernelIN5flash19enable_sm80_to_sm89INS1_16FlashAttnFwdSm80INS1_25CollectiveMainloopFwdSm80ILi8ELi1ELb1EN4cute5tupleIJNS5_1CILi128EEENS7_ILi48EEENS7_ILi256EEEEEELi256ENS_10bfloat16_tEfNS_4arch4Sm80ELb0ELb1ELb0ELb1ELb0ELb0ELb1ELb0EEENS1_21CollectiveEpilogueFwdINS6_IJS8_SA_S9_EEENS6_IJNS7_ILi1EEESI_SI_EEESC_SE_Li256ELb1ELb1ELb0ELb0EEENS1_19SingleTileSchedulerILb1ELb0ELb1ELi128EEEEEEEEEvNT_6ParamsE:
	.zero		1944


//--------------------- .nv.constant0._ZN7cutlass13device_kernelIN5flash19enable_sm80_to_sm89INS1_16FlashAttnFwdSm80INS1_25CollectiveMainloopFwdSm80ILi8ELi1ELb0EN4cute5tupleIJNS5_1CILi128EEENS7_ILi32EEENS7_ILi256EEEEEELi256ENS_10bfloat16_tEfNS_4arch4Sm80ELb0ELb1ELb0ELb1ELb0ELb1ELb1ELb0EEENS1_21CollectiveEpilogueFwdINS6_IJS8_SA_S9_EEENS6_IJNS7_ILi1EEESI_SI_EEESC_SE_Li256ELb1ELb1ELb0ELb0EEENS1_19SingleTileSchedulerILb1ELb0ELb1ELi128EEEEEEEEEvNT_6ParamsE --------------------------
	.section	.nv.constant0._ZN7cutlass13device_kernelIN5flash19enable_sm80_to_sm89INS1_16FlashAttnFwdSm80INS1_25CollectiveMainloopFwdSm80ILi8ELi1ELb0EN4cute5tupleIJNS5_1CILi128EEENS7_ILi32EEENS7_ILi256EEEEEELi256ENS_10bfloat16_tEfNS_4arch4Sm80ELb0ELb1ELb0ELb1ELb0ELb1ELb1ELb0EEENS1_21CollectiveEpilogueFwdINS6_IJS8_SA_S9_EEENS6_IJNS7_ILi1EEESI_SI_EEESC_SE_Li256ELb1ELb1ELb0ELb0EEENS1_19SingleTileSchedulerILb1ELb0ELb1ELi128EEEEEEEEEvNT_6ParamsE,"a",@progbits
	.sectionflags	@""
	.align	4
.nv.constant0._ZN7cutlass13device_kernelIN5flash19enable_sm80_to_sm89INS1_16FlashAttnFwdSm80INS1_25CollectiveMainloopFwdSm80ILi8ELi1ELb0EN4cute5tupleIJNS5_1CILi128EEENS7_ILi32EEENS7_ILi256EEEEEELi256ENS_10bfloat16_tEfNS_4arch4Sm80ELb0ELb1ELb0ELb1ELb0ELb1ELb1ELb0EEENS1_21CollectiveEpilogueFwdINS6_IJS8_SA_S9_EEENS6_IJNS7_ILi1EEESI_SI_EEESC_SE_Li256ELb1ELb1ELb0ELb0EEENS1_19SingleTileSchedulerILb1ELb0ELb1ELi128EEEEEEEEEvNT_6ParamsE:
	.zero		1944


//--------------------- .nv.constant0._ZN7cutlass13device_kernelIN5flash19enable_sm80_to_sm89INS1_16FlashAttnFwdSm80INS1_25CollectiveMainloopFwdSm80ILi8ELi1ELb1EN4cute5tupleIJNS5_1CILi128EEENS7_ILi64EEENS7_ILi256EEEEEELi256ENS_10bfloat16_tEfNS_4arch4Sm80ELb1ELb0ELb0ELb0ELb0ELb0ELb1ELb0EEENS1_21CollectiveEpilogueFwdINS6_IJS8_SA_S9_EEENS6_IJNS7_ILi1EEESI_SI_EEESC_SE_Li256ELb0ELb1ELb0ELb0EEENS1_30DynamicPersistentTileSchedulerILi256ELi256ELb0ELb1ELb0EEEEEEEEEvNT_6ParamsE --------------------------
	.section	.nv.constant0._ZN7cutlass13device_kernelIN5flash19enable_sm80_to_sm89INS1_16FlashAttnFwdSm80INS1_25CollectiveMainloopFwdSm80ILi8ELi1ELb1EN4cute5tupleIJNS5_1CILi128EEENS7_ILi64EEENS7_ILi256EEEEEELi256ENS_10bfloat16_tEfNS_4arch4Sm80ELb1ELb0ELb0ELb0ELb0ELb0ELb1ELb0EEENS1_21CollectiveEpilogueFwdINS6_IJS8_SA_S9_EEENS6_IJNS7_ILi1EEESI_SI_EEESC_SE_Li256ELb0ELb1ELb0ELb0EEENS1_30DynamicPersistentTileSchedulerILi256ELi256ELb0ELb1ELb0EEEEEEEEEvNT_6ParamsE,"a",@progbits
	.sectionflags	@""
	.align	4
.nv.constant0._ZN7cutlass13device_kernelIN5flash19enable_sm80_to_sm89INS1_16FlashAttnFwdSm80INS1_25CollectiveMainloopFwdSm80ILi8ELi1ELb1EN4cute5tupleIJNS5_1CILi128EEENS7_ILi64EEENS7_ILi256EEEEEELi256ENS_10bfloat16_tEfNS_4arch4Sm80ELb1ELb0ELb0ELb0ELb0ELb0ELb1ELb0EEENS1_21CollectiveEpilogueFwdINS6_IJS8_SA_S9_EEENS6_IJNS7_ILi1EEESI_SI_EEESC_SE_Li256ELb0ELb1ELb0ELb0EEENS1_30DynamicPersistentTileSchedulerILi256ELi256ELb0ELb1ELb0EEEEEEEEEvNT_6ParamsE:
	.zero		1960


//--------------------- .nv.constant0._ZN7cutlass13device_kernelIN5flash19enable_sm80_to_sm89INS1_16FlashAttnFwdSm80INS1_25CollectiveMainloopFwdSm80ILi8ELi1ELb1EN4cute5tupleIJNS5_1CILi128EEENS7_ILi64EEENS7_ILi256EEEEEELi256ENS_10bfloat16_tEfNS_4arch4Sm80ELb1ELb0ELb0ELb1ELb0ELb0ELb1ELb0EEENS1_21CollectiveEpilogueFwdINS6_IJS8_SA_S9_EEENS6_IJNS7_ILi1EEESI_SI_EEESC_SE_Li256ELb1ELb1ELb0ELb0EEENS1_19SingleTileSchedulerILb1ELb0ELb1ELi128EEEEEEEEEvNT_6ParamsE --------------------------
	.section	.nv.constant0._ZN7cutlass13device_kernelIN5flash19enable_sm80_to_sm89INS1_16FlashAttnFwdSm80INS1_25CollectiveMainloopFwdSm80ILi8ELi1ELb1EN4cute5tupleIJNS5_1CILi128EEENS7_ILi64EEENS7_ILi256EEEEEELi256ENS_10bfloat16_tEfNS_4arch4Sm80ELb1ELb0ELb0ELb1ELb0ELb0ELb1ELb0EEENS1_21CollectiveEpilogueFwdINS6_IJS8_SA_S9_EEENS6_IJNS7_ILi1EEESI_SI_EEESC_SE_Li256ELb1ELb1ELb0ELb0EEENS1_19SingleTileSchedulerILb1ELb0ELb1ELi128EEEEEEEEEvNT_6ParamsE,"a",@progbits
	.sectionflags	@""
	.align	4
.nv.constant0._ZN7cutlass13device_kernelIN5flash19enable_sm80_to_sm89INS1_16FlashAttnFwdSm80INS1_25CollectiveMainloopFwdSm80ILi8ELi1ELb1EN4cute5tupleIJNS5_1CILi128EEENS7_ILi64EEENS7_ILi256EEEEEELi256ENS_10bfloat16_tEfNS_4arch4Sm80ELb1ELb0ELb0ELb1ELb0ELb0ELb1ELb0EEENS1_21CollectiveEpilogueFwdINS6_IJS8_SA_S9_EEENS6_IJNS7_ILi1EEESI_SI_EEESC_SE_Li256ELb1ELb1ELb0ELb0EEENS1_19SingleTileSchedulerILb1ELb0ELb1ELi128EEEEEEEEEvNT_6ParamsE:
	.zero		1944


//--------------------- .nv.constant0._ZN7cutlass13device_kernelIN5flash19enable_sm80_to_sm89INS1_16FlashAttnFwdSm80INS1_25CollectiveMainloopFwdSm80ILi8ELi1ELb0EN4cute5tupleIJNS5_1CILi128EEENS7_ILi32EEENS7_ILi256EEEEEELi256ENS_10bfloat16_tEfNS_4arch4Sm80ELb1ELb0ELb0ELb1ELb0ELb1ELb1ELb0EEENS1_21CollectiveEpilogueFwdINS6_IJS8_SA_S9_EEENS6_IJNS7_ILi1EEESI_SI_EEESC_SE_Li256ELb1ELb1ELb0ELb0EEENS1_19SingleTileSchedulerILb1ELb0ELb1ELi128EEEEEEEEEvNT_6ParamsE --------------------------
	.section	.nv.constant0._ZN7cutlass13device_kernelIN5flash19enable_sm80_to_sm89INS1_16FlashAttnFwdSm80INS1_25CollectiveMainloopFwdSm80ILi8ELi1ELb0EN4cute5tupleIJNS5_1CILi128EEENS7_ILi32EEENS7_ILi256EEEEEELi256ENS_10bfloat16_tEfNS_4arch4Sm80ELb1ELb0ELb0ELb1ELb0ELb1ELb1ELb0EEENS1_21CollectiveEpilogueFwdINS6_IJS8_SA_S9_EEENS6_IJNS7_ILi1EEESI_SI_EEESC_SE_Li256ELb1ELb1ELb0ELb0EEENS1_19SingleTileSchedulerILb1ELb0ELb1ELi128EEEEEEEEEvNT_6ParamsE,"a",@progbits
	.sectionflags	@""
	.align	4
.nv.constant0._ZN7cutlass13device_kernelIN5flash19enable_sm80_to_sm89INS1_16FlashAttnFwdSm80INS1_25CollectiveMainloopFwdSm80ILi8ELi1ELb0EN4cute5tupleIJNS5_1CILi128EEENS7_ILi32EEENS7_ILi256EEEEEELi256ENS_10bfloat16_tEfNS_4arch4Sm80ELb1ELb0ELb0ELb1ELb0ELb1ELb1ELb0EEENS1_21CollectiveEpilogueFwdINS6_IJS8_SA_S9_EEENS6_IJNS7_ILi1EEESI_SI_EEESC_SE_Li256ELb1ELb1ELb0ELb0EEENS1_19SingleTileSchedulerILb1ELb0ELb1ELi128EEEEEEEEEvNT_6ParamsE:
	.zero		1944


//--------------------- .nv.constant0._ZN7cutlass13device_kernelIN5flash19enable_sm80_to_sm89INS1_16FlashAttnFwdSm80INS1_25CollectiveMainloopFwdSm80ILi8ELi1ELb0EN4cute5tupleIJNS5_1CILi128EEENS7_ILi96EEENS7_ILi256EEEEEELi256ENS_10bfloat16_tEfNS_4arch4Sm80ELb0ELb0ELb0ELb0ELb0ELb0ELb1ELb0EEENS1_21CollectiveEpilogueFwdINS6_IJS8_SA_S9_EEENS6_IJNS7_ILi1EEESI_SI_EEESC_SE_Li256ELb0ELb1ELb0ELb0EEENS1_19SingleTileSchedulerILb0ELb0ELb1ELi128EEEEEEEEEvNT_6ParamsE --------------------------
	.section	.nv.constant0._ZN7cutlass13device_kernelIN5flash19enable_sm80_to_sm89INS1_16FlashAttnFwdSm80INS1_25CollectiveMainloopFwdSm80ILi8ELi1ELb0EN4cute5tupleIJNS5_1CILi128EEENS7_ILi96EEENS7_ILi256EEEEEELi256ENS_10bfloat16_tEfNS_4arch4Sm80ELb0ELb0ELb0ELb0ELb0ELb0ELb1ELb0EEENS1_21CollectiveEpilogueFwdINS6_IJS8_SA_S9_EEENS6_IJNS7_ILi1EEESI_SI_EEESC_SE_Li256ELb0ELb1ELb0ELb0EEENS1_19SingleTileSchedulerILb0ELb0ELb1ELi128EEEEEEEEEvNT_6ParamsE,"a",@progbits
	.sectionflags	@""
	.align	4
.nv.constant0._ZN7cutlass13device_kernelIN5flash19enable_sm80_to_sm89INS1_16FlashAttnFwdSm80INS1_25CollectiveMainloopFwdSm80ILi8ELi1ELb0EN4cute5tupleIJNS5_1CILi128EEENS7_ILi96EEENS7_ILi256EEEEEELi256ENS_10bfloat16_tEfNS_4arch4Sm80ELb0ELb0ELb0ELb0ELb0ELb0ELb1ELb0EEENS1_21CollectiveEpilogueFwdINS6_IJS8_SA_S9_EEENS6_IJNS7_ILi1EEESI_SI_EEESC_SE_Li256ELb0ELb1ELb0ELb0EEENS1_19SingleTileSchedulerILb0ELb0ELb1ELi128EEEEEEEEEvNT_6ParamsE:
	.zero		1944


//--------------------- .nv.constant0._ZN7cutlass13device_kernelIN5flash19enable_sm80_to_sm89INS1_16FlashAttnFwdSm80INS1_25CollectiveMainloopFwdSm80ILi8ELi1ELb0EN4cute5tupleIJNS5_1CILi128EEENS7_ILi96EEENS7_ILi256EEEEEELi256ENS_10bfloat16_tEfNS_4arch4Sm80ELb0ELb0ELb0ELb1ELb0ELb0ELb1ELb0EEENS1_21CollectiveEpilogueFwdINS6_IJS8_SA_S9_EEENS6_IJNS7_ILi1EEESI_SI_EEESC_SE_Li256ELb1ELb1ELb0ELb0EEENS1_19SingleTileSchedulerILb1ELb0ELb1ELi128EEEEEEEEEvNT_6ParamsE --------------------------
	.section	.nv.constant0._ZN7cutlass13device_kernelIN5flash19enable_sm80_to_sm89INS1_16FlashAttnFwdSm80INS1_25CollectiveMainloopFwdSm80ILi8ELi1ELb0EN4cute5tupleIJNS5_1CILi128EEENS7_ILi96EEENS7_ILi256EEEEEELi256ENS_10bfloat16_tEfNS_4arch4Sm80ELb0ELb0ELb0ELb1ELb0ELb0ELb1ELb0EEENS1_21CollectiveEpilogueFwdINS6_IJS8_SA_S9_EEENS6_IJNS7_ILi1EEESI_SI_EEESC_SE_Li256ELb1ELb1ELb0ELb0EEENS1_19SingleTileSchedulerILb1ELb0ELb1ELi128EEEEEEEEEvNT_6ParamsE,"a",@progbits
	.sectionflags	@""
	.align	4
.nv.constant0._ZN7cutlass13device_kernelIN5flash19enable_sm80_to_sm89INS1_16FlashAttnFwdSm80INS1_25CollectiveMainloopFwdSm80ILi8ELi1ELb0EN4cute5tupleIJNS5_1CILi128EEENS7_ILi96EEENS7_ILi256EEEEEELi256ENS_10bfloat16_tEfNS_4arch4Sm80ELb0ELb0ELb0ELb1ELb0ELb0ELb1ELb0EEENS1_21CollectiveEpilogueFwdINS6_IJS8_SA_S9_EEENS6_IJNS7_ILi1EEESI_SI_EEESC_SE_Li256ELb1ELb1ELb0ELb0EEENS1_19SingleTileSchedulerILb1ELb0ELb1ELi128EEEEEEEEEvNT_6ParamsE:
	.zero		1944


//--------------------- .nv.constant0._ZN7cutlass13device_kernelIN5flash19enable_sm80_to_sm89INS1_16FlashAttnFwdSm80INS1_25CollectiveMainloopFwdSm80ILi8ELi1ELb0EN4cute5tupleIJNS5_1CILi128EEENS7_ILi48EEENS7_ILi256EEEEEELi256ENS_10bfloat16_tEfNS_4arch4Sm80ELb0ELb0ELb0ELb1ELb0ELb1ELb1ELb0EEENS1_21CollectiveEpilogueFwdINS6_IJS8_SA_S9_EEENS6_IJNS7_ILi1EEESI_SI_EEESC_SE_Li256ELb1ELb1ELb0ELb0EEENS1_19SingleTileSchedulerILb1ELb0ELb1ELi128EEEEEEEEEvNT_6ParamsE --------------------------
	.section	.nv.constant0._ZN7cutlass13device_kernelIN5flash19enable_sm80_to_sm89INS1_16FlashAttnFwdSm80INS1_25CollectiveMainloopFwdSm80ILi8ELi1ELb0EN4cute5tupleIJNS5_1CILi128EEENS7_ILi48EEENS7_ILi256EEEEEELi256ENS_10bfloat16_tEfNS_4arch4Sm80ELb0ELb0ELb0ELb1ELb0ELb1ELb1ELb0EEENS1_21CollectiveEpilogueFwdINS6_IJS8_SA_S9_EEENS6_IJNS7_ILi1EEESI_SI_EEESC_SE_Li256ELb1ELb1ELb0ELb0EEENS1_19SingleTileSchedulerILb1ELb0ELb1ELi128EEEEEEEEEvNT_6ParamsE,"a",@progbits
	.sectionflags	@""
	.align	4
.nv.constant0._ZN7cutlass13device_kernelIN5flash19enable_sm80_to_sm89INS1_16FlashAttnFwdSm80INS1_25CollectiveMainloopFwdSm80ILi8ELi1ELb0EN4cute5tupleIJNS5_1CILi128EEENS7_ILi48EEENS7_ILi256EEEEEELi256ENS_10bfloat16_tEfNS_4arch4Sm80ELb0ELb0ELb0ELb1ELb0ELb1ELb1ELb0EEENS1_21CollectiveEpilogueFwdINS6_IJS8_SA_S9_EEENS6_IJNS7_ILi1EEESI_SI_EEESC_SE_Li256ELb1ELb1ELb0ELb0EEENS1_19SingleTileSchedulerILb1ELb0ELb1ELi128EEEEEEEEEvNT_6ParamsE:
	.zero		1944


//--------------------- .nv.constant0._ZN7cutlass13device_kernelIN5flash19enable_sm80_to_sm89INS1_16FlashAttnFwdSm80INS1_25CollectiveMainloopFwdSm80ILi8ELi1ELb0EN4cute5tupleIJNS5_1CILi128EEENS7_ILi64EEENS7_ILi256EEEEEELi256ENS_10bfloat16_tEfNS_4arch4Sm80ELb0ELb1ELb0ELb0ELb0ELb0ELb1ELb0EEENS1_21CollectiveEpilogueFwdINS6_IJS8_SA_S9_EEENS6_IJNS7_ILi1EEESI_SI_EEESC_SE_Li256ELb0ELb1ELb0ELb0EEENS1_19SingleTileSchedulerILb0ELb0ELb1ELi128EEEEEEEEEvNT_6ParamsE --------------------------
	.section	.nv.constant0._ZN7cutlass13device_kernelIN5flash19enable_sm80_to_sm89INS1_16FlashAttnFwdSm80INS1_25CollectiveMainloopFwdSm80ILi8ELi1ELb0EN4cute5tupleIJNS5_1CILi128EEENS7_ILi64EEENS7_ILi256EEEEEELi256ENS_10bfloat16_tEfNS_4arch4Sm80ELb0ELb1ELb0ELb0ELb0ELb0ELb1ELb0EEENS1_21CollectiveEpilogueFwdINS6_IJS8_SA_S9_EEENS6_IJNS7_ILi1EEESI_SI_EEESC_SE_Li256ELb0ELb1ELb0ELb0EEENS1_19SingleTileSchedulerILb0ELb0ELb1ELi128EEEEEEEEEvNT_6ParamsE,"a",@progbits
	.sectionflags	@""
	.align	4
.nv.constant0._ZN7cutlass13device_kernelIN5flash19enable_sm80_to_sm89INS1_16FlashAttnFwdSm80INS1_25CollectiveMainloopFwdSm80ILi8ELi1ELb0EN4cute5tupleIJNS5_1CILi128EEENS7_ILi64EEENS7_ILi256EEEEEELi256ENS_10bfloat16_tEfNS_4arch4Sm80ELb0ELb1ELb0ELb0ELb0ELb0ELb1ELb0EEENS1_21CollectiveEpilogueFwdINS6_IJS8_SA_S9_EEENS6_IJNS7_ILi1EEESI_SI_EEESC_SE_Li256ELb0ELb1ELb0ELb0EEENS1_19SingleTileSchedulerILb0ELb0ELb1ELi128EEEEEEEEEvNT_6ParamsE:
	.zero		1944


//--------------------- .nv.constant0._ZN7cutlass13device_kernelIN5flash19enable_sm80_to_sm89INS1_16FlashAttnFwdSm80INS1_25CollectiveMainloopFwdSm80ILi8ELi1ELb0EN4cute5tupleIJNS5_1CILi128EEENS7_ILi64EEENS7_ILi256EEEEEELi256ENS_10bfloat16_tEfNS_4arch4Sm80ELb0ELb1ELb0ELb1ELb0ELb0ELb1ELb0EEENS1_21CollectiveEpilogueFwdINS6_IJS8_SA_S9_EEENS6_IJNS7_ILi1EEESI_SI_EEESC_SE_Li256ELb1ELb1ELb0ELb0EEENS1_19SingleTileSchedulerILb1ELb0ELb1ELi128EEEEEEEEEvNT_6ParamsE --------------------------
	.section	.nv.constant0._ZN7cutlass13device_kernelIN5flash19enable_sm80_to_sm89INS1_16FlashAttnFwdSm80INS1_25CollectiveMainloopFwdSm80ILi8ELi1ELb0EN4cute5tupleIJNS5_1CILi128EEENS7_ILi64EEENS7_ILi256EEEEEELi256ENS_10bfloat16_tEfNS_4arch4Sm80ELb0ELb1ELb0ELb1ELb0ELb0ELb1ELb0EEENS1_21CollectiveEpilogueFwdINS6_IJS8_SA_S9_EEENS6_IJNS7_ILi1EEESI_SI_EEESC_SE_Li256ELb1ELb1ELb0ELb0EEENS1_19SingleTileSchedulerILb1ELb0ELb1ELi128EEEEEEEEEvNT_6ParamsE,"a",@progbits
	.sectionflags	@""
	.align	4
.nv.constant0._ZN7cutlass13device_kernelIN5flash19enable_sm80_to_sm89INS1_16FlashAttnFwdSm80INS1_25CollectiveMainloopFwdSm80ILi8ELi1ELb0EN4cute5tupleIJNS5_1CILi128EEENS7_ILi64EEENS7_ILi256EEEEEELi256ENS_10bfloat16_tEfNS_4arch4Sm80ELb0ELb1ELb0ELb1ELb0ELb0ELb1ELb0EEENS1_21CollectiveEpilogueFwdINS6_IJS8_SA_S9_EEENS6_IJNS7_ILi1EEESI_SI_EEESC_SE_Li256ELb1ELb1ELb0ELb0EEENS1_19SingleTileSchedulerILb1ELb0ELb1ELi128EEEEEEEEEvNT_6ParamsE:
	.zero		1944


//--------------------- .nv.constant0._ZN7cutlass13device_kernelIN5flash19enable_sm80_to_sm89INS1_16FlashAttnFwdSm80INS1_25CollectiveMainloopFwdSm80ILi8ELi1ELb0EN4cute5tupleIJNS5_1CILi128EEENS7_ILi48EEENS7_ILi256EEEEEELi256ENS_10bfloat16_tEfNS_4arch4Sm80ELb0ELb1ELb0ELb1ELb0ELb1ELb1ELb0EEENS1_21CollectiveEpilogueFwdINS6_IJS8_SA_S9_EEENS6_IJNS7_ILi1EEESI_SI_EEESC_SE_Li256ELb1ELb1ELb0ELb0EEENS1_19SingleTileSchedulerILb1ELb0ELb1ELi128EEEEEEEEEvNT_6ParamsE --------------------------
	.section	.nv.constant0._ZN7cutlass13device_kernelIN5flash19enable_sm80_to_sm89INS1_16FlashAttnFwdSm80INS1_25CollectiveMainloopFwdSm80ILi8ELi1ELb0EN4cute5tupleIJNS5_1CILi128EEENS7_ILi48EEENS7_ILi256EEEEEELi256ENS_10bfloat16_tEfNS_4arch4Sm80ELb0ELb1ELb0ELb1ELb0ELb1ELb1ELb0EEENS1_21CollectiveEpilogueFwdINS6_IJS8_SA_S9_EEENS6_IJNS7_ILi1EEESI_SI_EEESC_SE_Li256ELb1ELb1ELb0ELb0EEENS1_19SingleTileSchedulerILb1ELb0ELb1ELi128EEEEEEEEEvNT_6ParamsE,"a",@progbits
	.sectionflags	@""
	.align	4
.nv.constant0._ZN7cutlass13device_kernelIN5flash19enable_sm80_to_sm89INS1_16FlashAttnFwdSm80INS1_25CollectiveMainloopFwdSm80ILi8ELi1ELb0EN4cute5tupleIJNS5_1CILi128EEENS7_ILi48EEENS7_ILi256EEEEEELi256ENS_10bfloat16_tEfNS_4arch4Sm80ELb0ELb1ELb0ELb1ELb0ELb1ELb1ELb0EEENS1_21CollectiveEpilogueFwdINS6_IJS8_SA_S9_EEENS6_IJNS7_ILi1EEESI_SI_EEESC_SE_Li256ELb1ELb1ELb0ELb0EEENS1_19SingleTileSchedulerILb1ELb0ELb1ELi128EEEEEEEEEvNT_6ParamsE:
	.zero		1944


//--------------------- .nv.constant0._ZN7cutlass13device_kernelIN5flash19enable_sm80_to_sm89INS1_16FlashAttnFwdSm80INS1_25CollectiveMainloopFwdSm80ILi8ELi1ELb0EN4cute5tupleIJNS5_1CILi128EEENS7_ILi96EEENS7_ILi256EEEEEELi256ENS_10bfloat16_tEfNS_4arch4Sm80ELb1ELb0ELb0ELb0ELb0ELb0ELb1ELb0EEENS1_21CollectiveEpilogueFwdINS6_IJS8_SA_S9_EEENS6_IJNS7_ILi1EEESI_SI_EEESC_SE_Li256ELb0ELb1ELb0ELb0EEENS1_30DynamicPersistentTileSchedulerILi256ELi256ELb0ELb1ELb0EEEEEEEEEvNT_6ParamsE --------------------------
	.section	.nv.constant0._ZN7cutlass13device_kernelIN5flash19enable_sm80_to_sm89INS1_16FlashAttnFwdSm80INS1_25CollectiveMainloopFwdSm80ILi8ELi1ELb0EN4cute5tupleIJNS5_1CILi128EEENS7_ILi96EEENS7_ILi256EEEEEELi256ENS_10bfloat16_tEfNS_4arch4Sm80ELb1ELb0ELb0ELb0ELb0ELb0ELb1ELb0EEENS1_21CollectiveEpilogueFwdINS6_IJS8_SA_S9_EEENS6_IJNS7_ILi1EEESI_SI_EEESC_SE_Li256ELb0ELb1ELb0ELb0EEENS1_30DynamicPersistentTileSchedulerILi256ELi256ELb0ELb1ELb0EEEEEEEEEvNT_6ParamsE,"a",@progbits
	.sectionflags	@""
	.align	4
.nv.constant0._ZN7cutlass13device_kernelIN5flash19enable_sm80_to_sm89INS1_16FlashAttnFwdSm80INS1_25CollectiveMainloopFwdSm80ILi8ELi1ELb0EN4cute5tupleIJNS5_1CILi128EEENS7_ILi96EEENS7_ILi256EEEEEELi256ENS_10bfloat16_tEfNS_4arch4Sm80ELb1ELb0ELb0ELb0ELb0ELb0ELb1ELb0EEENS1_21CollectiveEpilogueFwdINS6_IJS8_SA_S9_EEENS6_IJNS7_ILi1EEESI_SI_EEESC_SE_Li256ELb0ELb1ELb0ELb0EEENS1_30DynamicPersistentTileSchedulerILi256ELi256ELb0ELb1ELb0EEEEEEEEEvNT_6ParamsE:
	.zero		1960


//--------------------- .nv.constant0._ZN7cutlass13device_kernelIN5flash19enable_sm80_to_sm89INS1_16FlashAttnFwdSm80INS1_25CollectiveMainloopFwdSm80ILi8ELi1ELb0EN4cute5tupleIJNS5_1CILi128EEENS7_ILi96EEENS7_ILi256EEEEEELi256ENS_10bfloat16_tEfNS_4arch4Sm80ELb1ELb0ELb0ELb1ELb0ELb0ELb1ELb0EEENS1_21CollectiveEpilogueFwdINS6_IJS8_SA_S9_EEENS6_IJNS7_ILi1EEESI_SI_EEESC_SE_Li256ELb1ELb1ELb0ELb0EEENS1_19SingleTileSchedulerILb1ELb0ELb1ELi128EEEEEEEEEvNT_6ParamsE --------------------------
	.section	.nv.constant0._ZN7cutlass13device_kernelIN5flash19enable_sm80_to_sm89INS1_16FlashAttnFwdSm80INS1_25CollectiveMainloopFwdSm80ILi8ELi1ELb0EN4cute5tupleIJNS5_1CILi128EEENS7_ILi96EEENS7_ILi256EEEEEELi256ENS_10bfloat16_tEfNS_4arch4Sm80ELb1ELb0ELb0ELb1ELb0ELb0ELb1ELb0EEENS1_21CollectiveEpilogueFwdINS6_IJS8_SA_S9_EEENS6_IJNS7_ILi1EEESI_SI_EEESC_SE_Li256ELb1ELb1ELb0ELb0EEENS1_19SingleTileSchedulerILb1ELb0ELb1ELi128EEEEEEEEEvNT_6ParamsE,"a",@progbits
	.sectionflags	@""
	.align	4
.nv.constant0._ZN7cutlass13device_kernelIN5flash19enable_sm80_to_sm89INS1_16FlashAttnFwdSm80INS1_25CollectiveMainloopFwdSm80ILi8ELi1ELb0EN4cute5tupleIJNS5_1CILi128EEENS7_ILi96EEENS7_ILi256EEEEEELi256ENS_10bfloat16_tEfNS_4arch4Sm80ELb1ELb0ELb0ELb1ELb0ELb0ELb1ELb0EEENS1_21CollectiveEpilogueFwdINS6_IJS8_SA_S9_EEENS6_IJNS7_ILi1EEESI_SI_EEESC_SE_Li256ELb1ELb1ELb0ELb0EEENS1_19SingleTileSchedulerILb1ELb0ELb1ELi128EEEEEEEEEvNT_6ParamsE:
	.zero		1944


//--------------------- .nv.constant0._ZN7cutlass13device_kernelIN5flash19enable_sm80_to_sm89INS1_16FlashAttnFwdSm80INS1_25CollectiveMainloopFwdSm80ILi8ELi1ELb0EN4cute5tupleIJNS5_1CILi128EEENS7_ILi48EEENS7_ILi256EEEEEELi256ENS_10bfloat16_tEfNS_4arch4Sm80ELb1ELb0ELb0ELb1ELb0ELb1ELb1ELb0EEENS1_21CollectiveEpilogueFwdINS6_IJS8_SA_S9_EEENS6_IJNS7_ILi1EEESI_SI_EEESC_SE_Li256ELb1ELb1ELb0ELb0EEENS1_19SingleTileSchedulerILb1ELb0ELb1ELi128EEEEEEEEEvNT_6ParamsE --------------------------
	.section	.nv.constant0._ZN7cutlass13device_kernelIN5flash19enable_sm80_to_sm89INS1_16FlashAttnFwdSm80INS1_25CollectiveMainloopFwdSm80ILi8ELi1ELb0EN4cute5tupleIJNS5_1CILi128EEENS7_ILi48EEENS7_ILi256EEEEEELi256ENS_10bfloat16_tEfNS_4arch4Sm80ELb1ELb0ELb0ELb1ELb0ELb1ELb1ELb0EEENS1_21CollectiveEpilogueFwdINS6_IJS8_SA_S9_EEENS6_IJNS7_ILi1EEESI_SI_EEESC_SE_Li256ELb1ELb1ELb0ELb0EEENS1_19SingleTileSchedulerILb1ELb0ELb1ELi128EEEEEEEEEvNT_6ParamsE,"a",@progbits
	.sectionflags	@""
	.align	4
.nv.constant0._ZN7cutlass13device_kernelIN5flash19enable_sm80_to_sm89INS1_16FlashAttnFwdSm80INS1_25CollectiveMainloopFwdSm80ILi8ELi1ELb0EN4cute5tupleIJNS5_1CILi128EEENS7_ILi48EEENS7_ILi256EEEEEELi256ENS_10bfloat16_tEfNS_4arch4Sm80ELb1ELb0ELb0ELb1ELb0ELb1ELb1ELb0EEENS1_21CollectiveEpilogueFwdINS6_IJS8_SA_S9_EEENS6_IJNS7_ILi1EEESI_SI_EEESC_SE_Li256ELb1ELb1ELb0ELb0EEENS1_19SingleTileSchedulerILb1ELb0ELb1ELi128EEEEEEEEEvNT_6ParamsE:
	.zero		1944


//--------------------- SYMBOLS --------------------------

	.type		.nv.reservedSmem.offset0,@object
	.size		.nv.reservedSmem.offset0,0x4
